	.target	sm_100a

	.elftype	@"ET_EXEC"


//--------------------- .note.nv.tkinfo           --------------------------
	.section	.note.nv.tkinfo,"",@"SHT_NOTE"
	.sectionflags	@"SHF_NOTE_NV_TKINFO"
	.tkinfo
        /*0018*/ 	.word	0x00000002
        /*0030*/ 	.string	""
        /*0030*/ 	.string	"ptxas"
        /*0030*/ 	.string	"Cuda compilation tools, release 13.0, V13.0.88"
        /*0030*/ 	.string	"Build cuda_13.0.r13.0/compiler.36424714_0"
        /*0030*/ 	.string	"-arch sm_100a -m 64 "



//--------------------- .note.nv.cuinfo           --------------------------
	.section	.note.nv.cuinfo,"",@"SHT_NOTE"
	.sectionflags	@"SHF_NOTE_NV_CUINFO"
        /*0018*/ 	.short	0x0002
        /*001a*/ 	.short	0x0064
        /*001c*/ 	.short	0x0082
	.zero		2


//--------------------- .nv.info                  --------------------------
	.section	.nv.info,"",@"SHT_CUDA_INFO"
	.align	4


	//----- nvinfo : EIATTR_REGCOUNT
	.align		4
        /*0000*/ 	.byte	0x04, 0x2f
        /*0002*/ 	.short	(.L_12 - .L_11)
	.align		4
.L_11:
        /*0004*/ 	.word	index@(_ZN7cutlass13device_kernelIN5flash19enable_sm80_to_sm89INS1_16FlashAttnFwdSm80INS1_25CollectiveMainloopFwdSm80ILi8ELi2ELb0EN4cute5tupleIJNS5_1CILi128EEENS7_ILi64EEENS7_ILi192EEEEEELi192ENS_6half_tEfNS_4arch4Sm80ELb1ELb0ELb0ELb1ELb1ELb1ELb1ELb0EEENS1_21CollectiveEpilogueFwdINS6_IJS8_SA_S9_EEENS6_IJNS7_ILi1EEESI_SI_EEESC_SE_Li256ELb1ELb1ELb0ELb0EEENS1_19SingleTileSchedulerILb1ELb0ELb1ELi128EEEEEEEEEvNT_6ParamsE)
        /*0008*/ 	.word	0x00000004


	//----- nvinfo : EIATTR_FRAME_SIZE
	.align		4
.L_12:
        /*000c*/ 	.byte	0x04, 0x11
        /*000e*/ 	.short	(.L_14 - .L_13)
	.align		4
.L_13:
        /*0010*/ 	.word	index@(_ZN7cutlass13device_kernelIN5flash19enable_sm80_to_sm89INS1_16FlashAttnFwdSm80INS1_25CollectiveMainloopFwdSm80ILi8ELi2ELb0EN4cute5tupleIJNS5_1CILi128EEENS7_ILi64EEENS7_ILi192EEEEEELi192ENS_6half_tEfNS_4arch4Sm80ELb1ELb0ELb0ELb1ELb1ELb1ELb1ELb0EEENS1_21CollectiveEpilogueFwdINS6_IJS8_SA_S9_EEENS6_IJNS7_ILi1EEESI_SI_EEESC_SE_Li256ELb1ELb1ELb0ELb0EEENS1_19SingleTileSchedulerILb1ELb0ELb1ELi128EEEEEEEEEvNT_6ParamsE)
        /*0014*/ 	.word	0x00000000


	//----- nvinfo : EIATTR_REGCOUNT
	.align		4
.L_14:
        /*0018*/ 	.byte	0x04, 0x2f
        /*001a*/ 	.short	(.L_16 - .L_15)
	.align		4
.L_15:
        /*001c*/ 	.word	index@(_ZN7cutlass13device_kernelIN5flash19enable_sm80_to_sm89INS1_16FlashAttnFwdSm80INS1_25CollectiveMainloopFwdSm80ILi8ELi2ELb0EN4cute5tupleIJNS5_1CILi128EEENS7_ILi64EEENS7_ILi192EEEEEELi192ENS_6half_tEfNS_4arch4Sm80ELb1ELb0ELb0ELb1ELb1ELb0ELb1ELb0EEENS1_21CollectiveEpilogueFwdINS6_IJS8_SA_S9_EEENS6_IJNS7_ILi1EEESI_SI_EEESC_SE_Li256ELb1ELb1ELb0ELb0EEENS1_19SingleTileSchedulerILb1ELb0ELb1ELi128EEEEEEEEEvNT_6ParamsE)
        /*0020*/ 	.word	0x00000004


	//----- nvinfo : EIATTR_FRAME_SIZE
	.align		4
.L_16:
        /*0024*/ 	.byte	0x04, 0x11
        /*0026*/ 	.short	(.L_18 - .L_17)
	.align		4
.L_17:
        /*0028*/ 	.word	index@(_ZN7cutlass13device_kernelIN5flash19enable_sm80_to_sm89INS1_16FlashAttnFwdSm80INS1_25CollectiveMainloopFwdSm80ILi8ELi2ELb0EN4cute5tupleIJNS5_1CILi128EEENS7_ILi64EEENS7_ILi192EEEEEELi192ENS_6half_tEfNS_4arch4Sm80ELb1ELb0ELb0ELb1ELb1ELb0ELb1ELb0EEENS1_21CollectiveEpilogueFwdINS6_IJS8_SA_S9_EEENS6_IJNS7_ILi1EEESI_SI_EEESC_SE_Li256ELb1ELb1ELb0ELb0EEENS1_19SingleTileSchedulerILb1ELb0ELb1ELi128EEEEEEEEEvNT_6ParamsE)
        /*002c*/ 	.word	0x00000000


	//----- nvinfo : EIATTR_REGCOUNT
	.align		4
.L_18:
        /*0030*/ 	.byte	0x04, 0x2f
        /*0032*/ 	.short	(.L_20 - .L_19)
	.align		4
.L_19:
        /*0034*/ 	.word	index@(_ZN7cutlass13device_kernelIN5flash19enable_sm80_to_sm89INS1_16FlashAttnFwdSm80INS1_25CollectiveMainloopFwdSm80ILi8ELi2ELb0EN4cute5tupleIJNS5_1CILi128EEENS7_ILi64EEENS7_ILi192EEEEEELi192ENS_6half_tEfNS_4arch4Sm80ELb1ELb0ELb0ELb0ELb1ELb0ELb1ELb0EEENS1_21CollectiveEpilogueFwdINS6_IJS8_SA_S9_EEENS6_IJNS7_ILi1EEESI_SI_EEESC_SE_Li256ELb0ELb1ELb0ELb0EEENS1_30DynamicPersistentTileSchedulerILi256ELi256ELb0ELb1ELb0EEEEEEEEEvNT_6ParamsE)
        /*0038*/ 	.word	0x00000004


	//----- nvinfo : EIATTR_FRAME_SIZE
	.align		4
.L_20:
        /*003c*/ 	.byte	0x04, 0x11
        /*003e*/ 	.short	(.L_22 - .L_21)
	.align		4
.L_21:
        /*0040*/ 	.word	index@(_ZN7cutlass13device_kernelIN5flash19enable_sm80_to_sm89INS1_16FlashAttnFwdSm80INS1_25CollectiveMainloopFwdSm80ILi8ELi2ELb0EN4cute5tupleIJNS5_1CILi128EEENS7_ILi64EEENS7_ILi192EEEEEELi192ENS_6half_tEfNS_4arch4Sm80ELb1ELb0ELb0ELb0ELb1ELb0ELb1ELb0EEENS1_21CollectiveEpilogueFwdINS6_IJS8_SA_S9_EEENS6_IJNS7_ILi1EEESI_SI_EEESC_SE_Li256ELb0ELb1ELb0ELb0EEENS1_30DynamicPersistentTileSchedulerILi256ELi256ELb0ELb1ELb0EEEEEEEEEvNT_6ParamsE)
        /*0044*/ 	.word	0x00000000


	//----- nvinfo : EIATTR_REGCOUNT
	.align		4
.L_22:
        /*0048*/ 	.byte	0x04, 0x2f
        /*004a*/ 	.short	(.L_24 - .L_23)
	.align		4
.L_23:
        /*004c*/ 	.word	index@(_ZN7cutlass13device_kernelIN5flash19enable_sm80_to_sm89INS1_16FlashAttnFwdSm80INS1_25CollectiveMainloopFwdSm80ILi8ELi2ELb0EN4cute5tupleIJNS5_1CILi128EEENS7_ILi64EEENS7_ILi192EEEEEELi192ENS_6half_tEfNS_4arch4Sm80ELb0ELb1ELb0ELb1ELb1ELb1ELb1ELb0EEENS1_21CollectiveEpilogueFwdINS6_IJS8_SA_S9_EEENS6_IJNS7_ILi1EEESI_SI_EEESC_SE_Li256ELb1ELb1ELb0ELb0EEENS1_19SingleTileSchedulerILb1ELb0ELb1ELi128EEEEEEEEEvNT_6ParamsE)
        /*0050*/ 	.word	0x00000004


	//----- nvinfo : EIATTR_FRAME_SIZE
	.align		4
.L_24:
        /*0054*/ 	.byte	0x04, 0x11
        /*0056*/ 	.short	(.L_26 - .L_25)
	.align		4
.L_25:
        /*0058*/ 	.word	index@(_ZN7cutlass13device_kernelIN5flash19enable_sm80_to_sm89INS1_16FlashAttnFwdSm80INS1_25CollectiveMainloopFwdSm80ILi8ELi2ELb0EN4cute5tupleIJNS5_1CILi128EEENS7_ILi64EEENS7_ILi192EEEEEELi192ENS_6half_tEfNS_4arch4Sm80ELb0ELb1ELb0ELb1ELb1ELb1ELb1ELb0EEENS1_21CollectiveEpilogueFwdINS6_IJS8_SA_S9_EEENS6_IJNS7_ILi1EEESI_SI_EEESC_SE_Li256ELb1ELb1ELb0ELb0EEENS1_19SingleTileSchedulerILb1ELb0ELb1ELi128EEEEEEEEEvNT_6ParamsE)
        /*005c*/ 	.word	0x00000000


	//----- nvinfo : EIATTR_REGCOUNT
	.align		4
.L_26:
        /*0060*/ 	.byte	0x04, 0x2f
        /*0062*/ 	.short	(.L_28 - .L_27)
	.align		4
.L_27:
        /*0064*/ 	.word	index@(_ZN7cutlass13device_kernelIN5flash19enable_sm80_to_sm89INS1_16FlashAttnFwdSm80INS1_25CollectiveMainloopFwdSm80ILi8ELi2ELb0EN4cute5tupleIJNS5_1CILi128EEENS7_ILi64EEENS7_ILi192EEEEEELi192ENS_6half_tEfNS_4arch4Sm80ELb0ELb1ELb0ELb1ELb1ELb0ELb1ELb0EEENS1_21CollectiveEpilogueFwdINS6_IJS8_SA_S9_EEENS6_IJNS7_ILi1EEESI_SI_EEESC_SE_Li256ELb1ELb1ELb0ELb0EEENS1_19SingleTileSchedulerILb1ELb0ELb1ELi128EEEEEEEEEvNT_6ParamsE)
        /*0068*/ 	.word	0x00000004


	//----- nvinfo : EIATTR_FRAME_SIZE
	.align		4
.L_28:
        /*006c*/ 	.byte	0x04, 0x11
        /*006e*/ 	.short	(.L_30 - .L_29)
	.align		4
.L_29:
        /*0070*/ 	.word	index@(_ZN7cutlass13device_kernelIN5flash19enable_sm80_to_sm89INS1_16FlashAttnFwdSm80INS1_25CollectiveMainloopFwdSm80ILi8ELi2ELb0EN4cute5tupleIJNS5_1CILi128EEENS7_ILi64EEENS7_ILi192EEEEEELi192ENS_6half_tEfNS_4arch4Sm80ELb0ELb1ELb0ELb1ELb1ELb0ELb1ELb0EEENS1_21CollectiveEpilogueFwdINS6_IJS8_SA_S9_EEENS6_IJNS7_ILi1EEESI_SI_EEESC_SE_Li256ELb1ELb1ELb0ELb0EEENS1_19SingleTileSchedulerILb1ELb0ELb1ELi128EEEEEEEEEvNT_6ParamsE)
        /*0074*/ 	.word	0x00000000


	//----- nvinfo : EIATTR_REGCOUNT
	.align		4
.L_30:
        /*0078*/ 	.byte	0x04, 0x2f
        /*007a*/ 	.short	(.L_32 - .L_31)
	.align		4
.L_31:
        /*007c*/ 	.word	index@(_ZN7cutlass13device_kernelIN5flash19enable_sm80_to_sm89INS1_16FlashAttnFwdSm80INS1_25CollectiveMainloopFwdSm80ILi8ELi2ELb0EN4cute5tupleIJNS5_1CILi128EEENS7_ILi64EEENS7_ILi192EEEEEELi192ENS_6half_tEfNS_4arch4Sm80ELb0ELb1ELb0ELb0ELb1ELb0ELb1ELb0EEENS1_21CollectiveEpilogueFwdINS6_IJS8_SA_S9_EEENS6_IJNS7_ILi1EEESI_SI_EEESC_SE_Li256ELb0ELb1ELb0ELb0EEENS1_19SingleTileSchedulerILb0ELb0ELb1ELi128EEEEEEEEEvNT_6ParamsE)
        /*0080*/ 	.word	0x00000004


	//----- nvinfo : EIATTR_FRAME_SIZE
	.align		4
.L_32:
        /*0084*/ 	.byte	0x04, 0x11
        /*0086*/ 	.short	(.L_34 - .L_33)
	.align		4
.L_33:
        /*0088*/ 	.word	index@(_ZN7cutlass13device_kernelIN5flash19enable_sm80_to_sm89INS1_16FlashAttnFwdSm80INS1_25CollectiveMainloopFwdSm80ILi8ELi2ELb0EN4cute5tupleIJNS5_1CILi128EEENS7_ILi64EEENS7_ILi192EEEEEELi192ENS_6half_tEfNS_4arch4Sm80ELb0ELb1ELb0ELb0ELb1ELb0ELb1ELb0EEENS1_21CollectiveEpilogueFwdINS6_IJS8_SA_S9_EEENS6_IJNS7_ILi1EEESI_SI_EEESC_SE_Li256ELb0ELb1ELb0ELb0EEENS1_19SingleTileSchedulerILb0ELb0ELb1ELi128EEEEEEEEEvNT_6ParamsE)
        /*008c*/ 	.word	0x00000000


	//----- nvinfo : EIATTR_REGCOUNT
	.align		4
.L_34:
        /*0090*/ 	.byte	0x04, 0x2f
        /*0092*/ 	.short	(.L_36 - .L_35)
	.align		4
.L_35:
        /*0094*/ 	.word	index@(_ZN7cutlass13device_kernelIN5flash19enable_sm80_to_sm89INS1_16FlashAttnFwdSm80INS1_25CollectiveMainloopFwdSm80ILi8ELi2ELb0EN4cute5tupleIJNS5_1CILi128EEENS7_ILi64EEENS7_ILi192EEEEEELi192ENS_6half_tEfNS_4arch4Sm80ELb0ELb0ELb0ELb1ELb1ELb1ELb1ELb0EEENS1_21CollectiveEpilogueFwdINS6_IJS8_SA_S9_EEENS6_IJNS7_ILi1EEESI_SI_EEESC_SE_Li256ELb1ELb1ELb0ELb0EEENS1_19SingleTileSchedulerILb1ELb0ELb1ELi128EEEEEEEEEvNT_6ParamsE)
        /*0098*/ 	.word	0x00000004


	//----- nvinfo : EIATTR_FRAME_SIZE
	.align		4
.L_36:
        /*009c*/ 	.byte	0x04, 0x11
        /*009e*/ 	.short	(.L_38 - .L_37)
	.align		4
.L_37:
        /*00a0*/ 	.word	index@(_ZN7cutlass13device_kernelIN5flash19enable_sm80_to_sm89INS1_16FlashAttnFwdSm80INS1_25CollectiveMainloopFwdSm80ILi8ELi2ELb0EN4cute5tupleIJNS5_1CILi128EEENS7_ILi64EEENS7_ILi192EEEEEELi192ENS_6half_tEfNS_4arch4Sm80ELb0ELb0ELb0ELb1ELb1ELb1ELb1ELb0EEENS1_21CollectiveEpilogueFwdINS6_IJS8_SA_S9_EEENS6_IJNS7_ILi1EEESI_SI_EEESC_SE_Li256ELb1ELb1ELb0ELb0EEENS1_19SingleTileSchedulerILb1ELb0ELb1ELi128EEEEEEEEEvNT_6ParamsE)
        /*00a4*/ 	.word	0x00000000


	//----- nvinfo : EIATTR_REGCOUNT
	.align		4
.L_38:
        /*00a8*/ 	.byte	0x04, 0x2f
        /*00aa*/ 	.short	(.L_40 - .L_39)
	.align		4
.L_39:
        /*00ac*/ 	.word	index@(_ZN7cutlass13device_kernelIN5flash19enable_sm80_to_sm89INS1_16FlashAttnFwdSm80INS1_25CollectiveMainloopFwdSm80ILi8ELi2ELb0EN4cute5tupleIJNS5_1CILi128EEENS7_ILi64EEENS7_ILi192EEEEEELi192ENS_6half_tEfNS_4arch4Sm80ELb0ELb0ELb0ELb1ELb1ELb0ELb1ELb0EEENS1_21CollectiveEpilogueFwdINS6_IJS8_SA_S9_EEENS6_IJNS7_ILi1EEESI_SI_EEESC_SE_Li256ELb1ELb1ELb0ELb0EEENS1_19SingleTileSchedulerILb1ELb0ELb1ELi128EEEEEEEEEvNT_6ParamsE)
        /*00b0*/ 	.word	0x00000004


	//----- nvinfo : EIATTR_FRAME_SIZE
	.align		4
.L_40:
        /*00b4*/ 	.byte	0x04, 0x11
        /*00b6*/ 	.short	(.L_42 - .L_41)
	.align		4
.L_41:
        /*00b8*/ 	.word	index@(_ZN7cutlass13device_kernelIN5flash19enable_sm80_to_sm89INS1_16FlashAttnFwdSm80INS1_25CollectiveMainloopFwdSm80ILi8ELi2ELb0EN4cute5tupleIJNS5_1CILi128EEENS7_ILi64EEENS7_ILi192EEEEEELi192ENS_6half_tEfNS_4arch4Sm80ELb0ELb0ELb0ELb1ELb1ELb0ELb1ELb0EEENS1_21CollectiveEpilogueFwdINS6_IJS8_SA_S9_EEENS6_IJNS7_ILi1EEESI_SI_EEESC_SE_Li256ELb1ELb1ELb0ELb0EEENS1_19SingleTileSchedulerILb1ELb0ELb1ELi128EEEEEEEEEvNT_6ParamsE)
        /*00bc*/ 	.word	0x00000000


	//----- nvinfo : EIATTR_REGCOUNT
	.align		4
.L_42:
        /*00c0*/ 	.byte	0x04, 0x2f
        /*00c2*/ 	.short	(.L_44 - .L_43)
	.align		4
.L_43:
        /*00c4*/ 	.word	index@(_ZN7cutlass13device_kernelIN5flash19enable_sm80_to_sm89INS1_16FlashAttnFwdSm80INS1_25CollectiveMainloopFwdSm80ILi8ELi2ELb0EN4cute5tupleIJNS5_1CILi128EEENS7_ILi64EEENS7_ILi192EEEEEELi192ENS_6half_tEfNS_4arch4Sm80ELb0ELb0ELb0ELb0ELb1ELb0ELb1ELb0EEENS1_21CollectiveEpilogueFwdINS6_IJS8_SA_S9_EEENS6_IJNS7_ILi1EEESI_SI_EEESC_SE_Li256ELb0ELb1ELb0ELb0EEENS1_19SingleTileSchedulerILb0ELb0ELb1ELi128EEEEEEEEEvNT_6ParamsE)
        /*00c8*/ 	.word	0x00000004


	//----- nvinfo : EIATTR_FRAME_SIZE
	.align		4
.L_44:
        /*00cc*/ 	.byte	0x04, 0x11
        /*00ce*/ 	.short	(.L_46 - .L_45)
	.align		4
.L_45:
        /*00d0*/ 	.word	index@(_ZN7cutlass13device_kernelIN5flash19enable_sm80_to_sm89INS1_16FlashAttnFwdSm80INS1_25CollectiveMainloopFwdSm80ILi8ELi2ELb0EN4cute5tupleIJNS5_1CILi128EEENS7_ILi64EEENS7_ILi192EEEEEELi192ENS_6half_tEfNS_4arch4Sm80ELb0ELb0ELb0ELb0ELb1ELb0ELb1ELb0EEENS1_21CollectiveEpilogueFwdINS6_IJS8_SA_S9_EEENS6_IJNS7_ILi1EEESI_SI_EEESC_SE_Li256ELb0ELb1ELb0ELb0EEENS1_19SingleTileSchedulerILb0ELb0ELb1ELi128EEEEEEEEEvNT_6ParamsE)
        /*00d4*/ 	.word	0x00000000


	//----- nvinfo : EIATTR_REGCOUNT
	.align		4
.L_46:
        /*00d8*/ 	.byte	0x04, 0x2f
        /*00da*/ 	.short	(.L_48 - .L_47)
	.align		4
.L_47:
        /*00dc*/ 	.word	index@(_ZN7cutlass13device_kernelIN5flash19enable_sm80_to_sm89INS1_16FlashAttnFwdSm80INS1_25CollectiveMainloopFwdSm80ILi8ELi1ELb0EN4cute5tupleIJNS5_1CILi128EEENS7_ILi64EEENS7_ILi192EEEEEELi192ENS_6half_tEfNS_4arch4Sm80ELb1ELb0ELb0ELb1ELb1ELb1ELb1ELb0EEENS1_21CollectiveEpilogueFwdINS6_IJS8_SA_S9_EEENS6_IJNS7_ILi1EEESI_SI_EEESC_SE_Li256ELb1ELb1ELb0ELb0EEENS1_19SingleTileSchedulerILb1ELb0ELb1ELi128EEEEEEEEEvNT_6ParamsE)
        /*00e0*/ 	.word	0x00000004


	//----- nvinfo : EIATTR_FRAME_SIZE
	.align		4
.L_48:
        /*00e4*/ 	.byte	0x04, 0x11
        /*00e6*/ 	.short	(.L_50 - .L_49)
	.align		4
.L_49:
        /*00e8*/ 	.word	index@(_ZN7cutlass13device_kernelIN5flash19enable_sm80_to_sm89INS1_16FlashAttnFwdSm80INS1_25CollectiveMainloopFwdSm80ILi8ELi1ELb0EN4cute5tupleIJNS5_1CILi128EEENS7_ILi64EEENS7_ILi192EEEEEELi192ENS_6half_tEfNS_4arch4Sm80ELb1ELb0ELb0ELb1ELb1ELb1ELb1ELb0EEENS1_21CollectiveEpilogueFwdINS6_IJS8_SA_S9_EEENS6_IJNS7_ILi1EEESI_SI_EEESC_SE_Li256ELb1ELb1ELb0ELb0EEENS1_19SingleTileSchedulerILb1ELb0ELb1ELi128EEEEEEEEEvNT_6ParamsE)
        /*00ec*/ 	.word	0x00000000


	//----- nvinfo : EIATTR_REGCOUNT
	.align		4
.L_50:
        /*00f0*/ 	.byte	0x04, 0x2f
        /*00f2*/ 	.short	(.L_52 - .L_51)
	.align		4
.L_51:
        /*00f4*/ 	.word	index@(_ZN7cutlass13device_kernelIN5flash19enable_sm80_to_sm89INS1_16FlashAttnFwdSm80INS1_25CollectiveMainloopFwdSm80ILi8ELi1ELb0EN4cute5tupleIJNS5_1CILi128EEENS7_ILi64EEENS7_ILi192EEEEEELi192ENS_6half_tEfNS_4arch4Sm80ELb1ELb0ELb0ELb1ELb1ELb0ELb1ELb0EEENS1_21CollectiveEpilogueFwdINS6_IJS8_SA_S9_EEENS6_IJNS7_ILi1EEESI_SI_EEESC_SE_Li256ELb1ELb1ELb0ELb0EEENS1_19SingleTileSchedulerILb1ELb0ELb1ELi128EEEEEEEEEvNT_6ParamsE)
        /*00f8*/ 	.word	0x00000004


	//----- nvinfo : EIATTR_FRAME_SIZE
	.align		4
.L_52:
        /*00fc*/ 	.byte	0x04, 0x11
        /*00fe*/ 	.short	(.L_54 - .L_53)
	.align		4
.L_53:
        /*0100*/ 	.word	index@(_ZN7cutlass13device_kernelIN5flash19enable_sm80_to_sm89INS1_16FlashAttnFwdSm80INS1_25CollectiveMainloopFwdSm80ILi8ELi1ELb0EN4cute5tupleIJNS5_1CILi128EEENS7_ILi64EEENS7_ILi192EEEEEELi192ENS_6half_tEfNS_4arch4Sm80ELb1ELb0ELb0ELb1ELb1ELb0ELb1ELb0EEENS1_21CollectiveEpilogueFwdINS6_IJS8_SA_S9_EEENS6_IJNS7_ILi1EEESI_SI_EEESC_SE_Li256ELb1ELb1ELb0ELb0EEENS1_19SingleTileSchedulerILb1ELb0ELb1ELi128EEEEEEEEEvNT_6ParamsE)
        /*0104*/ 	.word	0x00000000


	//----- nvinfo : EIATTR_REGCOUNT
	.align		4
.L_54:
        /*0108*/ 	.byte	0x04, 0x2f
        /*010a*/ 	.short	(.L_56 - .L_55)
	.align		4
.L_55:
        /*010c*/ 	.word	index@(_ZN7cutlass13device_kernelIN5flash19enable_sm80_to_sm89INS1_16FlashAttnFwdSm80INS1_25CollectiveMainloopFwdSm80ILi8ELi1ELb0EN4cute5tupleIJNS5_1CILi128EEENS7_ILi64EEENS7_ILi192EEEEEELi192ENS_6half_tEfNS_4arch4Sm80ELb1ELb0ELb0ELb0ELb1ELb0ELb1ELb0EEENS1_21CollectiveEpilogueFwdINS6_IJS8_SA_S9_EEENS6_IJNS7_ILi1EEESI_SI_EEESC_SE_Li256ELb0ELb1ELb0ELb0EEENS1_30DynamicPersistentTileSchedulerILi256ELi256ELb0ELb1ELb0EEEEEEEEEvNT_6ParamsE)
        /*0110*/ 	.word	0x00000004


	//----- nvinfo : EIATTR_FRAME_SIZE
	.align		4
.L_56:
        /*0114*/ 	.byte	0x04, 0x11
        /*0116*/ 	.short	(.L_58 - .L_57)
	.align		4
.L_57:
        /*0118*/ 	.word	index@(_ZN7cutlass13device_kernelIN5flash19enable_sm80_to_sm89INS1_16FlashAttnFwdSm80INS1_25CollectiveMainloopFwdSm80ILi8ELi1ELb0EN4cute5tupleIJNS5_1CILi128EEENS7_ILi64EEENS7_ILi192EEEEEELi192ENS_6half_tEfNS_4arch4Sm80ELb1ELb0ELb0ELb0ELb1ELb0ELb1ELb0EEENS1_21CollectiveEpilogueFwdINS6_IJS8_SA_S9_EEENS6_IJNS7_ILi1EEESI_SI_EEESC_SE_Li256ELb0ELb1ELb0ELb0EEENS1_30DynamicPersistentTileSchedulerILi256ELi256ELb0ELb1ELb0EEEEEEEEEvNT_6ParamsE)
        /*011c*/ 	.word	0x00000000


	//----- nvinfo : EIATTR_REGCOUNT
	.align		4
.L_58:
        /*0120*/ 	.byte	0x04, 0x2f
        /*0122*/ 	.short	(.L_60 - .L_59)
	.align		4
.L_59:
        /*0124*/ 	.word	index@(_ZN7cutlass13device_kernelIN5flash19enable_sm80_to_sm89INS1_16FlashAttnFwdSm80INS1_25CollectiveMainloopFwdSm80ILi8ELi1ELb0EN4cute5tupleIJNS5_1CILi128EEENS7_ILi64EEENS7_ILi192EEEEEELi192ENS_6half_tEfNS_4arch4Sm80ELb0ELb1ELb0ELb1ELb1ELb1ELb1ELb0EEENS1_21CollectiveEpilogueFwdINS6_IJS8_SA_S9_EEENS6_IJNS7_ILi1EEESI_SI_EEESC_SE_Li256ELb1ELb1ELb0ELb0EEENS1_19SingleTileSchedulerILb1ELb0ELb1ELi128EEEEEEEEEvNT_6ParamsE)
        /*0128*/ 	.word	0x00000004


	//----- nvinfo : EIATTR_FRAME_SIZE
	.align		4
.L_60:
        /*012c*/ 	.byte	0x04, 0x11
        /*012e*/ 	.short	(.L_62 - .L_61)
	.align		4
.L_61:
        /*0130*/ 	.word	index@(_ZN7cutlass13device_kernelIN5flash19enable_sm80_to_sm89INS1_16FlashAttnFwdSm80INS1_25CollectiveMainloopFwdSm80ILi8ELi1ELb0EN4cute5tupleIJNS5_1CILi128EEENS7_ILi64EEENS7_ILi192EEEEEELi192ENS_6half_tEfNS_4arch4Sm80ELb0ELb1ELb0ELb1ELb1ELb1ELb1ELb0EEENS1_21CollectiveEpilogueFwdINS6_IJS8_SA_S9_EEENS6_IJNS7_ILi1EEESI_SI_EEESC_SE_Li256ELb1ELb1ELb0ELb0EEENS1_19SingleTileSchedulerILb1ELb0ELb1ELi128EEEEEEEEEvNT_6ParamsE)
        /*0134*/ 	.word	0x00000000


	//----- nvinfo : EIATTR_REGCOUNT
	.align		4
.L_62:
        /*0138*/ 	.byte	0x04, 0x2f
        /*013a*/ 	.short	(.L_64 - .L_63)
	.align		4
.L_63:
        /*013c*/ 	.word	index@(_ZN7cutlass13device_kernelIN5flash19enable_sm80_to_sm89INS1_16FlashAttnFwdSm80INS1_25CollectiveMainloopFwdSm80ILi8ELi1ELb0EN4cute5tupleIJNS5_1CILi128EEENS7_ILi64EEENS7_ILi192EEEEEELi192ENS_6half_tEfNS_4arch4Sm80ELb0ELb1ELb0ELb1ELb1ELb0ELb1ELb0EEENS1_21CollectiveEpilogueFwdINS6_IJS8_SA_S9_EEENS6_IJNS7_ILi1EEESI_SI_EEESC_SE_Li256ELb1ELb1ELb0ELb0EEENS1_19SingleTileSchedulerILb1ELb0ELb1ELi128EEEEEEEEEvNT_6ParamsE)
        /*0140*/ 	.word	0x00000004


	//----- nvinfo : EIATTR_FRAME_SIZE
	.align		4
.L_64:
        /*0144*/ 	.byte	0x04, 0x11
        /*0146*/ 	.short	(.L_66 - .L_65)
	.align		4
.L_65:
        /*0148*/ 	.word	index@(_ZN7cutlass13device_kernelIN5flash19enable_sm80_to_sm89INS1_16FlashAttnFwdSm80INS1_25CollectiveMainloopFwdSm80ILi8ELi1ELb0EN4cute5tupleIJNS5_1CILi128EEENS7_ILi64EEENS7_ILi192EEEEEELi192ENS_6half_tEfNS_4arch4Sm80ELb0ELb1ELb0ELb1ELb1ELb0ELb1ELb0EEENS1_21CollectiveEpilogueFwdINS6_IJS8_SA_S9_EEENS6_IJNS7_ILi1EEESI_SI_EEESC_SE_Li256ELb1ELb1ELb0ELb0EEENS1_19SingleTileSchedulerILb1ELb0ELb1ELi128EEEEEEEEEvNT_6ParamsE)
        /*014c*/ 	.word	0x00000000


	//----- nvinfo : EIATTR_REGCOUNT
	.align		4
.L_66:
        /*0150*/ 	.byte	0x04, 0x2f
        /*0152*/ 	.short	(.L_68 - .L_67)
	.align		4
.L_67:
        /*0154*/ 	.word	index@(_ZN7cutlass13device_kernelIN5flash19enable_sm80_to_sm89INS1_16FlashAttnFwdSm80INS1_25CollectiveMainloopFwdSm80ILi8ELi1ELb0EN4cute5tupleIJNS5_1CILi128EEENS7_ILi64EEENS7_ILi192EEEEEELi192ENS_6half_tEfNS_4arch4Sm80ELb0ELb1ELb0ELb0ELb1ELb0ELb1ELb0EEENS1_21CollectiveEpilogueFwdINS6_IJS8_SA_S9_EEENS6_IJNS7_ILi1EEESI_SI_EEESC_SE_Li256ELb0ELb1ELb0ELb0EEENS1_19SingleTileSchedulerILb0ELb0ELb1ELi128EEEEEEEEEvNT_6ParamsE)
        /*0158*/ 	.word	0x00000004


	//----- nvinfo : EIATTR_FRAME_SIZE
	.align		4
.L_68:
        /*015c*/ 	.byte	0x04, 0x11
        /*015e*/ 	.short	(.L_70 - .L_69)
	.align		4
.L_69:
        /*0160*/ 	.word	index@(_ZN7cutlass13device_kernelIN5flash19enable_sm80_to_sm89INS1_16FlashAttnFwdSm80INS1_25CollectiveMainloopFwdSm80ILi8ELi1ELb0EN4cute5tupleIJNS5_1CILi128EEENS7_ILi64EEENS7_ILi192EEEEEELi192ENS_6half_tEfNS_4arch4Sm80ELb0ELb1ELb0ELb0ELb1ELb0ELb1ELb0EEENS1_21CollectiveEpilogueFwdINS6_IJS8_SA_S9_EEENS6_IJNS7_ILi1EEESI_SI_EEESC_SE_Li256ELb0ELb1ELb0ELb0EEENS1_19SingleTileSchedulerILb0ELb0ELb1ELi128EEEEEEEEEvNT_6ParamsE)
        /*0164*/ 	.word	0x00000000


	//----- nvinfo : EIATTR_REGCOUNT
	.align		4
.L_70:
        /*0168*/ 	.byte	0x04, 0x2f
        /*016a*/ 	.short	(.L_72 - .L_71)
	.align		4
.L_71:
        /*016c*/ 	.word	index@(_ZN7cutlass13device_kernelIN5flash19enable_sm80_to_sm89INS1_16FlashAttnFwdSm80INS1_25CollectiveMainloopFwdSm80ILi8ELi1ELb0EN4cute5tupleIJNS5_1CILi128EEENS7_ILi64EEENS7_ILi192EEEEEELi192ENS_6half_tEfNS_4arch4Sm80ELb0ELb0ELb0ELb1ELb1ELb1ELb1ELb0EEENS1_21CollectiveEpilogueFwdINS6_IJS8_SA_S9_EEENS6_IJNS7_ILi1EEESI_SI_EEESC_SE_Li256ELb1ELb1ELb0ELb0EEENS1_19SingleTileSchedulerILb1ELb0ELb1ELi128EEEEEEEEEvNT_6ParamsE)
        /*0170*/ 	.word	0x00000004


	//----- nvinfo : EIATTR_FRAME_SIZE
	.align		4
.L_72:
        /*0174*/ 	.byte	0x04, 0x11
        /*0176*/ 	.short	(.L_74 - .L_73)
	.align		4
.L_73:
        /*0178*/ 	.word	index@(_ZN7cutlass13device_kernelIN5flash19enable_sm80_to_sm89INS1_16FlashAttnFwdSm80INS1_25CollectiveMainloopFwdSm80ILi8ELi1ELb0EN4cute5tupleIJNS5_1CILi128EEENS7_ILi64EEENS7_ILi192EEEEEELi192ENS_6half_tEfNS_4arch4Sm80ELb0ELb0ELb0ELb1ELb1ELb1ELb1ELb0EEENS1_21CollectiveEpilogueFwdINS6_IJS8_SA_S9_EEENS6_IJNS7_ILi1EEESI_SI_EEESC_SE_Li256ELb1ELb1ELb0ELb0EEENS1_19SingleTileSchedulerILb1ELb0ELb1ELi128EEEEEEEEEvNT_6ParamsE)
        /*017c*/ 	.word	0x00000000


	//----- nvinfo : EIATTR_REGCOUNT
	.align		4
.L_74:
        /*0180*/ 	.byte	0x04, 0x2f
        /*0182*/ 	.short	(.L_76 - .L_75)
	.align		4
.L_75:
        /*0184*/ 	.word	index@(_ZN7cutlass13device_kernelIN5flash19enable_sm80_to_sm89INS1_16FlashAttnFwdSm80INS1_25CollectiveMainloopFwdSm80ILi8ELi1ELb0EN4cute5tupleIJNS5_1CILi128EEENS7_ILi64EEENS7_ILi192EEEEEELi192ENS_6half_tEfNS_4arch4Sm80ELb0ELb0ELb0ELb1ELb1ELb0ELb1ELb0EEENS1_21CollectiveEpilogueFwdINS6_IJS8_SA_S9_EEENS6_IJNS7_ILi1EEESI_SI_EEESC_SE_Li256ELb1ELb1ELb0ELb0EEENS1_19SingleTileSchedulerILb1ELb0ELb1ELi128EEEEEEEEEvNT_6ParamsE)
        /*0188*/ 	.word	0x00000004


	//----- nvinfo : EIATTR_FRAME_SIZE
	.align		4
.L_76:
        /*018c*/ 	.byte	0x04, 0x11
        /*018e*/ 	.short	(.L_78 - .L_77)
	.align		4
.L_77:
        /*0190*/ 	.word	index@(_ZN7cutlass13device_kernelIN5flash19enable_sm80_to_sm89INS1_16FlashAttnFwdSm80INS1_25CollectiveMainloopFwdSm80ILi8ELi1ELb0EN4cute5tupleIJNS5_1CILi128EEENS7_ILi64EEENS7_ILi192EEEEEELi192ENS_6half_tEfNS_4arch4Sm80ELb0ELb0ELb0ELb1ELb1ELb0ELb1ELb0EEENS1_21CollectiveEpilogueFwdINS6_IJS8_SA_S9_EEENS6_IJNS7_ILi1EEESI_SI_EEESC_SE_Li256ELb1ELb1ELb0ELb0EEENS1_19SingleTileSchedulerILb1ELb0ELb1ELi128EEEEEEEEEvNT_6ParamsE)
        /*0194*/ 	.word	0x00000000


	//----- nvinfo : EIATTR_REGCOUNT
	.align		4
.L_78:
        /*0198*/ 	.byte	0x04, 0x2f
        /*019a*/ 	.short	(.L_80 - .L_79)
	.align		4
.L_79:
        /*019c*/ 	.word	index@(_ZN7cutlass13device_kernelIN5flash19enable_sm80_to_sm89INS1_16FlashAttnFwdSm80INS1_25CollectiveMainloopFwdSm80ILi8ELi1ELb0EN4cute5tupleIJNS5_1CILi128EEENS7_ILi64EEENS7_ILi192EEEEEELi192ENS_6half_tEfNS_4arch4Sm80ELb0ELb0ELb0ELb0ELb1ELb0ELb1ELb0EEENS1_21CollectiveEpilogueFwdINS6_IJS8_SA_S9_EEENS6_IJNS7_ILi1EEESI_SI_EEESC_SE_Li256ELb0ELb1ELb0ELb0EEENS1_19SingleTileSchedulerILb0ELb0ELb1ELi128EEEEEEEEEvNT_6ParamsE)
        /*01a0*/ 	.word	0x00000004


	//----- nvinfo : EIATTR_FRAME_SIZE
	.align		4
.L_80:
        /*01a4*/ 	.byte	0x04, 0x11
        /*01a6*/ 	.short	(.L_82 - .L_81)
	.align		4
.L_81:
        /*01a8*/ 	.word	index@(_ZN7cutlass13device_kernelIN5flash19enable_sm80_to_sm89INS1_16FlashAttnFwdSm80INS1_25CollectiveMainloopFwdSm80ILi8ELi1ELb0EN4cute5tupleIJNS5_1CILi128EEENS7_ILi64EEENS7_ILi192EEEEEELi192ENS_6half_tEfNS_4arch4Sm80ELb0ELb0ELb0ELb0ELb1ELb0ELb1ELb0EEENS1_21CollectiveEpilogueFwdINS6_IJS8_SA_S9_EEENS6_IJNS7_ILi1EEESI_SI_EEESC_SE_Li256ELb0ELb1ELb0ELb0EEENS1_19SingleTileSchedulerILb0ELb0ELb1ELi128EEEEEEEEEvNT_6ParamsE)
        /*01ac*/ 	.word	0x00000000


	//----- nvinfo : EIATTR_REGCOUNT
	.align		4
.L_82:
        /*01b0*/ 	.byte	0x04, 0x2f
        /*01b2*/ 	.short	(.L_84 - .L_83)
	.align		4
.L_83:
        /*01b4*/ 	.word	index@(_ZN7cutlass13device_kernelIN5flash19enable_sm80_to_sm89INS1_16FlashAttnFwdSm80INS1_25CollectiveMainloopFwdSm80ILi8ELi2ELb0EN4cute5tupleIJNS5_1CILi128EEENS7_ILi64EEENS7_ILi192EEEEEELi192ENS_6half_tEfNS_4arch4Sm80ELb1ELb0ELb1ELb1ELb1ELb1ELb1ELb0EEENS1_21CollectiveEpilogueFwdINS6_IJS8_SA_S9_EEENS6_IJNS7_ILi1EEESI_SI_EEESC_SE_Li256ELb1ELb1ELb0ELb0EEENS1_19SingleTileSchedulerILb1ELb0ELb1ELi128EEEEEEEEEvNT_6ParamsE)
        /*01b8*/ 	.word	0x00000004


	//----- nvinfo : EIATTR_FRAME_SIZE
	.align		4
.L_84:
        /*01bc*/ 	.byte	0x04, 0x11
        /*01be*/ 	.short	(.L_86 - .L_85)
	.align		4
.L_85:
        /*01c0*/ 	.word	index@(_ZN7cutlass13device_kernelIN5flash19enable_sm80_to_sm89INS1_16FlashAttnFwdSm80INS1_25CollectiveMainloopFwdSm80ILi8ELi2ELb0EN4cute5tupleIJNS5_1CILi128EEENS7_ILi64EEENS7_ILi192EEEEEELi192ENS_6half_tEfNS_4arch4Sm80ELb1ELb0ELb1ELb1ELb1ELb1ELb1ELb0EEENS1_21CollectiveEpilogueFwdINS6_IJS8_SA_S9_EEENS6_IJNS7_ILi1EEESI_SI_EEESC_SE_Li256ELb1ELb1ELb0ELb0EEENS1_19SingleTileSchedulerILb1ELb0ELb1ELi128EEEEEEEEEvNT_6ParamsE)
        /*01c4*/ 	.word	0x00000000


	//----- nvinfo : EIATTR_REGCOUNT
	.align		4
.L_86:
        /*01c8*/ 	.byte	0x04, 0x2f
        /*01ca*/ 	.short	(.L_88 - .L_87)
	.align		4
.L_87:
        /*01cc*/ 	.word	index@(_ZN7cutlass13device_kernelIN5flash19enable_sm80_to_sm89INS1_16FlashAttnFwdSm80INS1_25CollectiveMainloopFwdSm80ILi8ELi2ELb0EN4cute5tupleIJNS5_1CILi128EEENS7_ILi64EEENS7_ILi192EEEEEELi192ENS_6half_tEfNS_4arch4Sm80ELb1ELb0ELb1ELb1ELb1ELb0ELb1ELb0EEENS1_21CollectiveEpilogueFwdINS6_IJS8_SA_S9_EEENS6_IJNS7_ILi1EEESI_SI_EEESC_SE_Li256ELb1ELb1ELb0ELb0EEENS1_19SingleTileSchedulerILb1ELb0ELb1ELi128EEEEEEEEEvNT_6ParamsE)
        /*01d0*/ 	.word	0x00000004


	//----- nvinfo : EIATTR_FRAME_SIZE
	.align		4
.L_88:
        /*01d4*/ 	.byte	0x04, 0x11
        /*01d6*/ 	.short	(.L_90 - .L_89)
	.align		4
.L_89:
        /*01d8*/ 	.word	index@(_ZN7cutlass13device_kernelIN5flash19enable_sm80_to_sm89INS1_16FlashAttnFwdSm80INS1_25CollectiveMainloopFwdSm80ILi8ELi2ELb0EN4cute5tupleIJNS5_1CILi128EEENS7_ILi64EEENS7_ILi192EEEEEELi192ENS_6half_tEfNS_4arch4Sm80ELb1ELb0ELb1ELb1ELb1ELb0ELb1ELb0EEENS1_21CollectiveEpilogueFwdINS6_IJS8_SA_S9_EEENS6_IJNS7_ILi1EEESI_SI_EEESC_SE_Li256ELb1ELb1ELb0ELb0EEENS1_19SingleTileSchedulerILb1ELb0ELb1ELi128EEEEEEEEEvNT_6ParamsE)
        /*01dc*/ 	.word	0x00000000


	//----- nvinfo : EIATTR_REGCOUNT
	.align		4
.L_90:
        /*01e0*/ 	.byte	0x04, 0x2f
        /*01e2*/ 	.short	(.L_92 - .L_91)
	.align		4
.L_91:
        /*01e4*/ 	.word	index@(_ZN7cutlass13device_kernelIN5flash19enable_sm80_to_sm89INS1_16FlashAttnFwdSm80INS1_25CollectiveMainloopFwdSm80ILi8ELi2ELb0EN4cute5tupleIJNS5_1CILi128EEENS7_ILi64EEENS7_ILi192EEEEEELi192ENS_6half_tEfNS_4arch4Sm80ELb1ELb0ELb1ELb0ELb1ELb0ELb1ELb0EEENS1_21CollectiveEpilogueFwdINS6_IJS8_SA_S9_EEENS6_IJNS7_ILi1EEESI_SI_EEESC_SE_Li256ELb0ELb1ELb0ELb0EEENS1_30DynamicPersistentTileSchedulerILi256ELi256ELb0ELb1ELb0EEEEEEEEEvNT_6ParamsE)
        /*01e8*/ 	.word	0x00000004


	//----- nvinfo : EIATTR_FRAME_SIZE
	.align		4
.L_92:
        /*01ec*/ 	.byte	0x04, 0x11
        /*01ee*/ 	.short	(.L_94 - .L_93)
	.align		4
.L_93:
        /*01f0*/ 	.word	index@(_ZN7cutlass13device_kernelIN5flash19enable_sm80_to_sm89INS1_16FlashAttnFwdSm80INS1_25CollectiveMainloopFwdSm80ILi8ELi2ELb0EN4cute5tupleIJNS5_1CILi128EEENS7_ILi64EEENS7_ILi192EEEEEELi192ENS_6half_tEfNS_4arch4Sm80ELb1ELb0ELb1ELb0ELb1ELb0ELb1ELb0EEENS1_21CollectiveEpilogueFwdINS6_IJS8_SA_S9_EEENS6_IJNS7_ILi1EEESI_SI_EEESC_SE_Li256ELb0ELb1ELb0ELb0EEENS1_30DynamicPersistentTileSchedulerILi256ELi256ELb0ELb1ELb0EEEEEEEEEvNT_6ParamsE)
        /*01f4*/ 	.word	0x00000000


	//----- nvinfo : EIATTR_REGCOUNT
	.align		4
.L_94:
        /*01f8*/ 	.byte	0x04, 0x2f
        /*01fa*/ 	.short	(.L_96 - .L_95)
	.align		4
.L_95:
        /*01fc*/ 	.word	index@(_ZN7cutlass13device_kernelIN5flash19enable_sm80_to_sm89INS1_16FlashAttnFwdSm80INS1_25CollectiveMainloopFwdSm80ILi8ELi2ELb0EN4cute5tupleIJNS5_1CILi128EEENS7_ILi64EEENS7_ILi192EEEEEELi192ENS_6half_tEfNS_4arch4Sm80ELb0ELb1ELb1ELb1ELb1ELb1ELb1ELb0EEENS1_21CollectiveEpilogueFwdINS6_IJS8_SA_S9_EEENS6_IJNS7_ILi1EEESI_SI_EEESC_SE_Li256ELb1ELb1ELb0ELb0EEENS1_19SingleTileSchedulerILb1ELb0ELb1ELi128EEEEEEEEEvNT_6ParamsE)
        /*0200*/ 	.word	0x00000004


	//----- nvinfo : EIATTR_FRAME_SIZE
	.align		4
.L_96:
        /*0204*/ 	.byte	0x04, 0x11
        /*0206*/ 	.short	(.L_98 - .L_97)
	.align		4
.L_97:
        /*0208*/ 	.word	index@(_ZN7cutlass13device_kernelIN5flash19enable_sm80_to_sm89INS1_16FlashAttnFwdSm80INS1_25CollectiveMainloopFwdSm80ILi8ELi2ELb0EN4cute5tupleIJNS5_1CILi128EEENS7_ILi64EEENS7_ILi192EEEEEELi192ENS_6half_tEfNS_4arch4Sm80ELb0ELb1ELb1ELb1ELb1ELb1ELb1ELb0EEENS1_21CollectiveEpilogueFwdINS6_IJS8_SA_S9_EEENS6_IJNS7_ILi1EEESI_SI_EEESC_SE_Li256ELb1ELb1ELb0ELb0EEENS1_19SingleTileSchedulerILb1ELb0ELb1ELi128EEEEEEEEEvNT_6ParamsE)
        /*020c*/ 	.word	0x00000000


	//----- nvinfo : EIATTR_REGCOUNT
	.align		4
.L_98:
        /*0210*/ 	.byte	0x04, 0x2f
        /*0212*/ 	.short	(.L_100 - .L_99)
	.align		4
.L_99:
        /*0214*/ 	.word	index@(_ZN7cutlass13device_kernelIN5flash19enable_sm80_to_sm89INS1_16FlashAttnFwdSm80INS1_25CollectiveMainloopFwdSm80ILi8ELi2ELb0EN4cute5tupleIJNS5_1CILi128EEENS7_ILi64EEENS7_ILi192EEEEEELi192ENS_6half_tEfNS_4arch4Sm80ELb0ELb1ELb1ELb1ELb1ELb0ELb1ELb0EEENS1_21CollectiveEpilogueFwdINS6_IJS8_SA_S9_EEENS6_IJNS7_ILi1EEESI_SI_EEESC_SE_Li256ELb1ELb1ELb0ELb0EEENS1_19SingleTileSchedulerILb1ELb0ELb1ELi128EEEEEEEEEvNT_6ParamsE)
        /*0218*/ 	.word	0x00000004


	//----- nvinfo : EIATTR_FRAME_SIZE
	.align		4
.L_100:
        /*021c*/ 	.byte	0x04, 0x11
        /*021e*/ 	.short	(.L_102 - .L_101)
	.align		4
.L_101:
        /*0220*/ 	.word	index@(_ZN7cutlass13device_kernelIN5flash19enable_sm80_to_sm89INS1_16FlashAttnFwdSm80INS1_25CollectiveMainloopFwdSm80ILi8ELi2ELb0EN4cute5tupleIJNS5_1CILi128EEENS7_ILi64EEENS7_ILi192EEEEEELi192ENS_6half_tEfNS_4arch4Sm80ELb0ELb1ELb1ELb1ELb1ELb0ELb1ELb0EEENS1_21CollectiveEpilogueFwdINS6_IJS8_SA_S9_EEENS6_IJNS7_ILi1EEESI_SI_EEESC_SE_Li256ELb1ELb1ELb0ELb0EEENS1_19SingleTileSchedulerILb1ELb0ELb1ELi128EEEEEEEEEvNT_6ParamsE)
        /*0224*/ 	.word	0x00000000


	//----- nvinfo : EIATTR_REGCOUNT
	.align		4
.L_102:
        /*0228*/ 	.byte	0x04, 0x2f
        /*022a*/ 	.short	(.L_104 - .L_103)
	.align		4
.L_103:
        /*022c*/ 	.word	index@(_ZN7cutlass13device_kernelIN5flash19enable_sm80_to_sm89INS1_16FlashAttnFwdSm80INS1_25CollectiveMainloopFwdSm80ILi8ELi2ELb0EN4cute5tupleIJNS5_1CILi128EEENS7_ILi64EEENS7_ILi192EEEEEELi192ENS_6half_tEfNS_4arch4Sm80ELb0ELb1ELb1ELb0ELb1ELb0ELb1ELb0EEENS1_21CollectiveEpilogueFwdINS6_IJS8_SA_S9_EEENS6_IJNS7_ILi1EEESI_SI_EEESC_SE_Li256ELb0ELb1ELb0ELb0EEENS1_19SingleTileSchedulerILb0ELb0ELb1ELi128EEEEEEEEEvNT_6ParamsE)
        /*0230*/ 	.word	0x00000004


	//----- nvinfo : EIATTR_FRAME_SIZE
	.align		4
.L_104:
        /*0234*/ 	.byte	0x04, 0x11
        /*0236*/ 	.short	(.L_106 - .L_105)
	.align		4
.L_105:
        /*0238*/ 	.word	index@(_ZN7cutlass13device_kernelIN5flash19enable_sm80_to_sm89INS1_16FlashAttnFwdSm80INS1_25CollectiveMainloopFwdSm80ILi8ELi2ELb0EN4cute5tupleIJNS5_1CILi128EEENS7_ILi64EEENS7_ILi192EEEEEELi192ENS_6half_tEfNS_4arch4Sm80ELb0ELb1ELb1ELb0ELb1ELb0ELb1ELb0EEENS1_21CollectiveEpilogueFwdINS6_IJS8_SA_S9_EEENS6_IJNS7_ILi1EEESI_SI_EEESC_SE_Li256ELb0ELb1ELb0ELb0EEENS1_19SingleTileSchedulerILb0ELb0ELb1ELi128EEEEEEEEEvNT_6ParamsE)
        /*023c*/ 	.word	0x00000000


	//----- nvinfo : EIATTR_REGCOUNT
	.align		4
.L_106:
        /*0240*/ 	.byte	0x04, 0x2f
        /*0242*/ 	.short	(.L_108 - .L_107)
	.align		4
.L_107:
        /*0244*/ 	.word	index@(_ZN7cutlass13device_kernelIN5flash19enable_sm80_to_sm89INS1_16FlashAttnFwdSm80INS1_25CollectiveMainloopFwdSm80ILi8ELi2ELb0EN4cute5tupleIJNS5_1CILi128EEENS7_ILi64EEENS7_ILi192EEEEEELi192ENS_6half_tEfNS_4arch4Sm80ELb0ELb0ELb1ELb1ELb1ELb1ELb1ELb0EEENS1_21CollectiveEpilogueFwdINS6_IJS8_SA_S9_EEENS6_IJNS7_ILi1EEESI_SI_EEESC_SE_Li256ELb1ELb1ELb0ELb0EEENS1_19SingleTileSchedulerILb1ELb0ELb1ELi128EEEEEEEEEvNT_6ParamsE)
        /*0248*/ 	.word	0x00000004


	//----- nvinfo : EIATTR_FRAME_SIZE
	.align		4
.L_108:
        /*024c*/ 	.byte	0x04, 0x11
        /*024e*/ 	.short	(.L_110 - .L_109)
	.align		4
.L_109:
        /*0250*/ 	.word	index@(_ZN7cutlass13device_kernelIN5flash19enable_sm80_to_sm89INS1_16FlashAttnFwdSm80INS1_25CollectiveMainloopFwdSm80ILi8ELi2ELb0EN4cute5tupleIJNS5_1CILi128EEENS7_ILi64EEENS7_ILi192EEEEEELi192ENS_6half_tEfNS_4arch4Sm80ELb0ELb0ELb1ELb1ELb1ELb1ELb1ELb0EEENS1_21CollectiveEpilogueFwdINS6_IJS8_SA_S9_EEENS6_IJNS7_ILi1EEESI_SI_EEESC_SE_Li256ELb1ELb1ELb0ELb0EEENS1_19SingleTileSchedulerILb1ELb0ELb1ELi128EEEEEEEEEvNT_6ParamsE)
        /*0254*/ 	.word	0x00000000


	//----- nvinfo : EIATTR_REGCOUNT
	.align		4
.L_110:
        /*0258*/ 	.byte	0x04, 0x2f
        /*025a*/ 	.short	(.L_112 - .L_111)
	.align		4
.L_111:
        /*025c*/ 	.word	index@(_ZN7cutlass13device_kernelIN5flash19enable_sm80_to_sm89INS1_16FlashAttnFwdSm80INS1_25CollectiveMainloopFwdSm80ILi8ELi2ELb0EN4cute5tupleIJNS5_1CILi128EEENS7_ILi64EEENS7_ILi192EEEEEELi192ENS_6half_tEfNS_4arch4Sm80ELb0ELb0ELb1ELb1ELb1ELb0ELb1ELb0EEENS1_21CollectiveEpilogueFwdINS6_IJS8_SA_S9_EEENS6_IJNS7_ILi1EEESI_SI_EEESC_SE_Li256ELb1ELb1ELb0ELb0EEENS1_19SingleTileSchedulerILb1ELb0ELb1ELi128EEEEEEEEEvNT_6ParamsE)
        /*0260*/ 	.word	0x00000004


	//----- nvinfo : EIATTR_FRAME_SIZE
	.align		4
.L_112:
        /*0264*/ 	.byte	0x04, 0x11
        /*0266*/ 	.short	(.L_114 - .L_113)
	.align		4
.L_113:
        /*0268*/ 	.word	index@(_ZN7cutlass13device_kernelIN5flash19enable_sm80_to_sm89INS1_16FlashAttnFwdSm80INS1_25CollectiveMainloopFwdSm80ILi8ELi2ELb0EN4cute5tupleIJNS5_1CILi128EEENS7_ILi64EEENS7_ILi192EEEEEELi192ENS_6half_tEfNS_4arch4Sm80ELb0ELb0ELb1ELb1ELb1ELb0ELb1ELb0EEENS1_21CollectiveEpilogueFwdINS6_IJS8_SA_S9_EEENS6_IJNS7_ILi1EEESI_SI_EEESC_SE_Li256ELb1ELb1ELb0ELb0EEENS1_19SingleTileSchedulerILb1ELb0ELb1ELi128EEEEEEEEEvNT_6ParamsE)
        /*026c*/ 	.word	0x00000000


	//----- nvinfo : EIATTR_REGCOUNT
	.align		4
.L_114:
        /*0270*/ 	.byte	0x04, 0x2f
        /*0272*/ 	.short	(.L_116 - .L_115)
	.align		4
.L_115:
        /*0274*/ 	.word	index@(_ZN7cutlass13device_kernelIN5flash19enable_sm80_to_sm89INS1_16FlashAttnFwdSm80INS1_25CollectiveMainloopFwdSm80ILi8ELi2ELb0EN4cute5tupleIJNS5_1CILi128EEENS7_ILi64EEENS7_ILi192EEEEEELi192ENS_6half_tEfNS_4arch4Sm80ELb0ELb0ELb1ELb0ELb1ELb0ELb1ELb0EEENS1_21CollectiveEpilogueFwdINS6_IJS8_SA_S9_EEENS6_IJNS7_ILi1EEESI_SI_EEESC_SE_Li256ELb0ELb1ELb0ELb0EEENS1_19SingleTileSchedulerILb0ELb0ELb1ELi128EEEEEEEEEvNT_6ParamsE)
        /*0278*/ 	.word	0x00000004


	//----- nvinfo : EIATTR_FRAME_SIZE
	.align		4
.L_116:
        /*027c*/ 	.byte	0x04, 0x11
        /*027e*/ 	.short	(.L_118 - .L_117)
	.align		4
.L_117:
        /*0280*/ 	.word	index@(_ZN7cutlass13device_kernelIN5flash19enable_sm80_to_sm89INS1_16FlashAttnFwdSm80INS1_25CollectiveMainloopFwdSm80ILi8ELi2ELb0EN4cute5tupleIJNS5_1CILi128EEENS7_ILi64EEENS7_ILi192EEEEEELi192ENS_6half_tEfNS_4arch4Sm80ELb0ELb0ELb1ELb0ELb1ELb0ELb1ELb0EEENS1_21CollectiveEpilogueFwdINS6_IJS8_SA_S9_EEENS6_IJNS7_ILi1EEESI_SI_EEESC_SE_Li256ELb0ELb1ELb0ELb0EEENS1_19SingleTileSchedulerILb0ELb0ELb1ELi128EEEEEEEEEvNT_6ParamsE)
        /*0284*/ 	.word	0x00000000


	//----- nvinfo : EIATTR_REGCOUNT
	.align		4
.L_118:
        /*0288*/ 	.byte	0x04, 0x2f
        /*028a*/ 	.short	(.L_120 - .L_119)
	.align		4
.L_119:
        /*028c*/ 	.word	index@(_ZN7cutlass13device_kernelIN5flash19enable_sm80_to_sm89INS1_16FlashAttnFwdSm80INS1_25CollectiveMainloopFwdSm80ILi8ELi1ELb0EN4cute5tupleIJNS5_1CILi128EEENS7_ILi64EEENS7_ILi192EEEEEELi192ENS_6half_tEfNS_4arch4Sm80ELb1ELb0ELb1ELb1ELb1ELb1ELb1ELb0EEENS1_21CollectiveEpilogueFwdINS6_IJS8_SA_S9_EEENS6_IJNS7_ILi1EEESI_SI_EEESC_SE_Li256ELb1ELb1ELb0ELb0EEENS1_19SingleTileSchedulerILb1ELb0ELb1ELi128EEEEEEEEEvNT_6ParamsE)
        /*0290*/ 	.word	0x00000004


	//----- nvinfo : EIATTR_FRAME_SIZE
	.align		4
.L_120:
        /*0294*/ 	.byte	0x04, 0x11
        /*0296*/ 	.short	(.L_122 - .L_121)
	.align		4
.L_121:
        /*0298*/ 	.word	index@(_ZN7cutlass13device_kernelIN5flash19enable_sm80_to_sm89INS1_16FlashAttnFwdSm80INS1_25CollectiveMainloopFwdSm80ILi8ELi1ELb0EN4cute5tupleIJNS5_1CILi128EEENS7_ILi64EEENS7_ILi192EEEEEELi192ENS_6half_tEfNS_4arch4Sm80ELb1ELb0ELb1ELb1ELb1ELb1ELb1ELb0EEENS1_21CollectiveEpilogueFwdINS6_IJS8_SA_S9_EEENS6_IJNS7_ILi1EEESI_SI_EEESC_SE_Li256ELb1ELb1ELb0ELb0EEENS1_19SingleTileSchedulerILb1ELb0ELb1ELi128EEEEEEEEEvNT_6ParamsE)
        /*029c*/ 	.word	0x00000000


	//----- nvinfo : EIATTR_REGCOUNT
	.align		4
.L_122:
        /*02a0*/ 	.byte	0x04, 0x2f
        /*02a2*/ 	.short	(.L_124 - .L_123)
	.align		4
.L_123:
        /*02a4*/ 	.word	index@(_ZN7cutlass13device_kernelIN5flash19enable_sm80_to_sm89INS1_16FlashAttnFwdSm80INS1_25CollectiveMainloopFwdSm80ILi8ELi1ELb0EN4cute5tupleIJNS5_1CILi128EEENS7_ILi64EEENS7_ILi192EEEEEELi192ENS_6half_tEfNS_4arch4Sm80ELb1ELb0ELb1ELb1ELb1ELb0ELb1ELb0EEENS1_21CollectiveEpilogueFwdINS6_IJS8_SA_S9_EEENS6_IJNS7_ILi1EEESI_SI_EEESC_SE_Li256ELb1ELb1ELb0ELb0EEENS1_19SingleTileSchedulerILb1ELb0ELb1ELi128EEEEEEEEEvNT_6ParamsE)
        /*02a8*/ 	.word	0x00000004


	//----- nvinfo : EIATTR_FRAME_SIZE
	.align		4
.L_124:
        /*02ac*/ 	.byte	0x04, 0x11
        /*02ae*/ 	.short	(.L_126 - .L_125)
	.align		4
.L_125:
        /*02b0*/ 	.word	index@(_ZN7cutlass13device_kernelIN5flash19enable_sm80_to_sm89INS1_16FlashAttnFwdSm80INS1_25CollectiveMainloopFwdSm80ILi8ELi1ELb0EN4cute5tupleIJNS5_1CILi128EEENS7_ILi64EEENS7_ILi192EEEEEELi192ENS_6half_tEfNS_4arch4Sm80ELb1ELb0ELb1ELb1ELb1ELb0ELb1ELb0EEENS1_21CollectiveEpilogueFwdINS6_IJS8_SA_S9_EEENS6_IJNS7_ILi1EEESI_SI_EEESC_SE_Li256ELb1ELb1ELb0ELb0EEENS1_19SingleTileSchedulerILb1ELb0ELb1ELi128EEEEEEEEEvNT_6ParamsE)
        /*02b4*/ 	.word	0x00000000


	//----- nvinfo : EIATTR_REGCOUNT
	.align		4
.L_126:
        /*02b8*/ 	.byte	0x04, 0x2f
        /*02ba*/ 	.short	(.L_128 - .L_127)
	.align		4
.L_127:
        /*02bc*/ 	.word	index@(_ZN7cutlass13device_kernelIN5flash19enable_sm80_to_sm89INS1_16FlashAttnFwdSm80INS1_25CollectiveMainloopFwdSm80ILi8ELi1ELb0EN4cute5tupleIJNS5_1CILi128EEENS7_ILi64EEENS7_ILi192EEEEEELi192ENS_6half_tEfNS_4arch4Sm80ELb1ELb0ELb1ELb0ELb1ELb0ELb1ELb0EEENS1_21CollectiveEpilogueFwdINS6_IJS8_SA_S9_EEENS6_IJNS7_ILi1EEESI_SI_EEESC_SE_Li256ELb0ELb1ELb0ELb0EEENS1_30DynamicPersistentTileSchedulerILi256ELi256ELb0ELb1ELb0EEEEEEEEEvNT_6ParamsE)
        /*02c0*/ 	.word	0x00000004


	//----- nvinfo : EIATTR_FRAME_SIZE
	.align		4
.L_128:
        /*02c4*/ 	.byte	0x04, 0x11
        /*02c6*/ 	.short	(.L_130 - .L_129)
	.align		4
.L_129:
        /*02c8*/ 	.word	index@(_ZN7cutlass13device_kernelIN5flash19enable_sm80_to_sm89INS1_16FlashAttnFwdSm80INS1_25CollectiveMainloopFwdSm80ILi8ELi1ELb0EN4cute5tupleIJNS5_1CILi128EEENS7_ILi64EEENS7_ILi192EEEEEELi192ENS_6half_tEfNS_4arch4Sm80ELb1ELb0ELb1ELb0ELb1ELb0ELb1ELb0EEENS1_21CollectiveEpilogueFwdINS6_IJS8_SA_S9_EEENS6_IJNS7_ILi1EEESI_SI_EEESC_SE_Li256ELb0ELb1ELb0ELb0EEENS1_30DynamicPersistentTileSchedulerILi256ELi256ELb0ELb1ELb0EEEEEEEEEvNT_6ParamsE)
        /*02cc*/ 	.word	0x00000000


	//----- nvinfo : EIATTR_REGCOUNT
	.align		4
.L_130:
        /*02d0*/ 	.byte	0x04, 0x2f
        /*02d2*/ 	.short	(.L_132 - .L_131)
	.align		4
.L_131:
        /*02d4*/ 	.word	index@(_ZN7cutlass13device_kernelIN5flash19enable_sm80_to_sm89INS1_16FlashAttnFwdSm80INS1_25CollectiveMainloopFwdSm80ILi8ELi1ELb0EN4cute5tupleIJNS5_1CILi128EEENS7_ILi64EEENS7_ILi192EEEEEELi192ENS_6half_tEfNS_4arch4Sm80ELb0ELb1ELb1ELb1ELb1ELb1ELb1ELb0EEENS1_21CollectiveEpilogueFwdINS6_IJS8_SA_S9_EEENS6_IJNS7_ILi1EEESI_SI_EEESC_SE_Li256ELb1ELb1ELb0ELb0EEENS1_19SingleTileSchedulerILb1ELb0ELb1ELi128EEEEEEEEEvNT_6ParamsE)
        /*02d8*/ 	.word	0x00000004


	//----- nvinfo : EIATTR_FRAME_SIZE
	.align		4
.L_132:
        /*02dc*/ 	.byte	0x04, 0x11
        /*02de*/ 	.short	(.L_134 - .L_133)
	.align		4
.L_133:
        /*02e0*/ 	.word	index@(_ZN7cutlass13device_kernelIN5flash19enable_sm80_to_sm89INS1_16FlashAttnFwdSm80INS1_25CollectiveMainloopFwdSm80ILi8ELi1ELb0EN4cute5tupleIJNS5_1CILi128EEENS7_ILi64EEENS7_ILi192EEEEEELi192ENS_6half_tEfNS_4arch4Sm80ELb0ELb1ELb1ELb1ELb1ELb1ELb1ELb0EEENS1_21CollectiveEpilogueFwdINS6_IJS8_SA_S9_EEENS6_IJNS7_ILi1EEESI_SI_EEESC_SE_Li256ELb1ELb1ELb0ELb0EEENS1_19SingleTileSchedulerILb1ELb0ELb1ELi128EEEEEEEEEvNT_6ParamsE)
        /*02e4*/ 	.word	0x00000000


	//----- nvinfo : EIATTR_REGCOUNT
	.align		4
.L_134:
        /*02e8*/ 	.byte	0x04, 0x2f
        /*02ea*/ 	.short	(.L_136 - .L_135)
	.align		4
.L_135:
        /*02ec*/ 	.word	index@(_ZN7cutlass13device_kernelIN5flash19enable_sm80_to_sm89INS1_16FlashAttnFwdSm80INS1_25CollectiveMainloopFwdSm80ILi8ELi1ELb0EN4cute5tupleIJNS5_1CILi128EEENS7_ILi64EEENS7_ILi192EEEEEELi192ENS_6half_tEfNS_4arch4Sm80ELb0ELb1ELb1ELb1ELb1ELb0ELb1ELb0EEENS1_21CollectiveEpilogueFwdINS6_IJS8_SA_S9_EEENS6_IJNS7_ILi1EEESI_SI_EEESC_SE_Li256ELb1ELb1ELb0ELb0EEENS1_19SingleTileSchedulerILb1ELb0ELb1ELi128EEEEEEEEEvNT_6ParamsE)
        /*02f0*/ 	.word	0x00000004


	//----- nvinfo : EIATTR_FRAME_SIZE
	.align		4
.L_136:
        /*02f4*/ 	.byte	0x04, 0x11
        /*02f6*/ 	.short	(.L_138 - .L_137)
	.align		4
.L_137:
        /*02f8*/ 	.word	index@(_ZN7cutlass13device_kernelIN5flash19enable_sm80_to_sm89INS1_16FlashAttnFwdSm80INS1_25CollectiveMainloopFwdSm80ILi8ELi1ELb0EN4cute5tupleIJNS5_1CILi128EEENS7_ILi64EEENS7_ILi192EEEEEELi192ENS_6half_tEfNS_4arch4Sm80ELb0ELb1ELb1ELb1ELb1ELb0ELb1ELb0EEENS1_21CollectiveEpilogueFwdINS6_IJS8_SA_S9_EEENS6_IJNS7_ILi1EEESI_SI_EEESC_SE_Li256ELb1ELb1ELb0ELb0EEENS1_19SingleTileSchedulerILb1ELb0ELb1ELi128EEEEEEEEEvNT_6ParamsE)
        /*02fc*/ 	.word	0x00000000


	//----- nvinfo : EIATTR_REGCOUNT
	.align		4
.L_138:
        /*0300*/ 	.byte	0x04, 0x2f
        /*0302*/ 	.short	(.L_140 - .L_139)
	.align		4
.L_139:
        /*0304*/ 	.word	index@(_ZN7cutlass13device_kernelIN5flash19enable_sm80_to_sm89INS1_16FlashAttnFwdSm80INS1_25CollectiveMainloopFwdSm80ILi8ELi1ELb0EN4cute5tupleIJNS5_1CILi128EEENS7_ILi64EEENS7_ILi192EEEEEELi192ENS_6half_tEfNS_4arch4Sm80ELb0ELb1ELb1ELb0ELb1ELb0ELb1ELb0EEENS1_21CollectiveEpilogueFwdINS6_IJS8_SA_S9_EEENS6_IJNS7_ILi1EEESI_SI_EEESC_SE_Li256ELb0ELb1ELb0ELb0EEENS1_19SingleTileSchedulerILb0ELb0ELb1ELi128EEEEEEEEEvNT_6ParamsE)
        /*0308*/ 	.word	0x00000004


	//----- nvinfo : EIATTR_FRAME_SIZE
	.align		4
.L_140:
        /*030c*/ 	.byte	0x04, 0x11
        /*030e*/ 	.short	(.L_142 - .L_141)
	.align		4
.L_141:
        /*0310*/ 	.word	index@(_ZN7cutlass13device_kernelIN5flash19enable_sm80_to_sm89INS1_16FlashAttnFwdSm80INS1_25CollectiveMainloopFwdSm80ILi8ELi1ELb0EN4cute5tupleIJNS5_1CILi128EEENS7_ILi64EEENS7_ILi192EEEEEELi192ENS_6half_tEfNS_4arch4Sm80ELb0ELb1ELb1ELb0ELb1ELb0ELb1ELb0EEENS1_21CollectiveEpilogueFwdINS6_IJS8_SA_S9_EEENS6_IJNS7_ILi1EEESI_SI_EEESC_SE_Li256ELb0ELb1ELb0ELb0EEENS1_19SingleTileSchedulerILb0ELb0ELb1ELi128EEEEEEEEEvNT_6ParamsE)
        /*0314*/ 	.word	0x00000000


	//----- nvinfo : EIATTR_REGCOUNT
	.align		4
.L_142:
        /*0318*/ 	.byte	0x04, 0x2f
        /*031a*/ 	.short	(.L_144 - .L_143)
	.align		4
.L_143:
        /*031c*/ 	.word	index@(_ZN7cutlass13device_kernelIN5flash19enable_sm80_to_sm89INS1_16FlashAttnFwdSm80INS1_25CollectiveMainloopFwdSm80ILi8ELi1ELb0EN4cute5tupleIJNS5_1CILi128EEENS7_ILi64EEENS7_ILi192EEEEEELi192ENS_6half_tEfNS_4arch4Sm80ELb0ELb0ELb1ELb1ELb1ELb1ELb1ELb0EEENS1_21CollectiveEpilogueFwdINS6_IJS8_SA_S9_EEENS6_IJNS7_ILi1EEESI_SI_EEESC_SE_Li256ELb1ELb1ELb0ELb0EEENS1_19SingleTileSchedulerILb1ELb0ELb1ELi128EEEEEEEEEvNT_6ParamsE)
        /*0320*/ 	.word	0x00000004


	//----- nvinfo : EIATTR_FRAME_SIZE
	.align		4
.L_144:
        /*0324*/ 	.byte	0x04, 0x11
        /*0326*/ 	.short	(.L_146 - .L_145)
	.align		4
.L_145:
        /*0328*/ 	.word	index@(_ZN7cutlass13device_kernelIN5flash19enable_sm80_to_sm89INS1_16FlashAttnFwdSm80INS1_25CollectiveMainloopFwdSm80ILi8ELi1ELb0EN4cute5tupleIJNS5_1CILi128EEENS7_ILi64EEENS7_ILi192EEEEEELi192ENS_6half_tEfNS_4arch4Sm80ELb0ELb0ELb1ELb1ELb1ELb1ELb1ELb0EEENS1_21CollectiveEpilogueFwdINS6_IJS8_SA_S9_EEENS6_IJNS7_ILi1EEESI_SI_EEESC_SE_Li256ELb1ELb1ELb0ELb0EEENS1_19SingleTileSchedulerILb1ELb0ELb1ELi128EEEEEEEEEvNT_6ParamsE)
        /*032c*/ 	.word	0x00000000


	//----- nvinfo : EIATTR_REGCOUNT
	.align		4
.L_146:
        /*0330*/ 	.byte	0x04, 0x2f
        /*0332*/ 	.short	(.L_148 - .L_147)
	.align		4
.L_147:
        /*0334*/ 	.word	index@(_ZN7cutlass13device_kernelIN5flash19enable_sm80_to_sm89INS1_16FlashAttnFwdSm80INS1_25CollectiveMainloopFwdSm80ILi8ELi1ELb0EN4cute5tupleIJNS5_1CILi128EEENS7_ILi64EEENS7_ILi192EEEEEELi192ENS_6half_tEfNS_4arch4Sm80ELb0ELb0ELb1ELb1ELb1ELb0ELb1ELb0EEENS1_21CollectiveEpilogueFwdINS6_IJS8_SA_S9_EEENS6_IJNS7_ILi1EEESI_SI_EEESC_SE_Li256ELb1ELb1ELb0ELb0EEENS1_19SingleTileSchedulerILb1ELb0ELb1ELi128EEEEEEEEEvNT_6ParamsE)
        /*0338*/ 	.word	0x00000004


	//----- nvinfo : EIATTR_FRAME_SIZE
	.align		4
.L_148:
        /*033c*/ 	.byte	0x04, 0x11
        /*033e*/ 	.short	(.L_150 - .L_149)
	.align		4
.L_149:
        /*0340*/ 	.word	index@(_ZN7cutlass13device_kernelIN5flash19enable_sm80_to_sm89INS1_16FlashAttnFwdSm80INS1_25CollectiveMainloopFwdSm80ILi8ELi1ELb0EN4cute5tupleIJNS5_1CILi128EEENS7_ILi64EEENS7_ILi192EEEEEELi192ENS_6half_tEfNS_4arch4Sm80ELb0ELb0ELb1ELb1ELb1ELb0ELb1ELb0EEENS1_21CollectiveEpilogueFwdINS6_IJS8_SA_S9_EEENS6_IJNS7_ILi1EEESI_SI_EEESC_SE_Li256ELb1ELb1ELb0ELb0EEENS1_19SingleTileSchedulerILb1ELb0ELb1ELi128EEEEEEEEEvNT_6ParamsE)
        /*0344*/ 	.word	0x00000000


	//----- nvinfo : EIATTR_REGCOUNT
	.align		4
.L_150:
        /*0348*/ 	.byte	0x04, 0x2f
        /*034a*/ 	.short	(.L_152 - .L_151)
	.align		4
.L_151:
        /*034c*/ 	.word	index@(_ZN7cutlass13device_kernelIN5flash19enable_sm80_to_sm89INS1_16FlashAttnFwdSm80INS1_25CollectiveMainloopFwdSm80ILi8ELi1ELb0EN4cute5tupleIJNS5_1CILi128EEENS7_ILi64EEENS7_ILi192EEEEEELi192ENS_6half_tEfNS_4arch4Sm80ELb0ELb0ELb1ELb0ELb1ELb0ELb1ELb0EEENS1_21CollectiveEpilogueFwdINS6_IJS8_SA_S9_EEENS6_IJNS7_ILi1EEESI_SI_EEESC_SE_Li256ELb0ELb1ELb0ELb0EEENS1_19SingleTileSchedulerILb0ELb0ELb1ELi128EEEEEEEEEvNT_6ParamsE)
        /*0350*/ 	.word	0x00000004


	//----- nvinfo : EIATTR_FRAME_SIZE
	.align		4
.L_152:
        /*0354*/ 	.byte	0x04, 0x11
        /*0356*/ 	.short	(.L_154 - .L_153)
	.align		4
.L_153:
        /*0358*/ 	.word	index@(_ZN7cutlass13device_kernelIN5flash19enable_sm80_to_sm89INS1_16FlashAttnFwdSm80INS1_25CollectiveMainloopFwdSm80ILi8ELi1ELb0EN4cute5tupleIJNS5_1CILi128EEENS7_ILi64EEENS7_ILi192EEEEEELi192ENS_6half_tEfNS_4arch4Sm80ELb0ELb0ELb1ELb0ELb1ELb0ELb1ELb0EEENS1_21CollectiveEpilogueFwdINS6_IJS8_SA_S9_EEENS6_IJNS7_ILi1EEESI_SI_EEESC_SE_Li256ELb0ELb1ELb0ELb0EEENS1_19SingleTileSchedulerILb0ELb0ELb1ELi128EEEEEEEEEvNT_6ParamsE)
        /*035c*/ 	.word	0x00000000


	//----- nvinfo : EIATTR_MIN_STACK_SIZE
	.align		4
.L_154:
        /*0360*/ 	.byte	0x04, 0x12
        /*0362*/ 	.short	(.L_156 - .L_155)
	.align		4
.L_155:
        /*0364*/ 	.word	index@(_ZN7cutlass13device_kernelIN5flash19enable_sm80_to_sm89INS1_16FlashAttnFwdSm80INS1_25CollectiveMainloopFwdSm80ILi8ELi1ELb0EN4cute5tupleIJNS5_1CILi128EEENS7_ILi64EEENS7_ILi192EEEEEELi192ENS_6half_tEfNS_4arch4Sm80ELb0ELb0ELb1ELb0ELb1ELb0ELb1ELb0EEENS1_21CollectiveEpilogueFwdINS6_IJS8_SA_S9_EEENS6_IJNS7_ILi1EEESI_SI_EEESC_SE_Li256ELb0ELb1ELb0ELb0EEENS1_19SingleTileSchedulerILb0ELb0ELb1ELi128EEEEEEEEEvNT_6ParamsE)
        /*0368*/ 	.word	0x00000000


	//----- nvinfo : EIATTR_MIN_STACK_SIZE
	.align		4
.L_156:
        /*036c*/ 	.byte	0x04, 0x12
        /*036e*/ 	.short	(.L_158 - .L_157)
	.align		4
.L_157:
        /*0370*/ 	.word	index@(_ZN7cutlass13device_kernelIN5flash19enable_sm80_to_sm89INS1_16FlashAttnFwdSm80INS1_25CollectiveMainloopFwdSm80ILi8ELi1ELb0EN4cute5tupleIJNS5_1CILi128EEENS7_ILi64EEENS7_ILi192EEEEEELi192ENS_6half_tEfNS_4arch4Sm80ELb0ELb0ELb1ELb1ELb1ELb0ELb1ELb0EEENS1_21CollectiveEpilogueFwdINS6_IJS8_SA_S9_EEENS6_IJNS7_ILi1EEESI_SI_EEESC_SE_Li256ELb1ELb1ELb0ELb0EEENS1_19SingleTileSchedulerILb1ELb0ELb1ELi128EEEEEEEEEvNT_6ParamsE)
        /*0374*/ 	.word	0x00000000


	//----- nvinfo : EIATTR_MIN_STACK_SIZE
	.align		4
.L_158:
        /*0378*/ 	.byte	0x04, 0x12
        /*037a*/ 	.short	(.L_160 - .L_159)
	.align		4
.L_159:
        /*037c*/ 	.word	index@(_ZN7cutlass13device_kernelIN5flash19enable_sm80_to_sm89INS1_16FlashAttnFwdSm80INS1_25CollectiveMainloopFwdSm80ILi8ELi1ELb0EN4cute5tupleIJNS5_1CILi128EEENS7_ILi64EEENS7_ILi192EEEEEELi192ENS_6half_tEfNS_4arch4Sm80ELb0ELb0ELb1ELb1ELb1ELb1ELb1ELb0EEENS1_21CollectiveEpilogueFwdINS6_IJS8_SA_S9_EEENS6_IJNS7_ILi1EEESI_SI_EEESC_SE_Li256ELb1ELb1ELb0ELb0EEENS1_19SingleTileSchedulerILb1ELb0ELb1ELi128EEEEEEEEEvNT_6ParamsE)
        /*0380*/ 	.word	0x00000000


	//----- nvinfo : EIATTR_MIN_STACK_SIZE
	.align		4
.L_160:
        /*0384*/ 	.byte	0x04, 0x12
        /*0386*/ 	.short	(.L_162 - .L_161)
	.align		4
.L_161:
        /*0388*/ 	.word	index@(_ZN7cutlass13device_kernelIN5flash19enable_sm80_to_sm89INS1_16FlashAttnFwdSm80INS1_25CollectiveMainloopFwdSm80ILi8ELi1ELb0EN4cute5tupleIJNS5_1CILi128EEENS7_ILi64EEENS7_ILi192EEEEEELi192ENS_6half_tEfNS_4arch4Sm80ELb0ELb1ELb1ELb0ELb1ELb0ELb1ELb0EEENS1_21CollectiveEpilogueFwdINS6_IJS8_SA_S9_EEENS6_IJNS7_ILi1EEESI_SI_EEESC_SE_Li256ELb0ELb1ELb0ELb0EEENS1_19SingleTileSchedulerILb0ELb0ELb1ELi128EEEEEEEEEvNT_6ParamsE)
        /*038c*/ 	.word	0x00000000


	//----- nvinfo : EIATTR_MIN_STACK_SIZE
	.align		4
.L_162:
        /*0390*/ 	.byte	0x04, 0x12
        /*0392*/ 	.short	(.L_164 - .L_163)
	.align		4
.L_163:
        /*0394*/ 	.word	index@(_ZN7cutlass13device_kernelIN5flash19enable_sm80_to_sm89INS1_16FlashAttnFwdSm80INS1_25CollectiveMainloopFwdSm80ILi8ELi1ELb0EN4cute5tupleIJNS5_1CILi128EEENS7_ILi64EEENS7_ILi192EEEEEELi192ENS_6half_tEfNS_4arch4Sm80ELb0ELb1ELb1ELb1ELb1ELb0ELb1ELb0EEENS1_21CollectiveEpilogueFwdINS6_IJS8_SA_S9_EEENS6_IJNS7_ILi1EEESI_SI_EEESC_SE_Li256ELb1ELb1ELb0ELb0EEENS1_19SingleTileSchedulerILb1ELb0ELb1ELi128EEEEEEEEEvNT_6ParamsE)
        /*0398*/ 	.word	0x00000000


	//----- nvinfo : EIATTR_MIN_STACK_SIZE
	.align		4
.L_164:
        /*039c*/ 	.byte	0x04, 0x12
        /*039e*/ 	.short	(.L_166 - .L_165)
	.align		4
.L_165:
        /*03a0*/ 	.word	index@(_ZN7cutlass13device_kernelIN5flash19enable_sm80_to_sm89INS1_16FlashAttnFwdSm80INS1_25CollectiveMainloopFwdSm80ILi8ELi1ELb0EN4cute5tupleIJNS5_1CILi128EEENS7_ILi64EEENS7_ILi192EEEEEELi192ENS_6half_tEfNS_4arch4Sm80ELb0ELb1ELb1ELb1ELb1ELb1ELb1ELb0EEENS1_21CollectiveEpilogueFwdINS6_IJS8_SA_S9_EEENS6_IJNS7_ILi1EEESI_SI_EEESC_SE_Li256ELb1ELb1ELb0ELb0EEENS1_19SingleTileSchedulerILb1ELb0ELb1ELi128EEEEEEEEEvNT_6ParamsE)
        /*03a4*/ 	.word	0x00000000


	//----- nvinfo : EIATTR_MIN_STACK_SIZE
	.align		4
.L_166:
        /*03a8*/ 	.byte	0x04, 0x12
        /*03aa*/ 	.short	(.L_168 - .L_167)
	.align		4
.L_167:
        /*03ac*/ 	.word	index@(_ZN7cutlass13device_kernelIN5flash19enable_sm80_to_sm89INS1_16FlashAttnFwdSm80INS1_25CollectiveMainloopFwdSm80ILi8ELi1ELb0EN4cute5tupleIJNS5_1CILi128EEENS7_ILi64EEENS7_ILi192EEEEEELi192ENS_6half_tEfNS_4arch4Sm80ELb1ELb0ELb1ELb0ELb1ELb0ELb1ELb0EEENS1_21CollectiveEpilogueFwdINS6_IJS8_SA_S9_EEENS6_IJNS7_ILi1EEESI_SI_EEESC_SE_Li256ELb0ELb1ELb0ELb0EEENS1_30DynamicPersistentTileSchedulerILi256ELi256ELb0ELb1ELb0EEEEEEEEEvNT_6ParamsE)
        /*03b0*/ 	.word	0x00000000


	//----- nvinfo : EIATTR_MIN_STACK_SIZE
	.align		4
.L_168:
        /*03b4*/ 	.byte	0x04, 0x12
        /*03b6*/ 	.short	(.L_170 - .L_169)
	.align		4
.L_169:
        /*03b8*/ 	.word	index@(_ZN7cutlass13device_kernelIN5flash19enable_sm80_to_sm89INS1_16FlashAttnFwdSm80INS1_25CollectiveMainloopFwdSm80ILi8ELi1ELb0EN4cute5tupleIJNS5_1CILi128EEENS7_ILi64EEENS7_ILi192EEEEEELi192ENS_6half_tEfNS_4arch4Sm80ELb1ELb0ELb1ELb1ELb1ELb0ELb1ELb0EEENS1_21CollectiveEpilogueFwdINS6_IJS8_SA_S9_EEENS6_IJNS7_ILi1EEESI_SI_EEESC_SE_Li256ELb1ELb1ELb0ELb0EEENS1_19SingleTileSchedulerILb1ELb0ELb1ELi128EEEEEEEEEvNT_6ParamsE)
        /*03bc*/ 	.word	0x00000000


	//----- nvinfo : EIATTR_MIN_STACK_SIZE
	.align		4
.L_170:
        /*03c0*/ 	.byte	0x04, 0x12
        /*03c2*/ 	.short	(.L_172 - .L_171)
	.align		4
.L_171:
        /*03c4*/ 	.word	index@(_ZN7cutlass13device_kernelIN5flash19enable_sm80_to_sm89INS1_16FlashAttnFwdSm80INS1_25CollectiveMainloopFwdSm80ILi8ELi1ELb0EN4cute5tupleIJNS5_1CILi128EEENS7_ILi64EEENS7_ILi192EEEEEELi192ENS_6half_tEfNS_4arch4Sm80ELb1ELb0ELb1ELb1ELb1ELb1ELb1ELb0EEENS1_21CollectiveEpilogueFwdINS6_IJS8_SA_S9_EEENS6_IJNS7_ILi1EEESI_SI_EEESC_SE_Li256ELb1ELb1ELb0ELb0EEENS1_19SingleTileSchedulerILb1ELb0ELb1ELi128EEEEEEEEEvNT_6ParamsE)
        /*03c8*/ 	.word	0x00000000


	//----- nvinfo : EIATTR_MIN_STACK_SIZE
	.align		4
.L_172:
        /*03cc*/ 	.byte	0x04, 0x12
        /*03ce*/ 	.short	(.L_174 - .L_173)
	.align		4
.L_173:
        /*03d0*/ 	.word	index@(_ZN7cutlass13device_kernelIN5flash19enable_sm80_to_sm89INS1_16FlashAttnFwdSm80INS1_25CollectiveMainloopFwdSm80ILi8ELi2ELb0EN4cute5tupleIJNS5_1CILi128EEENS7_ILi64EEENS7_ILi192EEEEEELi192ENS_6half_tEfNS_4arch4Sm80ELb0ELb0ELb1ELb0ELb1ELb0ELb1ELb0EEENS1_21CollectiveEpilogueFwdINS6_IJS8_SA_S9_EEENS6_IJNS7_ILi1EEESI_SI_EEESC_SE_Li256ELb0ELb1ELb0ELb0EEENS1_19SingleTileSchedulerILb0ELb0ELb1ELi128EEEEEEEEEvNT_6ParamsE)
        /*03d4*/ 	.word	0x00000000


	//----- nvinfo : EIATTR_MIN_STACK_SIZE
	.align		4
.L_174:
        /*03d8*/ 	.byte	0x04, 0x12
        /*03da*/ 	.short	(.L_176 - .L_175)
	.align		4
.L_175:
        /*03dc*/ 	.word	index@(_ZN7cutlass13device_kernelIN5flash19enable_sm80_to_sm89INS1_16FlashAttnFwdSm80INS1_25CollectiveMainloopFwdSm80ILi8ELi2ELb0EN4cute5tupleIJNS5_1CILi128EEENS7_ILi64EEENS7_ILi192EEEEEELi192ENS_6half_tEfNS_4arch4Sm80ELb0ELb0ELb1ELb1ELb1ELb0ELb1ELb0EEENS1_21CollectiveEpilogueFwdINS6_IJS8_SA_S9_EEENS6_IJNS7_ILi1EEESI_SI_EEESC_SE_Li256ELb1ELb1ELb0ELb0EEENS1_19SingleTileSchedulerILb1ELb0ELb1ELi128EEEEEEEEEvNT_6ParamsE)
        /*03e0*/ 	.word	0x00000000


	//----- nvinfo : EIATTR_MIN_STACK_SIZE
	.align		4
.L_176:
        /*03e4*/ 	.byte	0x04, 0x12
        /*03e6*/ 	.short	(.L_178 - .L_177)
	.align		4
.L_177:
        /*03e8*/ 	.word	index@(_ZN7cutlass13device_kernelIN5flash19enable_sm80_to_sm89INS1_16FlashAttnFwdSm80INS1_25CollectiveMainloopFwdSm80ILi8ELi2ELb0EN4cute5tupleIJNS5_1CILi128EEENS7_ILi64EEENS7_ILi192EEEEEELi192ENS_6half_tEfNS_4arch4Sm80ELb0ELb0ELb1ELb1ELb1ELb1ELb1ELb0EEENS1_21CollectiveEpilogueFwdINS6_IJS8_SA_S9_EEENS6_IJNS7_ILi1EEESI_SI_EEESC_SE_Li256ELb1ELb1ELb0ELb0EEENS1_19SingleTileSchedulerILb1ELb0ELb1ELi128EEEEEEEEEvNT_6ParamsE)
        /*03ec*/ 	.word	0x00000000


	//----- nvinfo : EIATTR_MIN_STACK_SIZE
	.align		4
.L_178:
        /*03f0*/ 	.byte	0x04, 0x12
        /*03f2*/ 	.short	(.L_180 - .L_179)
	.align		4
.L_179:
        /*03f4*/ 	.word	index@(_ZN7cutlass13device_kernelIN5flash19enable_sm80_to_sm89INS1_16FlashAttnFwdSm80INS1_25CollectiveMainloopFwdSm80ILi8ELi2ELb0EN4cute5tupleIJNS5_1CILi128EEENS7_ILi64EEENS7_ILi192EEEEEELi192ENS_6half_tEfNS_4arch4Sm80ELb0ELb1ELb1ELb0ELb1ELb0ELb1ELb0EEENS1_21CollectiveEpilogueFwdINS6_IJS8_SA_S9_EEENS6_IJNS7_ILi1EEESI_SI_EEESC_SE_Li256ELb0ELb1ELb0ELb0EEENS1_19SingleTileSchedulerILb0ELb0ELb1ELi128EEEEEEEEEvNT_6ParamsE)
        /*03f8*/ 	.word	0x00000000


	//----- nvinfo : EIATTR_MIN_STACK_SIZE
	.align		4
.L_180:
        /*03fc*/ 	.byte	0x04, 0x12
        /*03fe*/ 	.short	(.L_182 - .L_181)
	.align		4
.L_181:
        /*0400*/ 	.word	index@(_ZN7cutlass13device_kernelIN5flash19enable_sm80_to_sm89INS1_16FlashAttnFwdSm80INS1_25CollectiveMainloopFwdSm80ILi8ELi2ELb0EN4cute5tupleIJNS5_1CILi128EEENS7_ILi64EEENS7_ILi192EEEEEELi192ENS_6half_tEfNS_4arch4Sm80ELb0ELb1ELb1ELb1ELb1ELb0ELb1ELb0EEENS1_21CollectiveEpilogueFwdINS6_IJS8_SA_S9_EEENS6_IJNS7_ILi1EEESI_SI_EEESC_SE_Li256ELb1ELb1ELb0ELb0EEENS1_19SingleTileSchedulerILb1ELb0ELb1ELi128EEEEEEEEEvNT_6ParamsE)
        /*0404*/ 	.word	0x00000000


	//----- nvinfo : EIATTR_MIN_STACK_SIZE
	.align		4
.L_182:
        /*0408*/ 	.byte	0x04, 0x12
        /*040a*/ 	.short	(.L_184 - .L_183)
	.align		4
.L_183:
        /*040c*/ 	.word	index@(_ZN7cutlass13device_kernelIN5flash19enable_sm80_to_sm89INS1_16FlashAttnFwdSm80INS1_25CollectiveMainloopFwdSm80ILi8ELi2ELb0EN4cute5tupleIJNS5_1CILi128EEENS7_ILi64EEENS7_ILi192EEEEEELi192ENS_6half_tEfNS_4arch4Sm80ELb0ELb1ELb1ELb1ELb1ELb1ELb1ELb0EEENS1_21CollectiveEpilogueFwdINS6_IJS8_SA_S9_EEENS6_IJNS7_ILi1EEESI_SI_EEESC_SE_Li256ELb1ELb1ELb0ELb0EEENS1_19SingleTileSchedulerILb1ELb0ELb1ELi128EEEEEEEEEvNT_6ParamsE)
        /*0410*/ 	.word	0x00000000


	//----- nvinfo : EIATTR_MIN_STACK_SIZE
	.align		4
.L_184:
        /*0414*/ 	.byte	0x04, 0x12
        /*0416*/ 	.short	(.L_186 - .L_185)
	.align		4
.L_185:
        /*0418*/ 	.word	index@(_ZN7cutlass13device_kernelIN5flash19enable_sm80_to_sm89INS1_16FlashAttnFwdSm80INS1_25CollectiveMainloopFwdSm80ILi8ELi2ELb0EN4cute5tupleIJNS5_1CILi128EEENS7_ILi64EEENS7_ILi192EEEEEELi192ENS_6half_tEfNS_4arch4Sm80ELb1ELb0ELb1ELb0ELb1ELb0ELb1ELb0EEENS1_21CollectiveEpilogueFwdINS6_IJS8_SA_S9_EEENS6_IJNS7_ILi1EEESI_SI_EEESC_SE_Li256ELb0ELb1ELb0ELb0EEENS1_30DynamicPersistentTileSchedulerILi256ELi256ELb0ELb1ELb0EEEEEEEEEvNT_6ParamsE)
        /*041c*/ 	.word	0x00000000


	//----- nvinfo : EIATTR_MIN_STACK_SIZE
	.align		4
.L_186:
        /*0420*/ 	.byte	0x04, 0x12
        /*0422*/ 	.short	(.L_188 - .L_187)
	.align		4
.L_187:
        /*0424*/ 	.word	index@(_ZN7cutlass13device_kernelIN5flash19enable_sm80_to_sm89INS1_16FlashAttnFwdSm80INS1_25CollectiveMainloopFwdSm80ILi8ELi2ELb0EN4cute5tupleIJNS5_1CILi128EEENS7_ILi64EEENS7_ILi192EEEEEELi192ENS_6half_tEfNS_4arch4Sm80ELb1ELb0ELb1ELb1ELb1ELb0ELb1ELb0EEENS1_21CollectiveEpilogueFwdINS6_IJS8_SA_S9_EEENS6_IJNS7_ILi1EEESI_SI_EEESC_SE_Li256ELb1ELb1ELb0ELb0EEENS1_19SingleTileSchedulerILb1ELb0ELb1ELi128EEEEEEEEEvNT_6ParamsE)
        /*0428*/ 	.word	0x00000000


	//----- nvinfo : EIATTR_MIN_STACK_SIZE
	.align		4
.L_188:
        /*042c*/ 	.byte	0x04, 0x12
        /*042e*/ 	.short	(.L_190 - .L_189)
	.align		4
.L_189:
        /*0430*/ 	.word	index@(_ZN7cutlass13device_kernelIN5flash19enable_sm80_to_sm89INS1_16FlashAttnFwdSm80INS1_25CollectiveMainloopFwdSm80ILi8ELi2ELb0EN4cute5tupleIJNS5_1CILi128EEENS7_ILi64EEENS7_ILi192EEEEEELi192ENS_6half_tEfNS_4arch4Sm80ELb1ELb0ELb1ELb1ELb1ELb1ELb1ELb0EEENS1_21CollectiveEpilogueFwdINS6_IJS8_SA_S9_EEENS6_IJNS7_ILi1EEESI_SI_EEESC_SE_Li256ELb1ELb1ELb0ELb0EEENS1_19SingleTileSchedulerILb1ELb0ELb1ELi128EEEEEEEEEvNT_6ParamsE)
        /*0434*/ 	.word	0x00000000


	//----- nvinfo : EIATTR_MIN_STACK_SIZE
	.align		4
.L_190:
        /*0438*/ 	.byte	0x04, 0x12
        /*043a*/ 	.short	(.L_192 - .L_191)
	.align		4
.L_191:
        /*043c*/ 	.word	index@(_ZN7cutlass13device_kernelIN5flash19enable_sm80_to_sm89INS1_16FlashAttnFwdSm80INS1_25CollectiveMainloopFwdSm80ILi8ELi1ELb0EN4cute5tupleIJNS5_1CILi128EEENS7_ILi64EEENS7_ILi192EEEEEELi192ENS_6half_tEfNS_4arch4Sm80ELb0ELb0ELb0ELb0ELb1ELb0ELb1ELb0EEENS1_21CollectiveEpilogueFwdINS6_IJS8_SA_S9_EEENS6_IJNS7_ILi1EEESI_SI_EEESC_SE_Li256ELb0ELb1ELb0ELb0EEENS1_19SingleTileSchedulerILb0ELb0ELb1ELi128EEEEEEEEEvNT_6ParamsE)
        /*0440*/ 	.word	0x00000000


	//----- nvinfo : EIATTR_MIN_STACK_SIZE
	.align		4
.L_192:
        /*0444*/ 	.byte	0x04, 0x12
        /*0446*/ 	.short	(.L_194 - .L_193)
	.align		4
.L_193:
        /*0448*/ 	.word	index@(_ZN7cutlass13device_kernelIN5flash19enable_sm80_to_sm89INS1_16FlashAttnFwdSm80INS1_25CollectiveMainloopFwdSm80ILi8ELi1ELb0EN4cute5tupleIJNS5_1CILi128EEENS7_ILi64EEENS7_ILi192EEEEEELi192ENS_6half_tEfNS_4arch4Sm80ELb0ELb0ELb0ELb1ELb1ELb0ELb1ELb0EEENS1_21CollectiveEpilogueFwdINS6_IJS8_SA_S9_EEENS6_IJNS7_ILi1EEESI_SI_EEESC_SE_Li256ELb1ELb1ELb0ELb0EEENS1_19SingleTileSchedulerILb1ELb0ELb1ELi128EEEEEEEEEvNT_6ParamsE)
        /*044c*/ 	.word	0x00000000


	//----- nvinfo : EIATTR_MIN_STACK_SIZE
	.align		4
.L_194:
        /*0450*/ 	.byte	0x04, 0x12
        /*0452*/ 	.short	(.L_196 - .L_195)
	.align		4
.L_195:
        /*0454*/ 	.word	index@(_ZN7cutlass13device_kernelIN5flash19enable_sm80_to_sm89INS1_16FlashAttnFwdSm80INS1_25CollectiveMainloopFwdSm80ILi8ELi1ELb0EN4cute5tupleIJNS5_1CILi128EEENS7_ILi64EEENS7_ILi192EEEEEELi192ENS_6half_tEfNS_4arch4Sm80ELb0ELb0ELb0ELb1ELb1ELb1ELb1ELb0EEENS1_21CollectiveEpilogueFwdINS6_IJS8_SA_S9_EEENS6_IJNS7_ILi1EEESI_SI_EEESC_SE_Li256ELb1ELb1ELb0ELb0EEENS1_19SingleTileSchedulerILb1ELb0ELb1ELi128EEEEEEEEEvNT_6ParamsE)
        /*0458*/ 	.word	0x00000000


	//----- nvinfo : EIATTR_MIN_STACK_SIZE
	.align		4
.L_196:
        /*045c*/ 	.byte	0x04, 0x12
        /*045e*/ 	.short	(.L_198 - .L_197)
	.align		4
.L_197:
        /*0460*/ 	.word	index@(_ZN7cutlass13device_kernelIN5flash19enable_sm80_to_sm89INS1_16FlashAttnFwdSm80INS1_25CollectiveMainloopFwdSm80ILi8ELi1ELb0EN4cute5tupleIJNS5_1CILi128EEENS7_ILi64EEENS7_ILi192EEEEEELi192ENS_6half_tEfNS_4arch4Sm80ELb0ELb1ELb0ELb0ELb1ELb0ELb1ELb0EEENS1_21CollectiveEpilogueFwdINS6_IJS8_SA_S9_EEENS6_IJNS7_ILi1EEESI_SI_EEESC_SE_Li256ELb0ELb1ELb0ELb0EEENS1_19SingleTileSchedulerILb0ELb0ELb1ELi128EEEEEEEEEvNT_6ParamsE)
        /*0464*/ 	.word	0x00000000


	//----- nvinfo : EIATTR_MIN_STACK_SIZE
	.align		4
.L_198:
        /*0468*/ 	.byte	0x04, 0x12
        /*046a*/ 	.short	(.L_200 - .L_199)
	.align		4
.L_199:
        /*046c*/ 	.word	index@(_ZN7cutlass13device_kernelIN5flash19enable_sm80_to_sm89INS1_16FlashAttnFwdSm80INS1_25CollectiveMainloopFwdSm80ILi8ELi1ELb0EN4cute5tupleIJNS5_1CILi128EEENS7_ILi64EEENS7_ILi192EEEEEELi192ENS_6half_tEfNS_4arch4Sm80ELb0ELb1ELb0ELb1ELb1ELb0ELb1ELb0EEENS1_21CollectiveEpilogueFwdINS6_IJS8_SA_S9_EEENS6_IJNS7_ILi1EEESI_SI_EEESC_SE_Li256ELb1ELb1ELb0ELb0EEENS1_19SingleTileSchedulerILb1ELb0ELb1ELi128EEEEEEEEEvNT_6ParamsE)
        /*0470*/ 	.word	0x00000000


	//----- nvinfo : EIATTR_MIN_STACK_SIZE
	.align		4
.L_200:
        /*0474*/ 	.byte	0x04, 0x12
        /*0476*/ 	.short	(.L_202 - .L_201)
	.align		4
.L_201:
        /*0478*/ 	.word	index@(_ZN7cutlass13device_kernelIN5flash19enable_sm80_to_sm89INS1_16FlashAttnFwdSm80INS1_25CollectiveMainloopFwdSm80ILi8ELi1ELb0EN4cute5tupleIJNS5_1CILi128EEENS7_ILi64EEENS7_ILi192EEEEEELi192ENS_6half_tEfNS_4arch4Sm80ELb0ELb1ELb0ELb1ELb1ELb1ELb1ELb0EEENS1_21CollectiveEpilogueFwdINS6_IJS8_SA_S9_EEENS6_IJNS7_ILi1EEESI_SI_EEESC_SE_Li256ELb1ELb1ELb0ELb0EEENS1_19SingleTileSchedulerILb1ELb0ELb1ELi128EEEEEEEEEvNT_6ParamsE)
        /*047c*/ 	.word	0x00000000


	//----- nvinfo : EIATTR_MIN_STACK_SIZE
	.align		4
.L_202:
        /*0480*/ 	.byte	0x04, 0x12
        /*0482*/ 	.short	(.L_204 - .L_203)
	.align		4
.L_203:
        /*0484*/ 	.word	index@(_ZN7cutlass13device_kernelIN5flash19enable_sm80_to_sm89INS1_16FlashAttnFwdSm80INS1_25CollectiveMainloopFwdSm80ILi8ELi1ELb0EN4cute5tupleIJNS5_1CILi128EEENS7_ILi64EEENS7_ILi192EEEEEELi192ENS_6half_tEfNS_4arch4Sm80ELb1ELb0ELb0ELb0ELb1ELb0ELb1ELb0EEENS1_21CollectiveEpilogueFwdINS6_IJS8_SA_S9_EEENS6_IJNS7_ILi1EEESI_SI_EEESC_SE_Li256ELb0ELb1ELb0ELb0EEENS1_30DynamicPersistentTileSchedulerILi256ELi256ELb0ELb1ELb0EEEEEEEEEvNT_6ParamsE)
        /*0488*/ 	.word	0x00000000


	//----- nvinfo : EIATTR_MIN_STACK_SIZE
	.align		4
.L_204:
        /*048c*/ 	.byte	0x04, 0x12
        /*048e*/ 	.short	(.L_206 - .L_205)
	.align		4
.L_205:
        /*0490*/ 	.word	index@(_ZN7cutlass13device_kernelIN5flash19enable_sm80_to_sm89INS1_16FlashAttnFwdSm80INS1_25CollectiveMainloopFwdSm80ILi8ELi1ELb0EN4cute5tupleIJNS5_1CILi128EEENS7_ILi64EEENS7_ILi192EEEEEELi192ENS_6half_tEfNS_4arch4Sm80ELb1ELb0ELb0ELb1ELb1ELb0ELb1ELb0EEENS1_21CollectiveEpilogueFwdINS6_IJS8_SA_S9_EEENS6_IJNS7_ILi1EEESI_SI_EEESC_SE_Li256ELb1ELb1ELb0ELb0EEENS1_19SingleTileSchedulerILb1ELb0ELb1ELi128EEEEEEEEEvNT_6ParamsE)
        /*0494*/ 	.word	0x00000000


	//----- nvinfo : EIATTR_MIN_STACK_SIZE
	.align		4
.L_206:
        /*0498*/ 	.byte	0x04, 0x12
        /*049a*/ 	.short	(.L_208 - .L_207)
	.align		4
.L_207:
        /*049c*/ 	.word	index@(_ZN7cutlass13device_kernelIN5flash19enable_sm80_to_sm89INS1_16FlashAttnFwdSm80INS1_25CollectiveMainloopFwdSm80ILi8ELi1ELb0EN4cute5tupleIJNS5_1CILi128EEENS7_ILi64EEENS7_ILi192EEEEEELi192ENS_6half_tEfNS_4arch4Sm80ELb1ELb0ELb0ELb1ELb1ELb1ELb1ELb0EEENS1_21CollectiveEpilogueFwdINS6_IJS8_SA_S9_EEENS6_IJNS7_ILi1EEESI_SI_EEESC_SE_Li256ELb1ELb1ELb0ELb0EEENS1_19SingleTileSchedulerILb1ELb0ELb1ELi128EEEEEEEEEvNT_6ParamsE)
        /*04a0*/ 	.word	0x00000000


	//----- nvinfo : EIATTR_MIN_STACK_SIZE
	.align		4
.L_208:
        /*04a4*/ 	.byte	0x04, 0x12
        /*04a6*/ 	.short	(.L_210 - .L_209)
	.align		4
.L_209:
        /*04a8*/ 	.word	index@(_ZN7cutlass13device_kernelIN5flash19enable_sm80_to_sm89INS1_16FlashAttnFwdSm80INS1_25CollectiveMainloopFwdSm80ILi8ELi2ELb0EN4cute5tupleIJNS5_1CILi128EEENS7_ILi64EEENS7_ILi192EEEEEELi192ENS_6half_tEfNS_4arch4Sm80ELb0ELb0ELb0ELb0ELb1ELb0ELb1ELb0EEENS1_21CollectiveEpilogueFwdINS6_IJS8_SA_S9_EEENS6_IJNS7_ILi1EEESI_SI_EEESC_SE_Li256ELb0ELb1ELb0ELb0EEENS1_19SingleTileSchedulerILb0ELb0ELb1ELi128EEEEEEEEEvNT_6ParamsE)
        /*04ac*/ 	.word	0x00000000


	//----- nvinfo : EIATTR_MIN_STACK_SIZE
	.align		4
.L_210:
        /*04b0*/ 	.byte	0x04, 0x12
        /*04b2*/ 	.short	(.L_212 - .L_211)
	.align		4
.L_211:
        /*04b4*/ 	.word	index@(_ZN7cutlass13device_kernelIN5flash19enable_sm80_to_sm89INS1_16FlashAttnFwdSm80INS1_25CollectiveMainloopFwdSm80ILi8ELi2ELb0EN4cute5tupleIJNS5_1CILi128EEENS7_ILi64EEENS7_ILi192EEEEEELi192ENS_6half_tEfNS_4arch4Sm80ELb0ELb0ELb0ELb1ELb1ELb0ELb1ELb0EEENS1_21CollectiveEpilogueFwdINS6_IJS8_SA_S9_EEENS6_IJNS7_ILi1EEESI_SI_EEESC_SE_Li256ELb1ELb1ELb0ELb0EEENS1_19SingleTileSchedulerILb1ELb0ELb1ELi128EEEEEEEEEvNT_6ParamsE)
        /*04b8*/ 	.word	0x00000000


	//----- nvinfo : EIATTR_MIN_STACK_SIZE
	.align		4
.L_212:
        /*04bc*/ 	.byte	0x04, 0x12
        /*04be*/ 	.short	(.L_214 - .L_213)
	.align		4
.L_213:
        /*04c0*/ 	.word	index@(_ZN7cutlass13device_kernelIN5flash19enable_sm80_to_sm89INS1_16FlashAttnFwdSm80INS1_25CollectiveMainloopFwdSm80ILi8ELi2ELb0EN4cute5tupleIJNS5_1CILi128EEENS7_ILi64EEENS7_ILi192EEEEEELi192ENS_6half_tEfNS_4arch4Sm80ELb0ELb0ELb0ELb1ELb1ELb1ELb1ELb0EEENS1_21CollectiveEpilogueFwdINS6_IJS8_SA_S9_EEENS6_IJNS7_ILi1EEESI_SI_EEESC_SE_Li256ELb1ELb1ELb0ELb0EEENS1_19SingleTileSchedulerILb1ELb0ELb1ELi128EEEEEEEEEvNT_6ParamsE)
        /*04c4*/ 	.word	0x00000000


	//----- nvinfo : EIATTR_MIN_STACK_SIZE
	.align		4
.L_214:
        /*04c8*/ 	.byte	0x04, 0x12
        /*04ca*/ 	.short	(.L_216 - .L_215)
	.align		4
.L_215:
        /*04cc*/ 	.word	index@(_ZN7cutlass13device_kernelIN5flash19enable_sm80_to_sm89INS1_16FlashAttnFwdSm80INS1_25CollectiveMainloopFwdSm80ILi8ELi2ELb0EN4cute5tupleIJNS5_1CILi128EEENS7_ILi64EEENS7_ILi192EEEEEELi192ENS_6half_tEfNS_4arch4Sm80ELb0ELb1ELb0ELb0ELb1ELb0ELb1ELb0EEENS1_21CollectiveEpilogueFwdINS6_IJS8_SA_S9_EEENS6_IJNS7_ILi1EEESI_SI_EEESC_SE_Li256ELb0ELb1ELb0ELb0EEENS1_19SingleTileSchedulerILb0ELb0ELb1ELi128EEEEEEEEEvNT_6ParamsE)
        /*04d0*/ 	.word	0x00000000


	//----- nvinfo : EIATTR_MIN_STACK_SIZE
	.align		4
.L_216:
        /*04d4*/ 	.byte	0x04, 0x12
        /*04d6*/ 	.short	(.L_218 - .L_217)
	.align		4
.L_217:
        /*04d8*/ 	.word	index@(_ZN7cutlass13device_kernelIN5flash19enable_sm80_to_sm89INS1_16FlashAttnFwdSm80INS1_25CollectiveMainloopFwdSm80ILi8ELi2ELb0EN4cute5tupleIJNS5_1CILi128EEENS7_ILi64EEENS7_ILi192EEEEEELi192ENS_6half_tEfNS_4arch4Sm80ELb0ELb1ELb0ELb1ELb1ELb0ELb1ELb0EEENS1_21CollectiveEpilogueFwdINS6_IJS8_SA_S9_EEENS6_IJNS7_ILi1EEESI_SI_EEESC_SE_Li256ELb1ELb1ELb0ELb0EEENS1_19SingleTileSchedulerILb1ELb0ELb1ELi128EEEEEEEEEvNT_6ParamsE)
        /*04dc*/ 	.word	0x00000000


	//----- nvinfo : EIATTR_MIN_STACK_SIZE
	.align		4
.L_218:
        /*04e0*/ 	.byte	0x04, 0x12
        /*04e2*/ 	.short	(.L_220 - .L_219)
	.align		4
.L_219:
        /*04e4*/ 	.word	index@(_ZN7cutlass13device_kernelIN5flash19enable_sm80_to_sm89INS1_16FlashAttnFwdSm80INS1_25CollectiveMainloopFwdSm80ILi8ELi2ELb0EN4cute5tupleIJNS5_1CILi128EEENS7_ILi64EEENS7_ILi192EEEEEELi192ENS_6half_tEfNS_4arch4Sm80ELb0ELb1ELb0ELb1ELb1ELb1ELb1ELb0EEENS1_21CollectiveEpilogueFwdINS6_IJS8_SA_S9_EEENS6_IJNS7_ILi1EEESI_SI_EEESC_SE_Li256ELb1ELb1ELb0ELb0EEENS1_19SingleTileSchedulerILb1ELb0ELb1ELi128EEEEEEEEEvNT_6ParamsE)
        /*04e8*/ 	.word	0x00000000


	//----- nvinfo : EIATTR_MIN_STACK_SIZE
	.align		4
.L_220:
        /*04ec*/ 	.byte	0x04, 0x12
        /*04ee*/ 	.short	(.L_222 - .L_221)
	.align		4
.L_221:
        /*04f0*/ 	.word	index@(_ZN7cutlass13device_kernelIN5flash19enable_sm80_to_sm89INS1_16FlashAttnFwdSm80INS1_25CollectiveMainloopFwdSm80ILi8ELi2ELb0EN4cute5tupleIJNS5_1CILi128EEENS7_ILi64EEENS7_ILi192EEEEEELi192ENS_6half_tEfNS_4arch4Sm80ELb1ELb0ELb0ELb0ELb1ELb0ELb1ELb0EEENS1_21CollectiveEpilogueFwdINS6_IJS8_SA_S9_EEENS6_IJNS7_ILi1EEESI_SI_EEESC_SE_Li256ELb0ELb1ELb0ELb0EEENS1_30DynamicPersistentTileSchedulerILi256ELi256ELb0ELb1ELb0EEEEEEEEEvNT_6ParamsE)
        /*04f4*/ 	.word	0x00000000


	//----- nvinfo : EIATTR_MIN_STACK_SIZE
	.align		4
.L_222:
        /*04f8*/ 	.byte	0x04, 0x12
        /*04fa*/ 	.short	(.L_224 - .L_223)
	.align		4
.L_223:
        /*04fc*/ 	.word	index@(_ZN7cutlass13device_kernelIN5flash19enable_sm80_to_sm89INS1_16FlashAttnFwdSm80INS1_25CollectiveMainloopFwdSm80ILi8ELi2ELb0EN4cute5tupleIJNS5_1CILi128EEENS7_ILi64EEENS7_ILi192EEEEEELi192ENS_6half_tEfNS_4arch4Sm80ELb1ELb0ELb0ELb1ELb1ELb0ELb1ELb0EEENS1_21CollectiveEpilogueFwdINS6_IJS8_SA_S9_EEENS6_IJNS7_ILi1EEESI_SI_EEESC_SE_Li256ELb1ELb1ELb0ELb0EEENS1_19SingleTileSchedulerILb1ELb0ELb1ELi128EEEEEEEEEvNT_6ParamsE)
        /*0500*/ 	.word	0x00000000


	//----- nvinfo : EIATTR_MIN_STACK_SIZE
	.align		4
.L_224:
        /*0504*/ 	.byte	0x04, 0x12
        /*0506*/ 	.short	(.L_226 - .L_225)
	.align		4
.L_225:
        /*0508*/ 	.word	index@(_ZN7cutlass13device_kernelIN5flash19enable_sm80_to_sm89INS1_16FlashAttnFwdSm80INS1_25CollectiveMainloopFwdSm80ILi8ELi2ELb0EN4cute5tupleIJNS5_1CILi128EEENS7_ILi64EEENS7_ILi192EEEEEELi192ENS_6half_tEfNS_4arch4Sm80ELb1ELb0ELb0ELb1ELb1ELb1ELb1ELb0EEENS1_21CollectiveEpilogueFwdINS6_IJS8_SA_S9_EEENS6_IJNS7_ILi1EEESI_SI_EEESC_SE_Li256ELb1ELb1ELb0ELb0EEENS1_19SingleTileSchedulerILb1ELb0ELb1ELi128EEEEEEEEEvNT_6ParamsE)
        /*050c*/ 	.word	0x00000000
.L_226:


//--------------------- .nv.compat                --------------------------
	.section	.nv.compat,"",@"SHT_CUDA_COMPAT_INFO"
	.align	4
        /*0000*/ 	.byte	0x02, 0x09, 0x01, 0x00, 0x02, 0x02, 0x01, 0x00, 0x02, 0x05, 0x05, 0x00, 0x03, 0x07, 0x01, 0x01
        /*0010*/ 	.byte	0x02, 0x03, 0x00, 0x00, 0x02, 0x06, 0x01, 0x00, 0x04, 0x0b, 0x08, 0x00, 0x09, 0x00, 0x00, 0x00
        /*0020*/ 	.byte	0x00, 0x00, 0x00, 0x00


//--------------------- .nv.info._ZN7cutlass13device_kernelIN5flash19enable_sm80_to_sm89INS1_16FlashAttnFwdSm80INS1_25CollectiveMainloopFwdSm80ILi8ELi1ELb0EN4cute5tupleIJNS5_1CILi128EEENS7_ILi64EEENS7_ILi192EEEEEELi192ENS_6half_tEfNS_4arch4Sm80ELb0ELb0ELb1ELb0ELb1ELb0ELb1ELb0EEENS1_21CollectiveEpilogueFwdINS6_IJS8_SA_S9_EEENS6_IJNS7_ILi1EEESI_SI_EEESC_SE_Li256ELb0ELb1ELb0ELb0EEENS1_19SingleTileSchedulerILb0ELb0ELb1ELi128EEEEEEEEEvNT_6ParamsE --------------------------
	.section	.nv.info._ZN7cutlass13device_kernelIN5flash19enable_sm80_to_sm89INS1_16FlashAttnFwdSm80INS1_25CollectiveMainloopFwdSm80ILi8ELi1ELb0EN4cute5tupleIJNS5_1CILi128EEENS7_ILi64EEENS7_ILi192EEEEEELi192ENS_6half_tEfNS_4arch4Sm80ELb0ELb0ELb1ELb0ELb1ELb0ELb1ELb0EEENS1_21CollectiveEpilogueFwdINS6_IJS8_SA_S9_EEENS6_IJNS7_ILi1EEESI_SI_EEESC_SE_Li256ELb0ELb1ELb0ELb0EEENS1_19SingleTileSchedulerILb0ELb0ELb1ELi128EEEEEEEEEvNT_6ParamsE,"",@"SHT_CUDA_INFO"
	.sectionflags	@""
	.align	4


	//----- nvinfo : EIATTR_CUDA_API_VERSION
	.align		4
        /*0000*/ 	.byte	0x04, 0x37
        /*0002*/ 	.short	(.L_228 - .L_227)
.L_227:
        /*0004*/ 	.word	0x00000082


	//----- nvinfo : EIATTR_KPARAM_INFO
	.align		4
.L_228:
        /*0008*/ 	.byte	0x04, 0x17
        /*000a*/ 	.short	(.L_230 - .L_229)
.L_229:
        /*000c*/ 	.word	0x00000000
        /*0010*/ 	.short	0x0000
        /*0012*/ 	.short	0x0000
        /*0014*/ 	.byte	0x00, 0xf0, 0x61, 0x10


	//----- nvinfo : EIATTR_SPARSE_MMA_MASK
	.align		4
.L_230:
        /*0018*/ 	.byte	0x03, 0x50
        /*001a*/ 	.short	0x0000


	//----- nvinfo : EIATTR_MAXREG_COUNT
	.align		4
        /*001c*/ 	.byte	0x03, 0x1b
        /*001e*/ 	.short	0x00ff


	//----- nvinfo : EIATTR_MERCURY_ISA_VERSION
	.align		4
        /*0020*/ 	.byte	0x03, 0x5f
        /*0022*/ 	.short	0x0101


	//----- nvinfo : EIATTR_VRC_CTA_INIT_COUNT
	.align		4
        /*0024*/ 	.byte	0x02, 0x4a
	.zero		1
	.zero		1


	//----- nvinfo : EIATTR_EXIT_INSTR_OFFSETS
	.align		4
        /*0028*/ 	.byte	0x04, 0x1c
        /*002a*/ 	.short	(.L_232 - .L_231)


	//   ....[0]....
.L_231:
        /*002c*/ 	.word	0x00000010


	//----- nvinfo : EIATTR_MAX_THREADS
	.align		4
.L_232:
        /*0030*/ 	.byte	0x04, 0x05
        /*0032*/ 	.short	(.L_234 - .L_233)
.L_233:
        /*0034*/ 	.word	0x00000100
        /*0038*/ 	.word	0x00000001
        /*003c*/ 	.word	0x00000001


	//----- nvinfo : EIATTR_CBANK_PARAM_SIZE
	.align		4
.L_234:
        /*0040*/ 	.byte	0x03, 0x19
        /*0042*/ 	.short	0x0418


	//----- nvinfo : EIATTR_PARAM_CBANK
	.align		4
        /*0044*/ 	.byte	0x04, 0x0a
        /*0046*/ 	.short	(.L_236 - .L_235)
	.align		4
.L_235:
        /*0048*/ 	.word	index@(.nv.constant0._ZN7cutlass13device_kernelIN5flash19enable_sm80_to_sm89INS1_16FlashAttnFwdSm80INS1_25CollectiveMainloopFwdSm80ILi8ELi1ELb0EN4cute5tupleIJNS5_1CILi128EEENS7_ILi64EEENS7_ILi192EEEEEELi192ENS_6half_tEfNS_4arch4Sm80ELb0ELb0ELb1ELb0ELb1ELb0ELb1ELb0EEENS1_21CollectiveEpilogueFwdINS6_IJS8_SA_S9_EEENS6_IJNS7_ILi1EEESI_SI_EEESC_SE_Li256ELb0ELb1ELb0ELb0EEENS1_19SingleTileSchedulerILb0ELb0ELb1ELi128EEEEEEEEEvNT_6ParamsE)
        /*004c*/ 	.short	0x0380
        /*004e*/ 	.short	0x0418


	//----- nvinfo : EIATTR_SW_WAR
	.align		4
.L_236:
        /*0050*/ 	.byte	0x04, 0x36
        /*0052*/ 	.short	(.L_238 - .L_237)
.L_237:
        /*0054*/ 	.word	0x00000008
.L_238:


//--------------------- .nv.info._ZN7cutlass13device_kernelIN5flash19enable_sm80_to_sm89INS1_16FlashAttnFwdSm80INS1_25CollectiveMainloopFwdSm80ILi8ELi1ELb0EN4cute5tupleIJNS5_1CILi128EEENS7_ILi64EEENS7_ILi192EEEEEELi192ENS_6half_tEfNS_4arch4Sm80ELb0ELb0ELb1ELb1ELb1ELb0ELb1ELb0EEENS1_21CollectiveEpilogueFwdINS6_IJS8_SA_S9_EEENS6_IJNS7_ILi1EEESI_SI_EEESC_SE_Li256ELb1ELb1ELb0ELb0EEENS1_19SingleTileSchedulerILb1ELb0ELb1ELi128EEEEEEEEEvNT_6ParamsE --------------------------
	.section	.nv.info._ZN7cutlass13device_kernelIN5flash19enable_sm80_to_sm89INS1_16FlashAttnFwdSm80INS1_25CollectiveMainloopFwdSm80ILi8ELi1ELb0EN4cute5tupleIJNS5_1CILi128EEENS7_ILi64EEENS7_ILi192EEEEEELi192ENS_6half_tEfNS_4arch4Sm80ELb0ELb0ELb1ELb1ELb1ELb0ELb1ELb0EEENS1_21CollectiveEpilogueFwdINS6_IJS8_SA_S9_EEENS6_IJNS7_ILi1EEESI_SI_EEESC_SE_Li256ELb1ELb1ELb0ELb0EEENS1_19SingleTileSchedulerILb1ELb0ELb1ELi128EEEEEEEEEvNT_6ParamsE,"",@"SHT_CUDA_INFO"
	.sectionflags	@""
	.align	4


	//----- nvinfo : EIATTR_CUDA_API_VERSION
	.align		4
        /*0000*/ 	.byte	0x04, 0x37
        /*0002*/ 	.short	(.L_240 - .L_239)
.L_239:
        /*0004*/ 	.word	0x00000082


	//----- nvinfo : EIATTR_KPARAM_INFO
	.align		4
.L_240:
        /*0008*/ 	.byte	0x04, 0x17
        /*000a*/ 	.short	(.L_242 - .L_241)
.L_241:
        /*000c*/ 	.word	0x00000000
        /*0010*/ 	.short	0x0000
        /*0012*/ 	.short	0x0000
        /*0014*/ 	.byte	0x00, 0xf0, 0x61, 0x10


	//----- nvinfo : EIATTR_SPARSE_MMA_MASK
	.align		4
.L_242:
        /*0018*/ 	.byte	0x03, 0x50
        /*001a*/ 	.short	0x0000


	//----- nvinfo : EIATTR_MAXREG_COUNT
	.align		4
        /*001c*/ 	.byte	0x03, 0x1b
        /*001e*/ 	.short	0x00ff


	//----- nvinfo : EIATTR_MERCURY_ISA_VERSION
	.align		4
        /*0020*/ 	.byte	0x03, 0x5f
        /*0022*/ 	.short	0x0101


	//----- nvinfo : EIATTR_VRC_CTA_INIT_COUNT
	.align		4
        /*0024*/ 	.byte	0x02, 0x4a
	.zero		1
	.zero		1


	//----- nvinfo : EIATTR_EXIT_INSTR_OFFSETS
	.align		4
        /*0028*/ 	.byte	0x04, 0x1c
        /*002a*/ 	.short	(.L_244 - .L_243)


	//   ....[0]....
.L_243:
        /*002c*/ 	.word	0x00000010


	//----- nvinfo : EIATTR_MAX_THREADS
	.align		4
.L_244:
        /*0030*/ 	.byte	0x04, 0x05
        /*0032*/ 	.short	(.L_246 - .L_245)
.L_245:
        /*0034*/ 	.word	0x00000100
        /*0038*/ 	.word	0x00000001
        /*003c*/ 	.word	0x00000001


	//----- nvinfo : EIATTR_CBANK_PARAM_SIZE
	.align		4
.L_246:
        /*0040*/ 	.byte	0x03, 0x19
        /*0042*/ 	.short	0x0418


	//----- nvinfo : EIATTR_PARAM_CBANK
	.align		4
        /*0044*/ 	.byte	0x04, 0x0a
        /*0046*/ 	.short	(.L_248 - .L_247)
	.align		4
.L_247:
        /*0048*/ 	.word	index@(.nv.constant0._ZN7cutlass13device_kernelIN5flash19enable_sm80_to_sm89INS1_16FlashAttnFwdSm80INS1_25CollectiveMainloopFwdSm80ILi8ELi1ELb0EN4cute5tupleIJNS5_1CILi128EEENS7_ILi64EEENS7_ILi192EEEEEELi192ENS_6half_tEfNS_4arch4Sm80ELb0ELb0ELb1ELb1ELb1ELb0ELb1ELb0EEENS1_21CollectiveEpilogueFwdINS6_IJS8_SA_S9_EEENS6_IJNS7_ILi1EEESI_SI_EEESC_SE_Li256ELb1ELb1ELb0ELb0EEENS1_19SingleTileSchedulerILb1ELb0ELb1ELi128EEEEEEEEEvNT_6ParamsE)
        /*004c*/ 	.short	0x0380
        /*004e*/ 	.short	0x0418


	//----- nvinfo : EIATTR_SW_WAR
	.align		4
.L_248:
        /*0050*/ 	.byte	0x04, 0x36
        /*0052*/ 	.short	(.L_250 - .L_249)
.L_249:
        /*0054*/ 	.word	0x00000008
.L_250:


//--------------------- .nv.info._ZN7cutlass13device_kernelIN5flash19enable_sm80_to_sm89INS1_16FlashAttnFwdSm80INS1_25CollectiveMainloopFwdSm80ILi8ELi1ELb0EN4cute5tupleIJNS5_1CILi128EEENS7_ILi64EEENS7_ILi192EEEEEELi192ENS_6half_tEfNS_4arch4Sm80ELb0ELb0ELb1ELb1ELb1ELb1ELb1ELb0EEENS1_21CollectiveEpilogueFwdINS6_IJS8_SA_S9_EEENS6_IJNS7_ILi1EEESI_SI_EEESC_SE_Li256ELb1ELb1ELb0ELb0EEENS1_19SingleTileSchedulerILb1ELb0ELb1ELi128EEEEEEEEEvNT_6ParamsE --------------------------
	.section	.nv.info._ZN7cutlass13device_kernelIN5flash19enable_sm80_to_sm89INS1_16FlashAttnFwdSm80INS1_25CollectiveMainloopFwdSm80ILi8ELi1ELb0EN4cute5tupleIJNS5_1CILi128EEENS7_ILi64EEENS7_ILi192EEEEEELi192ENS_6half_tEfNS_4arch4Sm80ELb0ELb0ELb1ELb1ELb1ELb1ELb1ELb0EEENS1_21CollectiveEpilogueFwdINS6_IJS8_SA_S9_EEENS6_IJNS7_ILi1EEESI_SI_EEESC_SE_Li256ELb1ELb1ELb0ELb0EEENS1_19SingleTileSchedulerILb1ELb0ELb1ELi128EEEEEEEEEvNT_6ParamsE,"",@"SHT_CUDA_INFO"
	.sectionflags	@""
	.align	4


	//----- nvinfo : EIATTR_CUDA_API_VERSION
	.align		4
        /*0000*/ 	.byte	0x04, 0x37
        /*0002*/ 	.short	(.L_252 - .L_251)
.L_251:
        /*0004*/ 	.word	0x00000082


	//----- nvinfo : EIATTR_KPARAM_INFO
	.align		4
.L_252:
        /*0008*/ 	.byte	0x04, 0x17
        /*000a*/ 	.short	(.L_254 - .L_253)
.L_253:
        /*000c*/ 	.word	0x00000000
        /*0010*/ 	.short	0x0000
        /*0012*/ 	.short	0x0000
        /*0014*/ 	.byte	0x00, 0xf0, 0x61, 0x10


	//----- nvinfo : EIATTR_SPARSE_MMA_MASK
	.align		4
.L_254:
        /*0018*/ 	.byte	0x03, 0x50
        /*001a*/ 	.short	0x0000


	//----- nvinfo : EIATTR_MAXREG_COUNT
	.align		4
        /*001c*/ 	.byte	0x03, 0x1b
        /*001e*/ 	.short	0x00ff


	//----- nvinfo : EIATTR_MERCURY_ISA_VERSION
	.align		4
        /*0020*/ 	.byte	0x03, 0x5f
        /*0022*/ 	.short	0x0101


	//----- nvinfo : EIATTR_VRC_CTA_INIT_COUNT
	.align		4
        /*0024*/ 	.byte	0x02, 0x4a
	.zero		1
	.zero		1


	//----- nvinfo : EIATTR_EXIT_INSTR_OFFSETS
	.align		4
        /*0028*/ 	.byte	0x04, 0x1c
        /*002a*/ 	.short	(.L_256 - .L_255)


	//   ....[0]....
.L_255:
        /*002c*/ 	.word	0x00000010


	//----- nvinfo : EIATTR_MAX_THREADS
	.align		4
.L_256:
        /*0030*/ 	.byte	0x04, 0x05
        /*0032*/ 	.short	(.L_258 - .L_257)
.L_257:
        /*0034*/ 	.word	0x00000100
        /*0038*/ 	.word	0x00000001
        /*003c*/ 	.word	0x00000001


	//----- nvinfo : EIATTR_CBANK_PARAM_SIZE
	.align		4
.L_258:
        /*0040*/ 	.byte	0x03, 0x19
        /*0042*/ 	.short	0x0418


	//----- nvinfo : EIATTR_PARAM_CBANK
	.align		4
        /*0044*/ 	.byte	0x04, 0x0a
        /*0046*/ 	.short	(.L_260 - .L_259)
	.align		4
.L_259:
        /*0048*/ 	.word	index@(.nv.constant0._ZN7cutlass13device_kernelIN5flash19enable_sm80_to_sm89INS1_16FlashAttnFwdSm80INS1_25CollectiveMainloopFwdSm80ILi8ELi1ELb0EN4cute5tupleIJNS5_1CILi128EEENS7_ILi64EEENS7_ILi192EEEEEELi192ENS_6half_tEfNS_4arch4Sm80ELb0ELb0ELb1ELb1ELb1ELb1ELb1ELb0EEENS1_21CollectiveEpilogueFwdINS6_IJS8_SA_S9_EEENS6_IJNS7_ILi1EEESI_SI_EEESC_SE_Li256ELb1ELb1ELb0ELb0EEENS1_19SingleTileSchedulerILb1ELb0ELb1ELi128EEEEEEEEEvNT_6ParamsE)
        /*004c*/ 	.short	0x0380
        /*004e*/ 	.short	0x0418


	//----- nvinfo : EIATTR_SW_WAR
	.align		4
.L_260:
        /*0050*/ 	.byte	0x04, 0x36
        /*0052*/ 	.short	(.L_262 - .L_261)
.L_261:
        /*0054*/ 	.word	0x00000008
.L_262:


//--------------------- .nv.info._ZN7cutlass13device_kernelIN5flash19enable_sm80_to_sm89INS1_16FlashAttnFwdSm80INS1_25CollectiveMainloopFwdSm80ILi8ELi1ELb0EN4cute5tupleIJNS5_1CILi128EEENS7_ILi64EEENS7_ILi192EEEEEELi192ENS_6half_tEfNS_4arch4Sm80ELb0ELb1ELb1ELb0ELb1ELb0ELb1ELb0EEENS1_21CollectiveEpilogueFwdINS6_IJS8_SA_S9_EEENS6_IJNS7_ILi1EEESI_SI_EEESC_SE_Li256ELb0ELb1ELb0ELb0EEENS1_19SingleTileSchedulerILb0ELb0ELb1ELi128EEEEEEEEEvNT_6ParamsE --------------------------
	.section	.nv.info._ZN7cutlass13device_kernelIN5flash19enable_sm80_to_sm89INS1_16FlashAttnFwdSm80INS1_25CollectiveMainloopFwdSm80ILi8ELi1ELb0EN4cute5tupleIJNS5_1CILi128EEENS7_ILi64EEENS7_ILi192EEEEEELi192ENS_6half_tEfNS_4arch4Sm80ELb0ELb1ELb1ELb0ELb1ELb0ELb1ELb0EEENS1_21CollectiveEpilogueFwdINS6_IJS8_SA_S9_EEENS6_IJNS7_ILi1EEESI_SI_EEESC_SE_Li256ELb0ELb1ELb0ELb0EEENS1_19SingleTileSchedulerILb0ELb0ELb1ELi128EEEEEEEEEvNT_6ParamsE,"",@"SHT_CUDA_INFO"
	.sectionflags	@""
	.align	4


	//----- nvinfo : EIATTR_CUDA_API_VERSION
	.align		4
        /*0000*/ 	.byte	0x04, 0x37
        /*0002*/ 	.short	(.L_264 - .L_263)
.L_263:
        /*0004*/ 	.word	0x00000082


	//----- nvinfo : EIATTR_KPARAM_INFO
	.align		4
.L_264:
        /*0008*/ 	.byte	0x04, 0x17
        /*000a*/ 	.short	(.L_266 - .L_265)
.L_265:
        /*000c*/ 	.word	0x00000000
        /*0010*/ 	.short	0x0000
        /*0012*/ 	.short	0x0000
        /*0014*/ 	.byte	0x00, 0xf0, 0x61, 0x10


	//----- nvinfo : EIATTR_SPARSE_MMA_MASK
	.align		4
.L_266:
        /*0018*/ 	.byte	0x03, 0x50
        /*001a*/ 	.short	0x0000


	//----- nvinfo : EIATTR_MAXREG_COUNT
	.align		4
        /*001c*/ 	.byte	0x03, 0x1b
        /*001e*/ 	.short	0x00ff


	//----- nvinfo : EIATTR_MERCURY_ISA_VERSION
	.align		4
        /*0020*/ 	.byte	0x03, 0x5f
        /*0022*/ 	.short	0x0101


	//----- nvinfo : EIATTR_VRC_CTA_INIT_COUNT
	.align		4
        /*0024*/ 	.byte	0x02, 0x4a
	.zero		1
	.zero		1


	//----- nvinfo : EIATTR_EXIT_INSTR_OFFSETS
	.align		4
        /*0028*/ 	.byte	0x04, 0x1c
        /*002a*/ 	.short	(.L_268 - .L_267)


	//   ....[0]....
.L_267:
        /*002c*/ 	.word	0x00000010


	//----- nvinfo : EIATTR_MAX_THREADS
	.align		4
.L_268:
        /*0030*/ 	.byte	0x04, 0x05
        /*0032*/ 	.short	(.L_270 - .L_269)
.L_269:
        /*0034*/ 	.word	0x00000100
        /*0038*/ 	.word	0x00000001
        /*003c*/ 	.word	0x00000001


	//----- nvinfo : EIATTR_CBANK_PARAM_SIZE
	.align		4
.L_270:
        /*0040*/ 	.byte	0x03, 0x19
        /*0042*/ 	.short	0x0418


	//----- nvinfo : EIATTR_PARAM_CBANK
	.align		4
        /*0044*/ 	.byte	0x04, 0x0a
        /*0046*/ 	.short	(.L_272 - .L_271)
	.align		4
.L_271:
        /*0048*/ 	.word	index@(.nv.constant0._ZN7cutlass13device_kernelIN5flash19enable_sm80_to_sm89INS1_16FlashAttnFwdSm80INS1_25CollectiveMainloopFwdSm80ILi8ELi1ELb0EN4cute5tupleIJNS5_1CILi128EEENS7_ILi64EEENS7_ILi192EEEEEELi192ENS_6half_tEfNS_4arch4Sm80ELb0ELb1ELb1ELb0ELb1ELb0ELb1ELb0EEENS1_21CollectiveEpilogueFwdINS6_IJS8_SA_S9_EEENS6_IJNS7_ILi1EEESI_SI_EEESC_SE_Li256ELb0ELb1ELb0ELb0EEENS1_19SingleTileSchedulerILb0ELb0ELb1ELi128EEEEEEEEEvNT_6ParamsE)
        /*004c*/ 	.short	0x0380
        /*004e*/ 	.short	0x0418


	//----- nvinfo : EIATTR_SW_WAR
	.align		4
.L_272:
        /*0050*/ 	.byte	0x04, 0x36
        /*0052*/ 	.short	(.L_274 - .L_273)
.L_273:
        /*0054*/ 	.word	0x00000008
.L_274:


//--------------------- .nv.info._ZN7cutlass13device_kernelIN5flash19enable_sm80_to_sm89INS1_16FlashAttnFwdSm80INS1_25CollectiveMainloopFwdSm80ILi8ELi1ELb0EN4cute5tupleIJNS5_1CILi128EEENS7_ILi64EEENS7_ILi192EEEEEELi192ENS_6half_tEfNS_4arch4Sm80ELb0ELb1ELb1ELb1ELb1ELb0ELb1ELb0EEENS1_21CollectiveEpilogueFwdINS6_IJS8_SA_S9_EEENS6_IJNS7_ILi1EEESI_SI_EEESC_SE_Li256ELb1ELb1ELb0ELb0EEENS1_19SingleTileSchedulerILb1ELb0ELb1ELi128EEEEEEEEEvNT_6ParamsE --------------------------
	.section	.nv.info._ZN7cutlass13device_kernelIN5flash19enable_sm80_to_sm89INS1_16FlashAttnFwdSm80INS1_25CollectiveMainloopFwdSm80ILi8ELi1ELb0EN4cute5tupleIJNS5_1CILi128EEENS7_ILi64EEENS7_ILi192EEEEEELi192ENS_6half_tEfNS_4arch4Sm80ELb0ELb1ELb1ELb1ELb1ELb0ELb1ELb0EEENS1_21CollectiveEpilogueFwdINS6_IJS8_SA_S9_EEENS6_IJNS7_ILi1EEESI_SI_EEESC_SE_Li256ELb1ELb1ELb0ELb0EEENS1_19SingleTileSchedulerILb1ELb0ELb1ELi128EEEEEEEEEvNT_6ParamsE,"",@"SHT_CUDA_INFO"
	.sectionflags	@""
	.align	4


	//----- nvinfo : EIATTR_CUDA_API_VERSION
	.align		4
        /*0000*/ 	.byte	0x04, 0x37
        /*0002*/ 	.short	(.L_276 - .L_275)
.L_275:
        /*0004*/ 	.word	0x00000082


	//----- nvinfo : EIATTR_KPARAM_INFO
	.align		4
.L_276:
        /*0008*/ 	.byte	0x04, 0x17
        /*000a*/ 	.short	(.L_278 - .L_277)
.L_277:
        /*000c*/ 	.word	0x00000000
        /*0010*/ 	.short	0x0000
        /*0012*/ 	.short	0x0000
        /*0014*/ 	.byte	0x00, 0xf0, 0x61, 0x10


	//----- nvinfo : EIATTR_SPARSE_MMA_MASK
	.align		4
.L_278:
        /*0018*/ 	.byte	0x03, 0x50
        /*001a*/ 	.short	0x0000


	//----- nvinfo : EIATTR_MAXREG_COUNT
	.align		4
        /*001c*/ 	.byte	0x03, 0x1b
        /*001e*/ 	.short	0x00ff


	//----- nvinfo : EIATTR_MERCURY_ISA_VERSION
	.align		4
        /*0020*/ 	.byte	0x03, 0x5f
        /*0022*/ 	.short	0x0101


	//----- nvinfo : EIATTR_VRC_CTA_INIT_COUNT
	.align		4
        /*0024*/ 	.byte	0x02, 0x4a
	.zero		1
	.zero		1


	//----- nvinfo : EIATTR_EXIT_INSTR_OFFSETS
	.align		4
        /*0028*/ 	.byte	0x04, 0x1c
        /*002a*/ 	.short	(.L_280 - .L_279)


	//   ....[0]....
.L_279:
        /*002c*/ 	.word	0x00000010


	//----- nvinfo : EIATTR_MAX_THREADS
	.align		4
.L_280:
        /*0030*/ 	.byte	0x04, 0x05
        /*0032*/ 	.short	(.L_282 - .L_281)
.L_281:
        /*0034*/ 	.word	0x00000100
        /*0038*/ 	.word	0x00000001
        /*003c*/ 	.word	0x00000001


	//----- nvinfo : EIATTR_CBANK_PARAM_SIZE
	.align		4
.L_282:
        /*0040*/ 	.byte	0x03, 0x19
        /*0042*/ 	.short	0x0418


	//----- nvinfo : EIATTR_PARAM_CBANK
	.align		4
        /*0044*/ 	.byte	0x04, 0x0a
        /*0046*/ 	.short	(.L_284 - .L_283)
	.align		4
.L_283:
        /*0048*/ 	.word	index@(.nv.constant0._ZN7cutlass13device_kernelIN5flash19enable_sm80_to_sm89INS1_16FlashAttnFwdSm80INS1_25CollectiveMainloopFwdSm80ILi8ELi1ELb0EN4cute5tupleIJNS5_1CILi128EEENS7_ILi64EEENS7_ILi192EEEEEELi192ENS_6half_tEfNS_4arch4Sm80ELb0ELb1ELb1ELb1ELb1ELb0ELb1ELb0EEENS1_21CollectiveEpilogueFwdINS6_IJS8_SA_S9_EEENS6_IJNS7_ILi1EEESI_SI_EEESC_SE_Li256ELb1ELb1ELb0ELb0EEENS1_19SingleTileSchedulerILb1ELb0ELb1ELi128EEEEEEEEEvNT_6ParamsE)
        /*004c*/ 	.short	0x0380
        /*004e*/ 	.short	0x0418


	//----- nvinfo : EIATTR_SW_WAR
	.align		4
.L_284:
        /*0050*/ 	.byte	0x04, 0x36
        /*0052*/ 	.short	(.L_286 - .L_285)
.L_285:
        /*0054*/ 	.word	0x00000008
.L_286:


//--------------------- .nv.info._ZN7cutlass13device_kernelIN5flash19enable_sm80_to_sm89INS1_16FlashAttnFwdSm80INS1_25CollectiveMainloopFwdSm80ILi8ELi1ELb0EN4cute5tupleIJNS5_1CILi128EEENS7_ILi64EEENS7_ILi192EEEEEELi192ENS_6half_tEfNS_4arch4Sm80ELb0ELb1ELb1ELb1ELb1ELb1ELb1ELb0EEENS1_21CollectiveEpilogueFwdINS6_IJS8_SA_S9_EEENS6_IJNS7_ILi1EEESI_SI_EEESC_SE_Li256ELb1ELb1ELb0ELb0EEENS1_19SingleTileSchedulerILb1ELb0ELb1ELi128EEEEEEEEEvNT_6ParamsE --------------------------
	.section	.nv.info._ZN7cutlass13device_kernelIN5flash19enable_sm80_to_sm89INS1_16FlashAttnFwdSm80INS1_25CollectiveMainloopFwdSm80ILi8ELi1ELb0EN4cute5tupleIJNS5_1CILi128EEENS7_ILi64EEENS7_ILi192EEEEEELi192ENS_6half_tEfNS_4arch4Sm80ELb0ELb1ELb1ELb1ELb1ELb1ELb1ELb0EEENS1_21CollectiveEpilogueFwdINS6_IJS8_SA_S9_EEENS6_IJNS7_ILi1EEESI_SI_EEESC_SE_Li256ELb1ELb1ELb0ELb0EEENS1_19SingleTileSchedulerILb1ELb0ELb1ELi128EEEEEEEEEvNT_6ParamsE,"",@"SHT_CUDA_INFO"
	.sectionflags	@""
	.align	4


	//----- nvinfo : EIATTR_CUDA_API_VERSION
	.align		4
        /*0000*/ 	.byte	0x04, 0x37
        /*0002*/ 	.short	(.L_288 - .L_287)
.L_287:
        /*0004*/ 	.word	0x00000082


	//----- nvinfo : EIATTR_KPARAM_INFO
	.align		4
.L_288:
        /*0008*/ 	.byte	0x04, 0x17
        /*000a*/ 	.short	(.L_290 - .L_289)
.L_289:
        /*000c*/ 	.word	0x00000000
        /*0010*/ 	.short	0x0000
        /*0012*/ 	.short	0x0000
        /*0014*/ 	.byte	0x00, 0xf0, 0x61, 0x10


	//----- nvinfo : EIATTR_SPARSE_MMA_MASK
	.align		4
.L_290:
        /*0018*/ 	.byte	0x03, 0x50
        /*001a*/ 	.short	0x0000


	//----- nvinfo : EIATTR_MAXREG_COUNT
	.align		4
        /*001c*/ 	.byte	0x03, 0x1b
        /*001e*/ 	.short	0x00ff


	//----- nvinfo : EIATTR_MERCURY_ISA_VERSION
	.align		4
        /*0020*/ 	.byte	0x03, 0x5f
        /*0022*/ 	.short	0x0101


	//----- nvinfo : EIATTR_VRC_CTA_INIT_COUNT
	.align		4
        /*0024*/ 	.byte	0x02, 0x4a
	.zero		1
	.zero		1


	//----- nvinfo : EIATTR_EXIT_INSTR_OFFSETS
	.align		4
        /*0028*/ 	.byte	0x04, 0x1c
        /*002a*/ 	.short	(.L_292 - .L_291)


	//   ....[0]....
.L_291:
        /*002c*/ 	.word	0x00000010


	//----- nvinfo : EIATTR_MAX_THREADS
	.align		4
.L_292:
        /*0030*/ 	.byte	0x04, 0x05
        /*0032*/ 	.short	(.L_294 - .L_293)
.L_293:
        /*0034*/ 	.word	0x00000100
        /*0038*/ 	.word	0x00000001
        /*003c*/ 	.word	0x00000001


	//----- nvinfo : EIATTR_CBANK_PARAM_SIZE
	.align		4
.L_294:
        /*0040*/ 	.byte	0x03, 0x19
        /*0042*/ 	.short	0x0418


	//----- nvinfo : EIATTR_PARAM_CBANK
	.align		4
        /*0044*/ 	.byte	0x04, 0x0a
        /*0046*/ 	.short	(.L_296 - .L_295)
	.align		4
.L_295:
        /*0048*/ 	.word	index@(.nv.constant0._ZN7cutlass13device_kernelIN5flash19enable_sm80_to_sm89INS1_16FlashAttnFwdSm80INS1_25CollectiveMainloopFwdSm80ILi8ELi1ELb0EN4cute5tupleIJNS5_1CILi128EEENS7_ILi64EEENS7_ILi192EEEEEELi192ENS_6half_tEfNS_4arch4Sm80ELb0ELb1ELb1ELb1ELb1ELb1ELb1ELb0EEENS1_21CollectiveEpilogueFwdINS6_IJS8_SA_S9_EEENS6_IJNS7_ILi1EEESI_SI_EEESC_SE_Li256ELb1ELb1ELb0ELb0EEENS1_19SingleTileSchedulerILb1ELb0ELb1ELi128EEEEEEEEEvNT_6ParamsE)
        /*004c*/ 	.short	0x0380
        /*004e*/ 	.short	0x0418


	//----- nvinfo : EIATTR_SW_WAR
	.align		4
.L_296:
        /*0050*/ 	.byte	0x04, 0x36
        /*0052*/ 	.short	(.L_298 - .L_297)
.L_297:
        /*0054*/ 	.word	0x00000008
.L_298:


//--------------------- .nv.info._ZN7cutlass13device_kernelIN5flash19enable_sm80_to_sm89INS1_16FlashAttnFwdSm80INS1_25CollectiveMainloopFwdSm80ILi8ELi1ELb0EN4cute5tupleIJNS5_1CILi128EEENS7_ILi64EEENS7_ILi192EEEEEELi192ENS_6half_tEfNS_4arch4Sm80ELb1ELb0ELb1ELb0ELb1ELb0ELb1ELb0EEENS1_21CollectiveEpilogueFwdINS6_IJS8_SA_S9_EEENS6_IJNS7_ILi1EEESI_SI_EEESC_SE_Li256ELb0ELb1ELb0ELb0EEENS1_30DynamicPersistentTileSchedulerILi256ELi256ELb0ELb1ELb0EEEEEEEEEvNT_6ParamsE --------------------------
	.section	.nv.info._ZN7cutlass13device_kernelIN5flash19enable_sm80_to_sm89INS1_16FlashAttnFwdSm80INS1_25CollectiveMainloopFwdSm80ILi8ELi1ELb0EN4cute5tupleIJNS5_1CILi128EEENS7_ILi64EEENS7_ILi192EEEEEELi192ENS_6half_tEfNS_4arch4Sm80ELb1ELb0ELb1ELb0ELb1ELb0ELb1ELb0EEENS1_21CollectiveEpilogueFwdINS6_IJS8_SA_S9_EEENS6_IJNS7_ILi1EEESI_SI_EEESC_SE_Li256ELb0ELb1ELb0ELb0EEENS1_30DynamicPersistentTileSchedulerILi256ELi256ELb0ELb1ELb0EEEEEEEEEvNT_6ParamsE,"",@"SHT_CUDA_INFO"
	.sectionflags	@""
	.align	4


	//----- nvinfo : EIATTR_CUDA_API_VERSION
	.align		4
        /*0000*/ 	.byte	0x04, 0x37
        /*0002*/ 	.short	(.L_300 - .L_299)
.L_299:
        /*0004*/ 	.word	0x00000082


	//----- nvinfo : EIATTR_KPARAM_INFO
	.align		4
.L_300:
        /*0008*/ 	.byte	0x04, 0x17
        /*000a*/ 	.short	(.L_302 - .L_301)
.L_301:
        /*000c*/ 	.word	0x00000000
        /*0010*/ 	.short	0x0000
        /*0012*/ 	.short	0x0000
        /*0014*/ 	.byte	0x00, 0xf0, 0xa1, 0x10


	//----- nvinfo : EIATTR_SPARSE_MMA_MASK
	.align		4
.L_302:
        /*0018*/ 	.byte	0x03, 0x50
        /*001a*/ 	.short	0x0000


	//----- nvinfo : EIATTR_MAXREG_COUNT
	.align		4
        /*001c*/ 	.byte	0x03, 0x1b
        /*001e*/ 	.short	0x00ff


	//----- nvinfo : EIATTR_MERCURY_ISA_VERSION
	.align		4
        /*0020*/ 	.byte	0x03, 0x5f
        /*0022*/ 	.short	0x0101


	//----- nvinfo : EIATTR_VRC_CTA_INIT_COUNT
	.align		4
        /*0024*/ 	.byte	0x02, 0x4a
	.zero		1
	.zero		1


	//----- nvinfo : EIATTR_EXIT_INSTR_OFFSETS
	.align		4
        /*0028*/ 	.byte	0x04, 0x1c
        /*002a*/ 	.short	(.L_304 - .L_303)


	//   ....[0]....
.L_303:
        /*002c*/ 	.word	0x00000010


	//----- nvinfo : EIATTR_MAX_THREADS
	.align		4
.L_304:
        /*0030*/ 	.byte	0x04, 0x05
        /*0032*/ 	.short	(.L_306 - .L_305)
.L_305:
        /*0034*/ 	.word	0x00000100
        /*0038*/ 	.word	0x00000001
        /*003c*/ 	.word	0x00000001


	//----- nvinfo : EIATTR_CBANK_PARAM_SIZE
	.align		4
.L_306:
        /*0040*/ 	.byte	0x03, 0x19
        /*0042*/ 	.short	0x0428


	//----- nvinfo : EIATTR_PARAM_CBANK
	.align		4
        /*0044*/ 	.byte	0x04, 0x0a
        /*0046*/ 	.short	(.L_308 - .L_307)
	.align		4
.L_307:
        /*0048*/ 	.word	index@(.nv.constant0._ZN7cutlass13device_kernelIN5flash19enable_sm80_to_sm89INS1_16FlashAttnFwdSm80INS1_25CollectiveMainloopFwdSm80ILi8ELi1ELb0EN4cute5tupleIJNS5_1CILi128EEENS7_ILi64EEENS7_ILi192EEEEEELi192ENS_6half_tEfNS_4arch4Sm80ELb1ELb0ELb1ELb0ELb1ELb0ELb1ELb0EEENS1_21CollectiveEpilogueFwdINS6_IJS8_SA_S9_EEENS6_IJNS7_ILi1EEESI_SI_EEESC_SE_Li256ELb0ELb1ELb0ELb0EEENS1_30DynamicPersistentTileSchedulerILi256ELi256ELb0ELb1ELb0EEEEEEEEEvNT_6ParamsE)
        /*004c*/ 	.short	0x0380
        /*004e*/ 	.short	0x0428


	//----- nvinfo : EIATTR_SW_WAR
	.align		4
.L_308:
        /*0050*/ 	.byte	0x04, 0x36
        /*0052*/ 	.short	(.L_310 - .L_309)
.L_309:
        /*0054*/ 	.word	0x00000008
.L_310:


//--------------------- .nv.info._ZN7cutlass13device_kernelIN5flash19enable_sm80_to_sm89INS1_16FlashAttnFwdSm80INS1_25CollectiveMainloopFwdSm80ILi8ELi1ELb0EN4cute5tupleIJNS5_1CILi128EEENS7_ILi64EEENS7_ILi192EEEEEELi192ENS_6half_tEfNS_4arch4Sm80ELb1ELb0ELb1ELb1ELb1ELb0ELb1ELb0EEENS1_21CollectiveEpilogueFwdINS6_IJS8_SA_S9_EEENS6_IJNS7_ILi1EEESI_SI_EEESC_SE_Li256ELb1ELb1ELb0ELb0EEENS1_19SingleTileSchedulerILb1ELb0ELb1ELi128EEEEEEEEEvNT_6ParamsE --------------------------
	.section	.nv.info._ZN7cutlass13device_kernelIN5flash19enable_sm80_to_sm89INS1_16FlashAttnFwdSm80INS1_25CollectiveMainloopFwdSm80ILi8ELi1ELb0EN4cute5tupleIJNS5_1CILi128EEENS7_ILi64EEENS7_ILi192EEEEEELi192ENS_6half_tEfNS_4arch4Sm80ELb1ELb0ELb1ELb1ELb1ELb0ELb1ELb0EEENS1_21CollectiveEpilogueFwdINS6_IJS8_SA_S9_EEENS6_IJNS7_ILi1EEESI_SI_EEESC_SE_Li256ELb1ELb1ELb0ELb0EEENS1_19SingleTileSchedulerILb1ELb0ELb1ELi128EEEEEEEEEvNT_6ParamsE,"",@"SHT_CUDA_INFO"
	.sectionflags	@""
	.align	4


	//----- nvinfo : EIATTR_CUDA_API_VERSION
	.align		4
        /*0000*/ 	.byte	0x04, 0x37
        /*0002*/ 	.short	(.L_312 - .L_311)
.L_311:
        /*0004*/ 	.word	0x00000082


	//----- nvinfo : EIATTR_KPARAM_INFO
	.align		4
.L_312:
        /*0008*/ 	.byte	0x04, 0x17
        /*000a*/ 	.short	(.L_314 - .L_313)
.L_313:
        /*000c*/ 	.word	0x00000000
        /*0010*/ 	.short	0x0000
        /*0012*/ 	.short	0x0000
        /*0014*/ 	.byte	0x00, 0xf0, 0x61, 0x10


	//----- nvinfo : EIATTR_SPARSE_MMA_MASK
	.align		4
.L_314:
        /*0018*/ 	.byte	0x03, 0x50
        /*001a*/ 	.short	0x0000


	//----- nvinfo : EIATTR_MAXREG_COUNT
	.align		4
        /*001c*/ 	.byte	0x03, 0x1b
        /*001e*/ 	.short	0x00ff


	//----- nvinfo : EIATTR_MERCURY_ISA_VERSION
	.align		4
        /*0020*/ 	.byte	0x03, 0x5f
        /*0022*/ 	.short	0x0101


	//----- nvinfo : EIATTR_VRC_CTA_INIT_COUNT
	.align		4
        /*0024*/ 	.byte	0x02, 0x4a
	.zero		1
	.zero		1


	//----- nvinfo : EIATTR_EXIT_INSTR_OFFSETS
	.align		4
        /*0028*/ 	.byte	0x04, 0x1c
        /*002a*/ 	.short	(.L_316 - .L_315)


	//   ....[0]....
.L_315:
        /*002c*/ 	.word	0x00000010


	//----- nvinfo : EIATTR_MAX_THREADS
	.align		4
.L_316:
        /*0030*/ 	.byte	0x04, 0x05
        /*0032*/ 	.short	(.L_318 - .L_317)
.L_317:
        /*0034*/ 	.word	0x00000100
        /*0038*/ 	.word	0x00000001
        /*003c*/ 	.word	0x00000001


	//----- nvinfo : EIATTR_CBANK_PARAM_SIZE
	.align		4
.L_318:
        /*0040*/ 	.byte	0x03, 0x19
        /*0042*/ 	.short	0x0418


	//----- nvinfo : EIATTR_PARAM_CBANK
	.align		4
        /*0044*/ 	.byte	0x04, 0x0a
        /*0046*/ 	.short	(.L_320 - .L_319)
	.align		4
.L_319:
        /*0048*/ 	.word	index@(.nv.constant0._ZN7cutlass13device_kernelIN5flash19enable_sm80_to_sm89INS1_16FlashAttnFwdSm80INS1_25CollectiveMainloopFwdSm80ILi8ELi1ELb0EN4cute5tupleIJNS5_1CILi128EEENS7_ILi64EEENS7_ILi192EEEEEELi192ENS_6half_tEfNS_4arch4Sm80ELb1ELb0ELb1ELb1ELb1ELb0ELb1ELb0EEENS1_21CollectiveEpilogueFwdINS6_IJS8_SA_S9_EEENS6_IJNS7_ILi1EEESI_SI_EEESC_SE_Li256ELb1ELb1ELb0ELb0EEENS1_19SingleTileSchedulerILb1ELb0ELb1ELi128EEEEEEEEEvNT_6ParamsE)
        /*004c*/ 	.short	0x0380
        /*004e*/ 	.short	0x0418


	//----- nvinfo : EIATTR_SW_WAR
	.align		4
.L_320:
        /*0050*/ 	.byte	0x04, 0x36
        /*0052*/ 	.short	(.L_322 - .L_321)
.L_321:
        /*0054*/ 	.word	0x00000008
.L_322:


//--------------------- .nv.info._ZN7cutlass13device_kernelIN5flash19enable_sm80_to_sm89INS1_16FlashAttnFwdSm80INS1_25CollectiveMainloopFwdSm80ILi8ELi1ELb0EN4cute5tupleIJNS5_1CILi128EEENS7_ILi64EEENS7_ILi192EEEEEELi192ENS_6half_tEfNS_4arch4Sm80ELb1ELb0ELb1ELb1ELb1ELb1ELb1ELb0EEENS1_21CollectiveEpilogueFwdINS6_IJS8_SA_S9_EEENS6_IJNS7_ILi1EEESI_SI_EEESC_SE_Li256ELb1ELb1ELb0ELb0EEENS1_19SingleTileSchedulerILb1ELb0ELb1ELi128EEEEEEEEEvNT_6ParamsE --------------------------
	.section	.nv.info._ZN7cutlass13device_kernelIN5flash19enable_sm80_to_sm89INS1_16FlashAttnFwdSm80INS1_25CollectiveMainloopFwdSm80ILi8ELi1ELb0EN4cute5tupleIJNS5_1CILi128EEENS7_ILi64EEENS7_ILi192EEEEEELi192ENS_6half_tEfNS_4arch4Sm80ELb1ELb0ELb1ELb1ELb1ELb1ELb1ELb0EEENS1_21CollectiveEpilogueFwdINS6_IJS8_SA_S9_EEENS6_IJNS7_ILi1EEESI_SI_EEESC_SE_Li256ELb1ELb1ELb0ELb0EEENS1_19SingleTileSchedulerILb1ELb0ELb1ELi128EEEEEEEEEvNT_6ParamsE,"",@"SHT_CUDA_INFO"
	.sectionflags	@""
	.align	4


	//----- nvinfo : EIATTR_CUDA_API_VERSION
	.align		4
        /*0000*/ 	.byte	0x04, 0x37
        /*0002*/ 	.short	(.L_324 - .L_323)
.L_323:
        /*0004*/ 	.word	0x00000082


	//----- nvinfo : EIATTR_KPARAM_INFO
	.align		4
.L_324:
        /*0008*/ 	.byte	0x04, 0x17
        /*000a*/ 	.short	(.L_326 - .L_325)
.L_325:
        /*000c*/ 	.word	0x00000000
        /*0010*/ 	.short	0x0000
        /*0012*/ 	.short	0x0000
        /*0014*/ 	.byte	0x00, 0xf0, 0x61, 0x10


	//----- nvinfo : EIATTR_SPARSE_MMA_MASK
	.align		4
.L_326:
        /*0018*/ 	.byte	0x03, 0x50
        /*001a*/ 	.short	0x0000


	//----- nvinfo : EIATTR_MAXREG_COUNT
	.align		4
        /*001c*/ 	.byte	0x03, 0x1b
        /*001e*/ 	.short	0x00ff


	//----- nvinfo : EIATTR_MERCURY_ISA_VERSION
	.align		4
        /*0020*/ 	.byte	0x03, 0x5f
        /*0022*/ 	.short	0x0101


	//----- nvinfo : EIATTR_VRC_CTA_INIT_COUNT
	.align		4
        /*0024*/ 	.byte	0x02, 0x4a
	.zero		1
	.zero		1


	//----- nvinfo : EIATTR_EXIT_INSTR_OFFSETS
	.align		4
        /*0028*/ 	.byte	0x04, 0x1c
        /*002a*/ 	.short	(.L_328 - .L_327)


	//   ....[0]....
.L_327:
        /*002c*/ 	.word	0x00000010


	//----- nvinfo : EIATTR_MAX_THREADS
	.align		4
.L_328:
        /*0030*/ 	.byte	0x04, 0x05
        /*0032*/ 	.short	(.L_330 - .L_329)
.L_329:
        /*0034*/ 	.word	0x00000100
        /*0038*/ 	.word	0x00000001
        /*003c*/ 	.word	0x00000001


	//----- nvinfo : EIATTR_CBANK_PARAM_SIZE
	.align		4
.L_330:
        /*0040*/ 	.byte	0x03, 0x19
        /*0042*/ 	.short	0x0418


	//----- nvinfo : EIATTR_PARAM_CBANK
	.align		4
        /*0044*/ 	.byte	0x04, 0x0a
        /*0046*/ 	.short	(.L_332 - .L_331)
	.align		4
.L_331:
        /*0048*/ 	.word	index@(.nv.constant0._ZN7cutlass13device_kernelIN5flash19enable_sm80_to_sm89INS1_16FlashAttnFwdSm80INS1_25CollectiveMainloopFwdSm80ILi8ELi1ELb0EN4cute5tupleIJNS5_1CILi128EEENS7_ILi64EEENS7_ILi192EEEEEELi192ENS_6half_tEfNS_4arch4Sm80ELb1ELb0ELb1ELb1ELb1ELb1ELb1ELb0EEENS1_21CollectiveEpilogueFwdINS6_IJS8_SA_S9_EEENS6_IJNS7_ILi1EEESI_SI_EEESC_SE_Li256ELb1ELb1ELb0ELb0EEENS1_19SingleTileSchedulerILb1ELb0ELb1ELi128EEEEEEEEEvNT_6ParamsE)
        /*004c*/ 	.short	0x0380
        /*004e*/ 	.short	0x0418


	//----- nvinfo : EIATTR_SW_WAR
	.align		4
.L_332:
        /*0050*/ 	.byte	0x04, 0x36
        /*0052*/ 	.short	(.L_334 - .L_333)
.L_333:
        /*0054*/ 	.word	0x00000008
.L_334:


//--------------------- .nv.info._ZN7cutlass13device_kernelIN5flash19enable_sm80_to_sm89INS1_16FlashAttnFwdSm80INS1_25CollectiveMainloopFwdSm80ILi8ELi2ELb0EN4cute5tupleIJNS5_1CILi128EEENS7_ILi64EEENS7_ILi192EEEEEELi192ENS_6half_tEfNS_4arch4Sm80ELb0ELb0ELb1ELb0ELb1ELb0ELb1ELb0EEENS1_21CollectiveEpilogueFwdINS6_IJS8_SA_S9_EEENS6_IJNS7_ILi1EEESI_SI_EEESC_SE_Li256ELb0ELb1ELb0ELb0EEENS1_19SingleTileSchedulerILb0ELb0ELb1ELi128EEEEEEEEEvNT_6ParamsE --------------------------
	.section	.nv.info._ZN7cutlass13device_kernelIN5flash19enable_sm80_to_sm89INS1_16FlashAttnFwdSm80INS1_25CollectiveMainloopFwdSm80ILi8ELi2ELb0EN4cute5tupleIJNS5_1CILi128EEENS7_ILi64EEENS7_ILi192EEEEEELi192ENS_6half_tEfNS_4arch4Sm80ELb0ELb0ELb1ELb0ELb1ELb0ELb1ELb0EEENS1_21CollectiveEpilogueFwdINS6_IJS8_SA_S9_EEENS6_IJNS7_ILi1EEESI_SI_EEESC_SE_Li256ELb0ELb1ELb0ELb0EEENS1_19SingleTileSchedulerILb0ELb0ELb1ELi128EEEEEEEEEvNT_6ParamsE,"",@"SHT_CUDA_INFO"
	.sectionflags	@""
	.align	4


	//----- nvinfo : EIATTR_CUDA_API_VERSION
	.align		4
        /*0000*/ 	.byte	0x04, 0x37
        /*0002*/ 	.short	(.L_336 - .L_335)
.L_335:
        /*0004*/ 	.word	0x00000082


	//----- nvinfo : EIATTR_KPARAM_INFO
	.align		4
.L_336:
        /*0008*/ 	.byte	0x04, 0x17
        /*000a*/ 	.short	(.L_338 - .L_337)
.L_337:
        /*000c*/ 	.word	0x00000000
        /*0010*/ 	.short	0x0000
        /*0012*/ 	.short	0x0000
        /*0014*/ 	.byte	0x00, 0xf0, 0x61, 0x10


	//----- nvinfo : EIATTR_SPARSE_MMA_MASK
	.align		4
.L_338:
        /*0018*/ 	.byte	0x03, 0x50
        /*001a*/ 	.short	0x0000


	//----- nvinfo : EIATTR_MAXREG_COUNT
	.align		4
        /*001c*/ 	.byte	0x03, 0x1b
        /*001e*/ 	.short	0x00ff


	//----- nvinfo : EIATTR_MERCURY_ISA_VERSION
	.align		4
        /*0020*/ 	.byte	0x03, 0x5f
        /*0022*/ 	.short	0x0101


	//----- nvinfo : EIATTR_VRC_CTA_INIT_COUNT
	.align		4
        /*0024*/ 	.byte	0x02, 0x4a
	.zero		1
	.zero		1


	//----- nvinfo : EIATTR_EXIT_INSTR_OFFSETS
	.align		4
        /*0028*/ 	.byte	0x04, 0x1c
        /*002a*/ 	.short	(.L_340 - .L_339)


	//   ....[0]....
.L_339:
        /*002c*/ 	.word	0x00000010


	//----- nvinfo : EIATTR_MAX_THREADS
	.align		4
.L_340:
        /*0030*/ 	.byte	0x04, 0x05
        /*0032*/ 	.short	(.L_342 - .L_341)
.L_341:
        /*0034*/ 	.word	0x00000100
        /*0038*/ 	.word	0x00000001
        /*003c*/ 	.word	0x00000001


	//----- nvinfo : EIATTR_CBANK_PARAM_SIZE
	.align		4
.L_342:
        /*0040*/ 	.byte	0x03, 0x19
        /*0042*/ 	.short	0x0418


	//----- nvinfo : EIATTR_PARAM_CBANK
	.align		4
        /*0044*/ 	.byte	0x04, 0x0a
        /*0046*/ 	.short	(.L_344 - .L_343)
	.align		4
.L_343:
        /*0048*/ 	.word	index@(.nv.constant0._ZN7cutlass13device_kernelIN5flash19enable_sm80_to_sm89INS1_16FlashAttnFwdSm80INS1_25CollectiveMainloopFwdSm80ILi8ELi2ELb0EN4cute5tupleIJNS5_1CILi128EEENS7_ILi64EEENS7_ILi192EEEEEELi192ENS_6half_tEfNS_4arch4Sm80ELb0ELb0ELb1ELb0ELb1ELb0ELb1ELb0EEENS1_21CollectiveEpilogueFwdINS6_IJS8_SA_S9_EEENS6_IJNS7_ILi1EEESI_SI_EEESC_SE_Li256ELb0ELb1ELb0ELb0EEENS1_19SingleTileSchedulerILb0ELb0ELb1ELi128EEEEEEEEEvNT_6ParamsE)
        /*004c*/ 	.short	0x0380
        /*004e*/ 	.short	0x0418


	//----- nvinfo : EIATTR_SW_WAR
	.align		4
.L_344:
        /*0050*/ 	.byte	0x04, 0x36
        /*0052*/ 	.short	(.L_346 - .L_345)
.L_345:
        /*0054*/ 	.word	0x00000008
.L_346:


//--------------------- .nv.info._ZN7cutlass13device_kernelIN5flash19enable_sm80_to_sm89INS1_16FlashAttnFwdSm80INS1_25CollectiveMainloopFwdSm80ILi8ELi2ELb0EN4cute5tupleIJNS5_1CILi128EEENS7_ILi64EEENS7_ILi192EEEEEELi192ENS_6half_tEfNS_4arch4Sm80ELb0ELb0ELb1ELb1ELb1ELb0ELb1ELb0EEENS1_21CollectiveEpilogueFwdINS6_IJS8_SA_S9_EEENS6_IJNS7_ILi1EEESI_SI_EEESC_SE_Li256ELb1ELb1ELb0ELb0EEENS1_19SingleTileSchedulerILb1ELb0ELb1ELi128EEEEEEEEEvNT_6ParamsE --------------------------
	.section	.nv.info._ZN7cutlass13device_kernelIN5flash19enable_sm80_to_sm89INS1_16FlashAttnFwdSm80INS1_25CollectiveMainloopFwdSm80ILi8ELi2ELb0EN4cute5tupleIJNS5_1CILi128EEENS7_ILi64EEENS7_ILi192EEEEEELi192ENS_6half_tEfNS_4arch4Sm80ELb0ELb0ELb1ELb1ELb1ELb0ELb1ELb0EEENS1_21CollectiveEpilogueFwdINS6_IJS8_SA_S9_EEENS6_IJNS7_ILi1EEESI_SI_EEESC_SE_Li256ELb1ELb1ELb0ELb0EEENS1_19SingleTileSchedulerILb1ELb0ELb1ELi128EEEEEEEEEvNT_6ParamsE,"",@"SHT_CUDA_INFO"
	.sectionflags	@""
	.align	4


	//----- nvinfo : EIATTR_CUDA_API_VERSION
	.align		4
        /*0000*/ 	.byte	0x04, 0x37
        /*0002*/ 	.short	(.L_348 - .L_347)
.L_347:
        /*0004*/ 	.word	0x00000082


	//----- nvinfo : EIATTR_KPARAM_INFO
	.align		4
.L_348:
        /*0008*/ 	.byte	0x04, 0x17
        /*000a*/ 	.short	(.L_350 - .L_349)
.L_349:
        /*000c*/ 	.word	0x00000000
        /*0010*/ 	.short	0x0000
        /*0012*/ 	.short	0x0000
        /*0014*/ 	.byte	0x00, 0xf0, 0x61, 0x10


	//----- nvinfo : EIATTR_SPARSE_MMA_MASK
	.align		4
.L_350:
        /*0018*/ 	.byte	0x03, 0x50
        /*001a*/ 	.short	0x0000


	//----- nvinfo : EIATTR_MAXREG_COUNT
	.align		4
        /*001c*/ 	.byte	0x03, 0x1b
        /*001e*/ 	.short	0x00ff


	//----- nvinfo : EIATTR_MERCURY_ISA_VERSION
	.align		4
        /*0020*/ 	.byte	0x03, 0x5f
        /*0022*/ 	.short	0x0101


	//----- nvinfo : EIATTR_VRC_CTA_INIT_COUNT
	.align		4
        /*0024*/ 	.byte	0x02, 0x4a
	.zero		1
	.zero		1


	//----- nvinfo : EIATTR_EXIT_INSTR_OFFSETS
	.align		4
        /*0028*/ 	.byte	0x04, 0x1c
        /*002a*/ 	.short	(.L_352 - .L_351)


	//   ....[0]....
.L_351:
        /*002c*/ 	.word	0x00000010


	//----- nvinfo : EIATTR_MAX_THREADS
	.align		4
.L_352:
        /*0030*/ 	.byte	0x04, 0x05
        /*0032*/ 	.short	(.L_354 - .L_353)
.L_353:
        /*0034*/ 	.word	0x00000100
        /*0038*/ 	.word	0x00000001
        /*003c*/ 	.word	0x00000001


	//----- nvinfo : EIATTR_CBANK_PARAM_SIZE
	.align		4
.L_354:
        /*0040*/ 	.byte	0x03, 0x19
        /*0042*/ 	.short	0x0418


	//----- nvinfo : EIATTR_PARAM_CBANK
	.align		4
        /*0044*/ 	.byte	0x04, 0x0a
        /*0046*/ 	.short	(.L_356 - .L_355)
	.align		4
.L_355:
        /*0048*/ 	.word	index@(.nv.constant0._ZN7cutlass13device_kernelIN5flash19enable_sm80_to_sm89INS1_16FlashAttnFwdSm80INS1_25CollectiveMainloopFwdSm80ILi8ELi2ELb0EN4cute5tupleIJNS5_1CILi128EEENS7_ILi64EEENS7_ILi192EEEEEELi192ENS_6half_tEfNS_4arch4Sm80ELb0ELb0ELb1ELb1ELb1ELb0ELb1ELb0EEENS1_21CollectiveEpilogueFwdINS6_IJS8_SA_S9_EEENS6_IJNS7_ILi1EEESI_SI_EEESC_SE_Li256ELb1ELb1ELb0ELb0EEENS1_19SingleTileSchedulerILb1ELb0ELb1ELi128EEEEEEEEEvNT_6ParamsE)
        /*004c*/ 	.short	0x0380
        /*004e*/ 	.short	0x0418


	//----- nvinfo : EIATTR_SW_WAR
	.align		4
.L_356:
        /*0050*/ 	.byte	0x04, 0x36
        /*0052*/ 	.short	(.L_358 - .L_357)
.L_357:
        /*0054*/ 	.word	0x00000008
.L_358:


//--------------------- .nv.info._ZN7cutlass13device_kernelIN5flash19enable_sm80_to_sm89INS1_16FlashAttnFwdSm80INS1_25CollectiveMainloopFwdSm80ILi8ELi2ELb0EN4cute5tupleIJNS5_1CILi128EEENS7_ILi64EEENS7_ILi192EEEEEELi192ENS_6half_tEfNS_4arch4Sm80ELb0ELb0ELb1ELb1ELb1ELb1ELb1ELb0EEENS1_21CollectiveEpilogueFwdINS6_IJS8_SA_S9_EEENS6_IJNS7_ILi1EEESI_SI_EEESC_SE_Li256ELb1ELb1ELb0ELb0EEENS1_19SingleTileSchedulerILb1ELb0ELb1ELi128EEEEEEEEEvNT_6ParamsE --------------------------
	.section	.nv.info._ZN7cutlass13device_kernelIN5flash19enable_sm80_to_sm89INS1_16FlashAttnFwdSm80INS1_25CollectiveMainloopFwdSm80ILi8ELi2ELb0EN4cute5tupleIJNS5_1CILi128EEENS7_ILi64EEENS7_ILi192EEEEEELi192ENS_6half_tEfNS_4arch4Sm80ELb0ELb0ELb1ELb1ELb1ELb1ELb1ELb0EEENS1_21CollectiveEpilogueFwdINS6_IJS8_SA_S9_EEENS6_IJNS7_ILi1EEESI_SI_EEESC_SE_Li256ELb1ELb1ELb0ELb0EEENS1_19SingleTileSchedulerILb1ELb0ELb1ELi128EEEEEEEEEvNT_6ParamsE,"",@"SHT_CUDA_INFO"
	.sectionflags	@""
	.align	4


	//----- nvinfo : EIATTR_CUDA_API_VERSION
	.align		4
        /*0000*/ 	.byte	0x04, 0x37
        /*0002*/ 	.short	(.L_360 - .L_359)
.L_359:
        /*0004*/ 	.word	0x00000082


	//----- nvinfo : EIATTR_KPARAM_INFO
	.align		4
.L_360:
        /*0008*/ 	.byte	0x04, 0x17
        /*000a*/ 	.short	(.L_362 - .L_361)
.L_361:
        /*000c*/ 	.word	0x00000000
        /*0010*/ 	.short	0x0000
        /*0012*/ 	.short	0x0000
        /*0014*/ 	.byte	0x00, 0xf0, 0x61, 0x10


	//----- nvinfo : EIATTR_SPARSE_MMA_MASK
	.align		4
.L_362:
        /*0018*/ 	.byte	0x03, 0x50
        /*001a*/ 	.short	0x0000


	//----- nvinfo : EIATTR_MAXREG_COUNT
	.align		4
        /*001c*/ 	.byte	0x03, 0x1b
        /*001e*/ 	.short	0x00ff


	//----- nvinfo : EIATTR_MERCURY_ISA_VERSION
	.align		4
        /*0020*/ 	.byte	0x03, 0x5f
        /*0022*/ 	.short	0x0101


	//----- nvinfo : EIATTR_VRC_CTA_INIT_COUNT
	.align		4
        /*0024*/ 	.byte	0x02, 0x4a
	.zero		1
	.zero		1


	//----- nvinfo : EIATTR_EXIT_INSTR_OFFSETS
	.align		4
        /*0028*/ 	.byte	0x04, 0x1c
        /*002a*/ 	.short	(.L_364 - .L_363)


	//   ....[0]....
.L_363:
        /*002c*/ 	.word	0x00000010


	//----- nvinfo : EIATTR_MAX_THREADS
	.align		4
.L_364:
        /*0030*/ 	.byte	0x04, 0x05
        /*0032*/ 	.short	(.L_366 - .L_365)
.L_365:
        /*0034*/ 	.word	0x00000100
        /*0038*/ 	.word	0x00000001
        /*003c*/ 	.word	0x00000001


	//----- nvinfo : EIATTR_CBANK_PARAM_SIZE
	.align		4
.L_366:
        /*0040*/ 	.byte	0x03, 0x19
        /*0042*/ 	.short	0x0418


	//----- nvinfo : EIATTR_PARAM_CBANK
	.align		4
        /*0044*/ 	.byte	0x04, 0x0a
        /*0046*/ 	.short	(.L_368 - .L_367)
	.align		4
.L_367:
        /*0048*/ 	.word	index@(.nv.constant0._ZN7cutlass13device_kernelIN5flash19enable_sm80_to_sm89INS1_16FlashAttnFwdSm80INS1_25CollectiveMainloopFwdSm80ILi8ELi2ELb0EN4cute5tupleIJNS5_1CILi128EEENS7_ILi64EEENS7_ILi192EEEEEELi192ENS_6half_tEfNS_4arch4Sm80ELb0ELb0ELb1ELb1ELb1ELb1ELb1ELb0EEENS1_21CollectiveEpilogueFwdINS6_IJS8_SA_S9_EEENS6_IJNS7_ILi1EEESI_SI_EEESC_SE_Li256ELb1ELb1ELb0ELb0EEENS1_19SingleTileSchedulerILb1ELb0ELb1ELi128EEEEEEEEEvNT_6ParamsE)
        /*004c*/ 	.short	0x0380
        /*004e*/ 	.short	0x0418


	//----- nvinfo : EIATTR_SW_WAR
	.align		4
.L_368:
        /*0050*/ 	.byte	0x04, 0x36
        /*0052*/ 	.short	(.L_370 - .L_369)
.L_369:
        /*0054*/ 	.word	0x00000008
.L_370:


//--------------------- .nv.info._ZN7cutlass13device_kernelIN5flash19enable_sm80_to_sm89INS1_16FlashAttnFwdSm80INS1_25CollectiveMainloopFwdSm80ILi8ELi2ELb0EN4cute5tupleIJNS5_1CILi128EEENS7_ILi64EEENS7_ILi192EEEEEELi192ENS_6half_tEfNS_4arch4Sm80ELb0ELb1ELb1ELb0ELb1ELb0ELb1ELb0EEENS1_21CollectiveEpilogueFwdINS6_IJS8_SA_S9_EEENS6_IJNS7_ILi1EEESI_SI_EEESC_SE_Li256ELb0ELb1ELb0ELb0EEENS1_19SingleTileSchedulerILb0ELb0ELb1ELi128EEEEEEEEEvNT_6ParamsE --------------------------
	.section	.nv.info._ZN7cutlass13device_kernelIN5flash19enable_sm80_to_sm89INS1_16FlashAttnFwdSm80INS1_25CollectiveMainloopFwdSm80ILi8ELi2ELb0EN4cute5tupleIJNS5_1CILi128EEENS7_ILi64EEENS7_ILi192EEEEEELi192ENS_6half_tEfNS_4arch4Sm80ELb0ELb1ELb1ELb0ELb1ELb0ELb1ELb0EEENS1_21CollectiveEpilogueFwdINS6_IJS8_SA_S9_EEENS6_IJNS7_ILi1EEESI_SI_EEESC_SE_Li256ELb0ELb1ELb0ELb0EEENS1_19SingleTileSchedulerILb0ELb0ELb1ELi128EEEEEEEEEvNT_6ParamsE,"",@"SHT_CUDA_INFO"
	.sectionflags	@""
	.align	4


	//----- nvinfo : EIATTR_CUDA_API_VERSION
	.align		4
        /*0000*/ 	.byte	0x04, 0x37
        /*0002*/ 	.short	(.L_372 - .L_371)
.L_371:
        /*0004*/ 	.word	0x00000082


	//----- nvinfo : EIATTR_KPARAM_INFO
	.align		4
.L_372:
        /*0008*/ 	.byte	0x04, 0x17
        /*000a*/ 	.short	(.L_374 - .L_373)
.L_373:
        /*000c*/ 	.word	0x00000000
        /*0010*/ 	.short	0x0000
        /*0012*/ 	.short	0x0000
        /*0014*/ 	.byte	0x00, 0xf0, 0x61, 0x10


	//----- nvinfo : EIATTR_SPARSE_MMA_MASK
	.align		4
.L_374:
        /*0018*/ 	.byte	0x03, 0x50
        /*001a*/ 	.short	0x0000


	//----- nvinfo : EIATTR_MAXREG_COUNT
	.align		4
        /*001c*/ 	.byte	0x03, 0x1b
        /*001e*/ 	.short	0x00ff


	//----- nvinfo : EIATTR_MERCURY_ISA_VERSION
	.align		4
        /*0020*/ 	.byte	0x03, 0x5f
        /*0022*/ 	.short	0x0101


	//----- nvinfo : EIATTR_VRC_CTA_INIT_COUNT
	.align		4
        /*0024*/ 	.byte	0x02, 0x4a
	.zero		1
	.zero		1


	//----- nvinfo : EIATTR_EXIT_INSTR_OFFSETS
	.align		4
        /*0028*/ 	.byte	0x04, 0x1c
        /*002a*/ 	.short	(.L_376 - .L_375)


	//   ....[0]....
.L_375:
        /*002c*/ 	.word	0x00000010


	//----- nvinfo : EIATTR_MAX_THREADS
	.align		4
.L_376:
        /*0030*/ 	.byte	0x04, 0x05
        /*0032*/ 	.short	(.L_378 - .L_377)
.L_377:
        /*0034*/ 	.word	0x00000100
        /*0038*/ 	.word	0x00000001
        /*003c*/ 	.word	0x00000001


	//----- nvinfo : EIATTR_CBANK_PARAM_SIZE
	.align		4
.L_378:
        /*0040*/ 	.byte	0x03, 0x19
        /*0042*/ 	.short	0x0418


	//----- nvinfo : EIATTR_PARAM_CBANK
	.align		4
        /*0044*/ 	.byte	0x04, 0x0a
        /*0046*/ 	.short	(.L_380 - .L_379)
	.align		4
.L_379:
        /*0048*/ 	.word	index@(.nv.constant0._ZN7cutlass13device_kernelIN5flash19enable_sm80_to_sm89INS1_16FlashAttnFwdSm80INS1_25CollectiveMainloopFwdSm80ILi8ELi2ELb0EN4cute5tupleIJNS5_1CILi128EEENS7_ILi64EEENS7_ILi192EEEEEELi192ENS_6half_tEfNS_4arch4Sm80ELb0ELb1ELb1ELb0ELb1ELb0ELb1ELb0EEENS1_21CollectiveEpilogueFwdINS6_IJS8_SA_S9_EEENS6_IJNS7_ILi1EEESI_SI_EEESC_SE_Li256ELb0ELb1ELb0ELb0EEENS1_19SingleTileSchedulerILb0ELb0ELb1ELi128EEEEEEEEEvNT_6ParamsE)
        /*004c*/ 	.short	0x0380
        /*004e*/ 	.short	0x0418


	//----- nvinfo : EIATTR_SW_WAR
	.align		4
.L_380:
        /*0050*/ 	.byte	0x04, 0x36
        /*0052*/ 	.short	(.L_382 - .L_381)
.L_381:
        /*0054*/ 	.word	0x00000008
.L_382:


//--------------------- .nv.info._ZN7cutlass13device_kernelIN5flash19enable_sm80_to_sm89INS1_16FlashAttnFwdSm80INS1_25CollectiveMainloopFwdSm80ILi8ELi2ELb0EN4cute5tupleIJNS5_1CILi128EEENS7_ILi64EEENS7_ILi192EEEEEELi192ENS_6half_tEfNS_4arch4Sm80ELb0ELb1ELb1ELb1ELb1ELb0ELb1ELb0EEENS1_21CollectiveEpilogueFwdINS6_IJS8_SA_S9_EEENS6_IJNS7_ILi1EEESI_SI_EEESC_SE_Li256ELb1ELb1ELb0ELb0EEENS1_19SingleTileSchedulerILb1ELb0ELb1ELi128EEEEEEEEEvNT_6ParamsE --------------------------
	.section	.nv.info._ZN7cutlass13device_kernelIN5flash19enable_sm80_to_sm89INS1_16FlashAttnFwdSm80INS1_25CollectiveMainloopFwdSm80ILi8ELi2ELb0EN4cute5tupleIJNS5_1CILi128EEENS7_ILi64EEENS7_ILi192EEEEEELi192ENS_6half_tEfNS_4arch4Sm80ELb0ELb1ELb1ELb1ELb1ELb0ELb1ELb0EEENS1_21CollectiveEpilogueFwdINS6_IJS8_SA_S9_EEENS6_IJNS7_ILi1EEESI_SI_EEESC_SE_Li256ELb1ELb1ELb0ELb0EEENS1_19SingleTileSchedulerILb1ELb0ELb1ELi128EEEEEEEEEvNT_6ParamsE,"",@"SHT_CUDA_INFO"
	.sectionflags	@""
	.align	4


	//----- nvinfo : EIATTR_CUDA_API_VERSION
	.align		4
        /*0000*/ 	.byte	0x04, 0x37
        /*0002*/ 	.short	(.L_384 - .L_383)
.L_383:
        /*0004*/ 	.word	0x00000082


	//----- nvinfo : EIATTR_KPARAM_INFO
	.align		4
.L_384:
        /*0008*/ 	.byte	0x04, 0x17
        /*000a*/ 	.short	(.L_386 - .L_385)
.L_385:
        /*000c*/ 	.word	0x00000000
        /*0010*/ 	.short	0x0000
        /*0012*/ 	.short	0x0000
        /*0014*/ 	.byte	0x00, 0xf0, 0x61, 0x10


	//----- nvinfo : EIATTR_SPARSE_MMA_MASK
	.align		4
.L_386:
        /*0018*/ 	.byte	0x03, 0x50
        /*001a*/ 	.short	0x0000


	//----- nvinfo : EIATTR_MAXREG_COUNT
	.align		4
        /*001c*/ 	.byte	0x03, 0x1b
        /*001e*/ 	.short	0x00ff


	//----- nvinfo : EIATTR_MERCURY_ISA_VERSION
	.align		4
        /*0020*/ 	.byte	0x03, 0x5f
        /*0022*/ 	.short	0x0101


	//----- nvinfo : EIATTR_VRC_CTA_INIT_COUNT
	.align		4
        /*0024*/ 	.byte	0x02, 0x4a
	.zero		1
	.zero		1


	//----- nvinfo : EIATTR_EXIT_INSTR_OFFSETS
	.align		4
        /*0028*/ 	.byte	0x04, 0x1c
        /*002a*/ 	.short	(.L_388 - .L_387)


	//   ....[0]....
.L_387:
        /*002c*/ 	.word	0x00000010


	//----- nvinfo : EIATTR_MAX_THREADS
	.align		4
.L_388:
        /*0030*/ 	.byte	0x04, 0x05
        /*0032*/ 	.short	(.L_390 - .L_389)
.L_389:
        /*0034*/ 	.word	0x00000100
        /*0038*/ 	.word	0x00000001
        /*003c*/ 	.word	0x00000001


	//----- nvinfo : EIATTR_CBANK_PARAM_SIZE
	.align		4
.L_390:
        /*0040*/ 	.byte	0x03, 0x19
        /*0042*/ 	.short	0x0418


	//----- nvinfo : EIATTR_PARAM_CBANK
	.align		4
        /*0044*/ 	.byte	0x04, 0x0a
        /*0046*/ 	.short	(.L_392 - .L_391)
	.align		4
.L_391:
        /*0048*/ 	.word	index@(.nv.constant0._ZN7cutlass13device_kernelIN5flash19enable_sm80_to_sm89INS1_16FlashAttnFwdSm80INS1_25CollectiveMainloopFwdSm80ILi8ELi2ELb0EN4cute5tupleIJNS5_1CILi128EEENS7_ILi64EEENS7_ILi192EEEEEELi192ENS_6half_tEfNS_4arch4Sm80ELb0ELb1ELb1ELb1ELb1ELb0ELb1ELb0EEENS1_21CollectiveEpilogueFwdINS6_IJS8_SA_S9_EEENS6_IJNS7_ILi1EEESI_SI_EEESC_SE_Li256ELb1ELb1ELb0ELb0EEENS1_19SingleTileSchedulerILb1ELb0ELb1ELi128EEEEEEEEEvNT_6ParamsE)
        /*004c*/ 	.short	0x0380
        /*004e*/ 	.short	0x0418


	//----- nvinfo : EIATTR_SW_WAR
	.align		4
.L_392:
        /*0050*/ 	.byte	0x04, 0x36
        /*0052*/ 	.short	(.L_394 - .L_393)
.L_393:
        /*0054*/ 	.word	0x00000008
.L_394:


//--------------------- .nv.info._ZN7cutlass13device_kernelIN5flash19enable_sm80_to_sm89INS1_16FlashAttnFwdSm80INS1_25CollectiveMainloopFwdSm80ILi8ELi2ELb0EN4cute5tupleIJNS5_1CILi128EEENS7_ILi64EEENS7_ILi192EEEEEELi192ENS_6half_tEfNS_4arch4Sm80ELb0ELb1ELb1ELb1ELb1ELb1ELb1ELb0EEENS1_21CollectiveEpilogueFwdINS6_IJS8_SA_S9_EEENS6_IJNS7_ILi1EEESI_SI_EEESC_SE_Li256ELb1ELb1ELb0ELb0EEENS1_19SingleTileSchedulerILb1ELb0ELb1ELi128EEEEEEEEEvNT_6ParamsE --------------------------
	.section	.nv.info._ZN7cutlass13device_kernelIN5flash19enable_sm80_to_sm89INS1_16FlashAttnFwdSm80INS1_25CollectiveMainloopFwdSm80ILi8ELi2ELb0EN4cute5tupleIJNS5_1CILi128EEENS7_ILi64EEENS7_ILi192EEEEEELi192ENS_6half_tEfNS_4arch4Sm80ELb0ELb1ELb1ELb1ELb1ELb1ELb1ELb0EEENS1_21CollectiveEpilogueFwdINS6_IJS8_SA_S9_EEENS6_IJNS7_ILi1EEESI_SI_EEESC_SE_Li256ELb1ELb1ELb0ELb0EEENS1_19SingleTileSchedulerILb1ELb0ELb1ELi128EEEEEEEEEvNT_6ParamsE,"",@"SHT_CUDA_INFO"
	.sectionflags	@""
	.align	4


	//----- nvinfo : EIATTR_CUDA_API_VERSION
	.align		4
        /*0000*/ 	.byte	0x04, 0x37
        /*0002*/ 	.short	(.L_396 - .L_395)
.L_395:
        /*0004*/ 	.word	0x00000082


	//----- nvinfo : EIATTR_KPARAM_INFO
	.align		4
.L_396:
        /*0008*/ 	.byte	0x04, 0x17
        /*000a*/ 	.short	(.L_398 - .L_397)
.L_397:
        /*000c*/ 	.word	0x00000000
        /*0010*/ 	.short	0x0000
        /*0012*/ 	.short	0x0000
        /*0014*/ 	.byte	0x00, 0xf0, 0x61, 0x10


	//----- nvinfo : EIATTR_SPARSE_MMA_MASK
	.align		4
.L_398:
        /*0018*/ 	.byte	0x03, 0x50
        /*001a*/ 	.short	0x0000


	//----- nvinfo : EIATTR_MAXREG_COUNT
	.align		4
        /*001c*/ 	.byte	0x03, 0x1b
        /*001e*/ 	.short	0x00ff


	//----- nvinfo : EIATTR_MERCURY_ISA_VERSION
	.align		4
        /*0020*/ 	.byte	0x03, 0x5f
        /*0022*/ 	.short	0x0101


	//----- nvinfo : EIATTR_VRC_CTA_INIT_COUNT
	.align		4
        /*0024*/ 	.byte	0x02, 0x4a
	.zero		1
	.zero		1


	//----- nvinfo : EIATTR_EXIT_INSTR_OFFSETS
	.align		4
        /*0028*/ 	.byte	0x04, 0x1c
        /*002a*/ 	.short	(.L_400 - .L_399)


	//   ....[0]....
.L_399:
        /*002c*/ 	.word	0x00000010


	//----- nvinfo : EIATTR_MAX_THREADS
	.align		4
.L_400:
        /*0030*/ 	.byte	0x04, 0x05
        /*0032*/ 	.short	(.L_402 - .L_401)
.L_401:
        /*0034*/ 	.word	0x00000100
        /*0038*/ 	.word	0x00000001
        /*003c*/ 	.word	0x00000001


	//----- nvinfo : EIATTR_CBANK_PARAM_SIZE
	.align		4
.L_402:
        /*0040*/ 	.byte	0x03, 0x19
        /*0042*/ 	.short	0x0418


	//----- nvinfo : EIATTR_PARAM_CBANK
	.align		4
        /*0044*/ 	.byte	0x04, 0x0a
        /*0046*/ 	.short	(.L_404 - .L_403)
	.align		4
.L_403:
        /*0048*/ 	.word	index@(.nv.constant0._ZN7cutlass13device_kernelIN5flash19enable_sm80_to_sm89INS1_16FlashAttnFwdSm80INS1_25CollectiveMainloopFwdSm80ILi8ELi2ELb0EN4cute5tupleIJNS5_1CILi128EEENS7_ILi64EEENS7_ILi192EEEEEELi192ENS_6half_tEfNS_4arch4Sm80ELb0ELb1ELb1ELb1ELb1ELb1ELb1ELb0EEENS1_21CollectiveEpilogueFwdINS6_IJS8_SA_S9_EEENS6_IJNS7_ILi1EEESI_SI_EEESC_SE_Li256ELb1ELb1ELb0ELb0EEENS1_19SingleTileSchedulerILb1ELb0ELb1ELi128EEEEEEEEEvNT_6ParamsE)
        /*004c*/ 	.short	0x0380
        /*004e*/ 	.short	0x0418


	//----- nvinfo : EIATTR_SW_WAR
	.align		4
.L_404:
        /*0050*/ 	.byte	0x04, 0x36
        /*0052*/ 	.short	(.L_406 - .L_405)
.L_405:
        /*0054*/ 	.word	0x00000008
.L_406:


//--------------------- .nv.info._ZN7cutlass13device_kernelIN5flash19enable_sm80_to_sm89INS1_16FlashAttnFwdSm80INS1_25CollectiveMainloopFwdSm80ILi8ELi2ELb0EN4cute5tupleIJNS5_1CILi128EEENS7_ILi64EEENS7_ILi192EEEEEELi192ENS_6half_tEfNS_4arch4Sm80ELb1ELb0ELb1ELb0ELb1ELb0ELb1ELb0EEENS1_21CollectiveEpilogueFwdINS6_IJS8_SA_S9_EEENS6_IJNS7_ILi1EEESI_SI_EEESC_SE_Li256ELb0ELb1ELb0ELb0EEENS1_30DynamicPersistentTileSchedulerILi256ELi256ELb0ELb1ELb0EEEEEEEEEvNT_6ParamsE --------------------------
	.section	.nv.info._ZN7cutlass13device_kernelIN5flash19enable_sm80_to_sm89INS1_16FlashAttnFwdSm80INS1_25CollectiveMainloopFwdSm80ILi8ELi2ELb0EN4cute5tupleIJNS5_1CILi128EEENS7_ILi64EEENS7_ILi192EEEEEELi192ENS_6half_tEfNS_4arch4Sm80ELb1ELb0ELb1ELb0ELb1ELb0ELb1ELb0EEENS1_21CollectiveEpilogueFwdINS6_IJS8_SA_S9_EEENS6_IJNS7_ILi1EEESI_SI_EEESC_SE_Li256ELb0ELb1ELb0ELb0EEENS1_30DynamicPersistentTileSchedulerILi256ELi256ELb0ELb1ELb0EEEEEEEEEvNT_6ParamsE,"",@"SHT_CUDA_INFO"
	.sectionflags	@""
	.align	4


	//----- nvinfo : EIATTR_CUDA_API_VERSION
	.align		4
        /*0000*/ 	.byte	0x04, 0x37
        /*0002*/ 	.short	(.L_408 - .L_407)
.L_407:
        /*0004*/ 	.word	0x00000082


	//----- nvinfo : EIATTR_KPARAM_INFO
	.align		4
.L_408:
        /*0008*/ 	.byte	0x04, 0x17
        /*000a*/ 	.short	(.L_410 - .L_409)
.L_409:
        /*000c*/ 	.word	0x00000000
        /*0010*/ 	.short	0x0000
        /*0012*/ 	.short	0x0000
        /*0014*/ 	.byte	0x00, 0xf0, 0xa1, 0x10


	//----- nvinfo : EIATTR_SPARSE_MMA_MASK
	.align		4
.L_410:
        /*0018*/ 	.byte	0x03, 0x50
        /*001a*/ 	.short	0x0000


	//----- nvinfo : EIATTR_MAXREG_COUNT
	.align		4
        /*001c*/ 	.byte	0x03, 0x1b
        /*001e*/ 	.short	0x00ff


	//----- nvinfo : EIATTR_MERCURY_ISA_VERSION
	.align		4
        /*0020*/ 	.byte	0x03, 0x5f
        /*0022*/ 	.short	0x0101


	//----- nvinfo : EIATTR_VRC_CTA_INIT_COUNT
	.align		4
        /*0024*/ 	.byte	0x02, 0x4a
	.zero		1
	.zero		1


	//----- nvinfo : EIATTR_EXIT_INSTR_OFFSETS
	.align		4
        /*0028*/ 	.byte	0x04, 0x1c
        /*002a*/ 	.short	(.L_412 - .L_411)


	//   ....[0]....
.L_411:
        /*002c*/ 	.word	0x00000010


	//----- nvinfo : EIATTR_MAX_THREADS
	.align		4
.L_412:
        /*0030*/ 	.byte	0x04, 0x05
        /*0032*/ 	.short	(.L_414 - .L_413)
.L_413:
        /*0034*/ 	.word	0x00000100
        /*0038*/ 	.word	0x00000001
        /*003c*/ 	.word	0x00000001


	//----- nvinfo : EIATTR_CBANK_PARAM_SIZE
	.align		4
.L_414:
        /*0040*/ 	.byte	0x03, 0x19
        /*0042*/ 	.short	0x0428


	//----- nvinfo : EIATTR_PARAM_CBANK
	.align		4
        /*0044*/ 	.byte	0x04, 0x0a
        /*0046*/ 	.short	(.L_416 - .L_415)
	.align		4
.L_415:
        /*0048*/ 	.word	index@(.nv.constant0._ZN7cutlass13device_kernelIN5flash19enable_sm80_to_sm89INS1_16FlashAttnFwdSm80INS1_25CollectiveMainloopFwdSm80ILi8ELi2ELb0EN4cute5tupleIJNS5_1CILi128EEENS7_ILi64EEENS7_ILi192EEEEEELi192ENS_6half_tEfNS_4arch4Sm80ELb1ELb0ELb1ELb0ELb1ELb0ELb1ELb0EEENS1_21CollectiveEpilogueFwdINS6_IJS8_SA_S9_EEENS6_IJNS7_ILi1EEESI_SI_EEESC_SE_Li256ELb0ELb1ELb0ELb0EEENS1_30DynamicPersistentTileSchedulerILi256ELi256ELb0ELb1ELb0EEEEEEEEEvNT_6ParamsE)
        /*004c*/ 	.short	0x0380
        /*004e*/ 	.short	0x0428


	//----- nvinfo : EIATTR_SW_WAR
	.align		4
.L_416:
        /*0050*/ 	.byte	0x04, 0x36
        /*0052*/ 	.short	(.L_418 - .L_417)
.L_417:
        /*0054*/ 	.word	0x00000008
.L_418:


//--------------------- .nv.info._ZN7cutlass13device_kernelIN5flash19enable_sm80_to_sm89INS1_16FlashAttnFwdSm80INS1_25CollectiveMainloopFwdSm80ILi8ELi2ELb0EN4cute5tupleIJNS5_1CILi128EEENS7_ILi64EEENS7_ILi192EEEEEELi192ENS_6half_tEfNS_4arch4Sm80ELb1ELb0ELb1ELb1ELb1ELb0ELb1ELb0EEENS1_21CollectiveEpilogueFwdINS6_IJS8_SA_S9_EEENS6_IJNS7_ILi1EEESI_SI_EEESC_SE_Li256ELb1ELb1ELb0ELb0EEENS1_19SingleTileSchedulerILb1ELb0ELb1ELi128EEEEEEEEEvNT_6ParamsE --------------------------
	.section	.nv.info._ZN7cutlass13device_kernelIN5flash19enable_sm80_to_sm89INS1_16FlashAttnFwdSm80INS1_25CollectiveMainloopFwdSm80ILi8ELi2ELb0EN4cute5tupleIJNS5_1CILi128EEENS7_ILi64EEENS7_ILi192EEEEEELi192ENS_6half_tEfNS_4arch4Sm80ELb1ELb0ELb1ELb1ELb1ELb0ELb1ELb0EEENS1_21CollectiveEpilogueFwdINS6_IJS8_SA_S9_EEENS6_IJNS7_ILi1EEESI_SI_EEESC_SE_Li256ELb1ELb1ELb0ELb0EEENS1_19SingleTileSchedulerILb1ELb0ELb1ELi128EEEEEEEEEvNT_6ParamsE,"",@"SHT_CUDA_INFO"
	.sectionflags	@""
	.align	4


	//----- nvinfo : EIATTR_CUDA_API_VERSION
	.align		4
        /*0000*/ 	.byte	0x04, 0x37
        /*0002*/ 	.short	(.L_420 - .L_419)
.L_419:
        /*0004*/ 	.word	0x00000082


	//----- nvinfo : EIATTR_KPARAM_INFO
	.align		4
.L_420:
        /*0008*/ 	.byte	0x04, 0x17
        /*000a*/ 	.short	(.L_422 - .L_421)
.L_421:
        /*000c*/ 	.word	0x00000000
        /*0010*/ 	.short	0x0000
        /*0012*/ 	.short	0x0000
        /*0014*/ 	.byte	0x00, 0xf0, 0x61, 0x10


	//----- nvinfo : EIATTR_SPARSE_MMA_MASK
	.align		4
.L_422:
        /*0018*/ 	.byte	0x03, 0x50
        /*001a*/ 	.short	0x0000


	//----- nvinfo : EIATTR_MAXREG_COUNT
	.align		4
        /*001c*/ 	.byte	0x03, 0x1b
        /*001e*/ 	.short	0x00ff


	//----- nvinfo : EIATTR_MERCURY_ISA_VERSION
	.align		4
        /*0020*/ 	.byte	0x03, 0x5f
        /*0022*/ 	.short	0x0101


	//----- nvinfo : EIATTR_VRC_CTA_INIT_COUNT
	.align		4
        /*0024*/ 	.byte	0x02, 0x4a
	.zero		1
	.zero		1


	//----- nvinfo : EIATTR_EXIT_INSTR_OFFSETS
	.align		4
        /*0028*/ 	.byte	0x04, 0x1c
        /*002a*/ 	.short	(.L_424 - .L_423)


	//   ....[0]....
.L_423:
        /*002c*/ 	.word	0x00000010


	//----- nvinfo : EIATTR_MAX_THREADS
	.align		4
.L_424:
        /*0030*/ 	.byte	0x04, 0x05
        /*0032*/ 	.short	(.L_426 - .L_425)
.L_425:
        /*0034*/ 	.word	0x00000100
        /*0038*/ 	.word	0x00000001
        /*003c*/ 	.word	0x00000001


	//----- nvinfo : EIATTR_CBANK_PARAM_SIZE
	.align		4
.L_426:
        /*0040*/ 	.byte	0x03, 0x19
        /*0042*/ 	.short	0x0418


	//----- nvinfo : EIATTR_PARAM_CBANK
	.align		4
        /*0044*/ 	.byte	0x04, 0x0a
        /*0046*/ 	.short	(.L_428 - .L_427)
	.align		4
.L_427:
        /*0048*/ 	.word	index@(.nv.constant0._ZN7cutlass13device_kernelIN5flash19enable_sm80_to_sm89INS1_16FlashAttnFwdSm80INS1_25CollectiveMainloopFwdSm80ILi8ELi2ELb0EN4cute5tupleIJNS5_1CILi128EEENS7_ILi64EEENS7_ILi192EEEEEELi192ENS_6half_tEfNS_4arch4Sm80ELb1ELb0ELb1ELb1ELb1ELb0ELb1ELb0EEENS1_21CollectiveEpilogueFwdINS6_IJS8_SA_S9_EEENS6_IJNS7_ILi1EEESI_SI_EEESC_SE_Li256ELb1ELb1ELb0ELb0EEENS1_19SingleTileSchedulerILb1ELb0ELb1ELi128EEEEEEEEEvNT_6ParamsE)
        /*004c*/ 	.short	0x0380
        /*004e*/ 	.short	0x0418


	//----- nvinfo : EIATTR_SW_WAR
	.align		4
.L_428:
        /*0050*/ 	.byte	0x04, 0x36
        /*0052*/ 	.short	(.L_430 - .L_429)
.L_429:
        /*0054*/ 	.word	0x00000008
.L_430:


//--------------------- .nv.info._ZN7cutlass13device_kernelIN5flash19enable_sm80_to_sm89INS1_16FlashAttnFwdSm80INS1_25CollectiveMainloopFwdSm80ILi8ELi2ELb0EN4cute5tupleIJNS5_1CILi128EEENS7_ILi64EEENS7_ILi192EEEEEELi192ENS_6half_tEfNS_4arch4Sm80ELb1ELb0ELb1ELb1ELb1ELb1ELb1ELb0EEENS1_21CollectiveEpilogueFwdINS6_IJS8_SA_S9_EEENS6_IJNS7_ILi1EEESI_SI_EEESC_SE_Li256ELb1ELb1ELb0ELb0EEENS1_19SingleTileSchedulerILb1ELb0ELb1ELi128EEEEEEEEEvNT_6ParamsE --------------------------
	.section	.nv.info._ZN7cutlass13device_kernelIN5flash19enable_sm80_to_sm89INS1_16FlashAttnFwdSm80INS1_25CollectiveMainloopFwdSm80ILi8ELi2ELb0EN4cute5tupleIJNS5_1CILi128EEENS7_ILi64EEENS7_ILi192EEEEEELi192ENS_6half_tEfNS_4arch4Sm80ELb1ELb0ELb1ELb1ELb1ELb1ELb1ELb0EEENS1_21CollectiveEpilogueFwdINS6_IJS8_SA_S9_EEENS6_IJNS7_ILi1EEESI_SI_EEESC_SE_Li256ELb1ELb1ELb0ELb0EEENS1_19SingleTileSchedulerILb1ELb0ELb1ELi128EEEEEEEEEvNT_6ParamsE,"",@"SHT_CUDA_INFO"
	.sectionflags	@""
	.align	4


	//----- nvinfo : EIATTR_CUDA_API_VERSION
	.align		4
        /*0000*/ 	.byte	0x04, 0x37
        /*0002*/ 	.short	(.L_432 - .L_431)
.L_431:
        /*0004*/ 	.word	0x00000082


	//----- nvinfo : EIATTR_KPARAM_INFO
	.align		4
.L_432:
        /*0008*/ 	.byte	0x04, 0x17
        /*000a*/ 	.short	(.L_434 - .L_433)
.L_433:
        /*000c*/ 	.word	0x00000000
        /*0010*/ 	.short	0x0000
        /*0012*/ 	.short	0x0000
        /*0014*/ 	.byte	0x00, 0xf0, 0x61, 0x10


	//----- nvinfo : EIATTR_SPARSE_MMA_MASK
	.align		4
.L_434:
        /*0018*/ 	.byte	0x03, 0x50
        /*001a*/ 	.short	0x0000


	//----- nvinfo : EIATTR_MAXREG_COUNT
	.align		4
        /*001c*/ 	.byte	0x03, 0x1b
        /*001e*/ 	.short	0x00ff


	//----- nvinfo : EIATTR_MERCURY_ISA_VERSION
	.align		4
        /*0020*/ 	.byte	0x03, 0x5f
        /*0022*/ 	.short	0x0101


	//----- nvinfo : EIATTR_VRC_CTA_INIT_COUNT
	.align		4
        /*0024*/ 	.byte	0x02, 0x4a
	.zero		1
	.zero		1


	//----- nvinfo : EIATTR_EXIT_INSTR_OFFSETS
	.align		4
        /*0028*/ 	.byte	0x04, 0x1c
        /*002a*/ 	.short	(.L_436 - .L_435)


	//   ....[0]....
.L_435:
        /*002c*/ 	.word	0x00000010


	//----- nvinfo : EIATTR_MAX_THREADS
	.align		4
.L_436:
        /*0030*/ 	.byte	0x04, 0x05
        /*0032*/ 	.short	(.L_438 - .L_437)
.L_437:
        /*0034*/ 	.word	0x00000100
        /*0038*/ 	.word	0x00000001
        /*003c*/ 	.word	0x00000001


	//----- nvinfo : EIATTR_CBANK_PARAM_SIZE
	.align		4
.L_438:
        /*0040*/ 	.byte	0x03, 0x19
        /*0042*/ 	.short	0x0418


	//----- nvinfo : EIATTR_PARAM_CBANK
	.align		4
        /*0044*/ 	.byte	0x04, 0x0a
        /*0046*/ 	.short	(.L_440 - .L_439)
	.align		4
.L_439:
        /*0048*/ 	.word	index@(.nv.constant0._ZN7cutlass13device_kernelIN5flash19enable_sm80_to_sm89INS1_16FlashAttnFwdSm80INS1_25CollectiveMainloopFwdSm80ILi8ELi2ELb0EN4cute5tupleIJNS5_1CILi128EEENS7_ILi64EEENS7_ILi192EEEEEELi192ENS_6half_tEfNS_4arch4Sm80ELb1ELb0ELb1ELb1ELb1ELb1ELb1ELb0EEENS1_21CollectiveEpilogueFwdINS6_IJS8_SA_S9_EEENS6_IJNS7_ILi1EEESI_SI_EEESC_SE_Li256ELb1ELb1ELb0ELb0EEENS1_19SingleTileSchedulerILb1ELb0ELb1ELi128EEEEEEEEEvNT_6ParamsE)
        /*004c*/ 	.short	0x0380
        /*004e*/ 	.short	0x0418


	//----- nvinfo : EIATTR_SW_WAR
	.align		4
.L_440:
        /*0050*/ 	.byte	0x04, 0x36
        /*0052*/ 	.short	(.L_442 - .L_441)
.L_441:
        /*0054*/ 	.word	0x00000008
.L_442:


//--------------------- .nv.info._ZN7cutlass13device_kernelIN5flash19enable_sm80_to_sm89INS1_16FlashAttnFwdSm80INS1_25CollectiveMainloopFwdSm80ILi8ELi1ELb0EN4cute5tupleIJNS5_1CILi128EEENS7_ILi64EEENS7_ILi192EEEEEELi192ENS_6half_tEfNS_4arch4Sm80ELb0ELb0ELb0ELb0ELb1ELb0ELb1ELb0EEENS1_21CollectiveEpilogueFwdINS6_IJS8_SA_S9_EEENS6_IJNS7_ILi1EEESI_SI_EEESC_SE_Li256ELb0ELb1ELb0ELb0EEENS1_19SingleTileSchedulerILb0ELb0ELb1ELi128EEEEEEEEEvNT_6ParamsE --------------------------
	.section	.nv.info._ZN7cutlass13device_kernelIN5flash19enable_sm80_to_sm89INS1_16FlashAttnFwdSm80INS1_25CollectiveMainloopFwdSm80ILi8ELi1ELb0EN4cute5tupleIJNS5_1CILi128EEENS7_ILi64EEENS7_ILi192EEEEEELi192ENS_6half_tEfNS_4arch4Sm80ELb0ELb0ELb0ELb0ELb1ELb0ELb1ELb0EEENS1_21CollectiveEpilogueFwdINS6_IJS8_SA_S9_EEENS6_IJNS7_ILi1EEESI_SI_EEESC_SE_Li256ELb0ELb1ELb0ELb0EEENS1_19SingleTileSchedulerILb0ELb0ELb1ELi128EEEEEEEEEvNT_6ParamsE,"",@"SHT_CUDA_INFO"
	.sectionflags	@""
	.align	4


	//----- nvinfo : EIATTR_CUDA_API_VERSION
	.align		4
        /*0000*/ 	.byte	0x04, 0x37
        /*0002*/ 	.short	(.L_444 - .L_443)
.L_443:
        /*0004*/ 	.word	0x00000082


	//----- nvinfo : EIATTR_KPARAM_INFO
	.align		4
.L_444:
        /*0008*/ 	.byte	0x04, 0x17
        /*000a*/ 	.short	(.L_446 - .L_445)
.L_445:
        /*000c*/ 	.word	0x00000000
        /*0010*/ 	.short	0x0000
        /*0012*/ 	.short	0x0000
        /*0014*/ 	.byte	0x00, 0xf0, 0x61, 0x10


	//----- nvinfo : EIATTR_SPARSE_MMA_MASK
	.align		4
.L_446:
        /*0018*/ 	.byte	0x03, 0x50
        /*001a*/ 	.short	0x0000


	//----- nvinfo : EIATTR_MAXREG_COUNT
	.align		4
        /*001c*/ 	.byte	0x03, 0x1b
        /*001e*/ 	.short	0x00ff


	//----- nvinfo : EIATTR_MERCURY_ISA_VERSION
	.align		4
        /*0020*/ 	.byte	0x03, 0x5f
        /*0022*/ 	.short	0x0101


	//----- nvinfo : EIATTR_VRC_CTA_INIT_COUNT
	.align		4
        /*0024*/ 	.byte	0x02, 0x4a
	.zero		1
	.zero		1


	//----- nvinfo : EIATTR_EXIT_INSTR_OFFSETS
	.align		4
        /*0028*/ 	.byte	0x04, 0x1c
        /*002a*/ 	.short	(.L_448 - .L_447)


	//   ....[0]....
.L_447:
        /*002c*/ 	.word	0x00000010


	//----- nvinfo : EIATTR_MAX_THREADS
	.align		4
.L_448:
        /*0030*/ 	.byte	0x04, 0x05
        /*0032*/ 	.short	(.L_450 - .L_449)
.L_449:
        /*0034*/ 	.word	0x00000100
        /*0038*/ 	.word	0x00000001
        /*003c*/ 	.word	0x00000001


	//----- nvinfo : EIATTR_CBANK_PARAM_SIZE
	.align		4
.L_450:
        /*0040*/ 	.byte	0x03, 0x19
        /*0042*/ 	.short	0x0418


	//----- nvinfo : EIATTR_PARAM_CBANK
	.align		4
        /*0044*/ 	.byte	0x04, 0x0a
        /*0046*/ 	.short	(.L_452 - .L_451)
	.align		4
.L_451:
        /*0048*/ 	.word	index@(.nv.constant0._ZN7cutlass13device_kernelIN5flash19enable_sm80_to_sm89INS1_16FlashAttnFwdSm80INS1_25CollectiveMainloopFwdSm80ILi8ELi1ELb0EN4cute5tupleIJNS5_1CILi128EEENS7_ILi64EEENS7_ILi192EEEEEELi192ENS_6half_tEfNS_4arch4Sm80ELb0ELb0ELb0ELb0ELb1ELb0ELb1ELb0EEENS1_21CollectiveEpilogueFwdINS6_IJS8_SA_S9_EEENS6_IJNS7_ILi1EEESI_SI_EEESC_SE_Li256ELb0ELb1ELb0ELb0EEENS1_19SingleTileSchedulerILb0ELb0ELb1ELi128EEEEEEEEEvNT_6ParamsE)
        /*004c*/ 	.short	0x0380
        /*004e*/ 	.short	0x0418


	//----- nvinfo : EIATTR_SW_WAR
	.align		4
.L_452:
        /*0050*/ 	.byte	0x04, 0x36
        /*0052*/ 	.short	(.L_454 - .L_453)
.L_453:
        /*0054*/ 	.word	0x00000008
.L_454:


//--------------------- .nv.info._ZN7cutlass13device_kernelIN5flash19enable_sm80_to_sm89INS1_16FlashAttnFwdSm80INS1_25CollectiveMainloopFwdSm80ILi8ELi1ELb0EN4cute5tupleIJNS5_1CILi128EEENS7_ILi64EEENS7_ILi192EEEEEELi192ENS_6half_tEfNS_4arch4Sm80ELb0ELb0ELb0ELb1ELb1ELb0ELb1ELb0EEENS1_21CollectiveEpilogueFwdINS6_IJS8_SA_S9_EEENS6_IJNS7_ILi1EEESI_SI_EEESC_SE_Li256ELb1ELb1ELb0ELb0EEENS1_19SingleTileSchedulerILb1ELb0ELb1ELi128EEEEEEEEEvNT_6ParamsE --------------------------
	.section	.nv.info._ZN7cutlass13device_kernelIN5flash19enable_sm80_to_sm89INS1_16FlashAttnFwdSm80INS1_25CollectiveMainloopFwdSm80ILi8ELi1ELb0EN4cute5tupleIJNS5_1CILi128EEENS7_ILi64EEENS7_ILi192EEEEEELi192ENS_6half_tEfNS_4arch4Sm80ELb0ELb0ELb0ELb1ELb1ELb0ELb1ELb0EEENS1_21CollectiveEpilogueFwdINS6_IJS8_SA_S9_EEENS6_IJNS7_ILi1EEESI_SI_EEESC_SE_Li256ELb1ELb1ELb0ELb0EEENS1_19SingleTileSchedulerILb1ELb0ELb1ELi128EEEEEEEEEvNT_6ParamsE,"",@"SHT_CUDA_INFO"
	.sectionflags	@""
	.align	4


	//----- nvinfo : EIATTR_CUDA_API_VERSION
	.align		4
        /*0000*/ 	.byte	0x04, 0x37
        /*0002*/ 	.short	(.L_456 - .L_455)
.L_455:
        /*0004*/ 	.word	0x00000082


	//----- nvinfo : EIATTR_KPARAM_INFO
	.align		4
.L_456:
        /*0008*/ 	.byte	0x04, 0x17
        /*000a*/ 	.short	(.L_458 - .L_457)
.L_457:
        /*000c*/ 	.word	0x00000000
        /*0010*/ 	.short	0x0000
        /*0012*/ 	.short	0x0000
        /*0014*/ 	.byte	0x00, 0xf0, 0x61, 0x10


	//----- nvinfo : EIATTR_SPARSE_MMA_MASK
	.align		4
.L_458:
        /*0018*/ 	.byte	0x03, 0x50
        /*001a*/ 	.short	0x0000


	//----- nvinfo : EIATTR_MAXREG_COUNT
	.align		4
        /*001c*/ 	.byte	0x03, 0x1b
        /*001e*/ 	.short	0x00ff


	//----- nvinfo : EIATTR_MERCURY_ISA_VERSION
	.align		4
        /*0020*/ 	.byte	0x03, 0x5f
        /*0022*/ 	.short	0x0101


	//----- nvinfo : EIATTR_VRC_CTA_INIT_COUNT
	.align		4
        /*0024*/ 	.byte	0x02, 0x4a
	.zero		1
	.zero		1


	//----- nvinfo : EIATTR_EXIT_INSTR_OFFSETS
	.align		4
        /*0028*/ 	.byte	0x04, 0x1c
        /*002a*/ 	.short	(.L_460 - .L_459)


	//   ....[0]....
.L_459:
        /*002c*/ 	.word	0x00000010


	//----- nvinfo : EIATTR_MAX_THREADS
	.align		4
.L_460:
        /*0030*/ 	.byte	0x04, 0x05
        /*0032*/ 	.short	(.L_462 - .L_461)
.L_461:
        /*0034*/ 	.word	0x00000100
        /*0038*/ 	.word	0x00000001
        /*003c*/ 	.word	0x00000001


	//----- nvinfo : EIATTR_CBANK_PARAM_SIZE
	.align		4
.L_462:
        /*0040*/ 	.byte	0x03, 0x19
        /*0042*/ 	.short	0x0418


	//----- nvinfo : EIATTR_PARAM_CBANK
	.align		4
        /*0044*/ 	.byte	0x04, 0x0a
        /*0046*/ 	.short	(.L_464 - .L_463)
	.align		4
.L_463:
        /*0048*/ 	.word	index@(.nv.constant0._ZN7cutlass13device_kernelIN5flash19enable_sm80_to_sm89INS1_16FlashAttnFwdSm80INS1_25CollectiveMainloopFwdSm80ILi8ELi1ELb0EN4cute5tupleIJNS5_1CILi128EEENS7_ILi64EEENS7_ILi192EEEEEELi192ENS_6half_tEfNS_4arch4Sm80ELb0ELb0ELb0ELb1ELb1ELb0ELb1ELb0EEENS1_21CollectiveEpilogueFwdINS6_IJS8_SA_S9_EEENS6_IJNS7_ILi1EEESI_SI_EEESC_SE_Li256ELb1ELb1ELb0ELb0EEENS1_19SingleTileSchedulerILb1ELb0ELb1ELi128EEEEEEEEEvNT_6ParamsE)
        /*004c*/ 	.short	0x0380
        /*004e*/ 	.short	0x0418


	//----- nvinfo : EIATTR_SW_WAR
	.align		4
.L_464:
        /*0050*/ 	.byte	0x04, 0x36
        /*0052*/ 	.short	(.L_466 - .L_465)
.L_465:
        /*0054*/ 	.word	0x00000008
.L_466:


//--------------------- .nv.info._ZN7cutlass13device_kernelIN5flash19enable_sm80_to_sm89INS1_16FlashAttnFwdSm80INS1_25CollectiveMainloopFwdSm80ILi8ELi1ELb0EN4cute5tupleIJNS5_1CILi128EEENS7_ILi64EEENS7_ILi192EEEEEELi192ENS_6half_tEfNS_4arch4Sm80ELb0ELb0ELb0ELb1ELb1ELb1ELb1ELb0EEENS1_21CollectiveEpilogueFwdINS6_IJS8_SA_S9_EEENS6_IJNS7_ILi1EEESI_SI_EEESC_SE_Li256ELb1ELb1ELb0ELb0EEENS1_19SingleTileSchedulerILb1ELb0ELb1ELi128EEEEEEEEEvNT_6ParamsE --------------------------
	.section	.nv.info._ZN7cutlass13device_kernelIN5flash19enable_sm80_to_sm89INS1_16FlashAttnFwdSm80INS1_25CollectiveMainloopFwdSm80ILi8ELi1ELb0EN4cute5tupleIJNS5_1CILi128EEENS7_ILi64EEENS7_ILi192EEEEEELi192ENS_6half_tEfNS_4arch4Sm80ELb0ELb0ELb0ELb1ELb1ELb1ELb1ELb0EEENS1_21CollectiveEpilogueFwdINS6_IJS8_SA_S9_EEENS6_IJNS7_ILi1EEESI_SI_EEESC_SE_Li256ELb1ELb1ELb0ELb0EEENS1_19SingleTileSchedulerILb1ELb0ELb1ELi128EEEEEEEEEvNT_6ParamsE,"",@"SHT_CUDA_INFO"
	.sectionflags	@""
	.align	4


	//----- nvinfo : EIATTR_CUDA_API_VERSION
	.align		4
        /*0000*/ 	.byte	0x04, 0x37
        /*0002*/ 	.short	(.L_468 - .L_467)
.L_467:
        /*0004*/ 	.word	0x00000082


	//----- nvinfo : EIATTR_KPARAM_INFO
	.align		4
.L_468:
        /*0008*/ 	.byte	0x04, 0x17
        /*000a*/ 	.short	(.L_470 - .L_469)
.L_469:
        /*000c*/ 	.word	0x00000000
        /*0010*/ 	.short	0x0000
        /*0012*/ 	.short	0x0000
        /*0014*/ 	.byte	0x00, 0xf0, 0x61, 0x10


	//----- nvinfo : EIATTR_SPARSE_MMA_MASK
	.align		4
.L_470:
        /*0018*/ 	.byte	0x03, 0x50
        /*001a*/ 	.short	0x0000


	//----- nvinfo : EIATTR_MAXREG_COUNT
	.align		4
        /*001c*/ 	.byte	0x03, 0x1b
        /*001e*/ 	.short	0x00ff


	//----- nvinfo : EIATTR_MERCURY_ISA_VERSION
	.align		4
        /*0020*/ 	.byte	0x03, 0x5f
        /*0022*/ 	.short	0x0101


	//----- nvinfo : EIATTR_VRC_CTA_INIT_COUNT
	.align		4
        /*0024*/ 	.byte	0x02, 0x4a
	.zero		1
	.zero		1


	//----- nvinfo : EIATTR_EXIT_INSTR_OFFSETS
	.align		4
        /*0028*/ 	.byte	0x04, 0x1c
        /*002a*/ 	.short	(.L_472 - .L_471)


	//   ....[0]....
.L_471:
        /*002c*/ 	.word	0x00000010


	//----- nvinfo : EIATTR_MAX_THREADS
	.align		4
.L_472:
        /*0030*/ 	.byte	0x04, 0x05
        /*0032*/ 	.short	(.L_474 - .L_473)
.L_473:
        /*0034*/ 	.word	0x00000100
        /*0038*/ 	.word	0x00000001
        /*003c*/ 	.word	0x00000001


	//----- nvinfo : EIATTR_CBANK_PARAM_SIZE
	.align		4
.L_474:
        /*0040*/ 	.byte	0x03, 0x19
        /*0042*/ 	.short	0x0418


	//----- nvinfo : EIATTR_PARAM_CBANK
	.align		4
        /*0044*/ 	.byte	0x04, 0x0a
        /*0046*/ 	.short	(.L_476 - .L_475)
	.align		4
.L_475:
        /*0048*/ 	.word	index@(.nv.constant0._ZN7cutlass13device_kernelIN5flash19enable_sm80_to_sm89INS1_16FlashAttnFwdSm80INS1_25CollectiveMainloopFwdSm80ILi8ELi1ELb0EN4cute5tupleIJNS5_1CILi128EEENS7_ILi64EEENS7_ILi192EEEEEELi192ENS_6half_tEfNS_4arch4Sm80ELb0ELb0ELb0ELb1ELb1ELb1ELb1ELb0EEENS1_21CollectiveEpilogueFwdINS6_IJS8_SA_S9_EEENS6_IJNS7_ILi1EEESI_SI_EEESC_SE_Li256ELb1ELb1ELb0ELb0EEENS1_19SingleTileSchedulerILb1ELb0ELb1ELi128EEEEEEEEEvNT_6ParamsE)
        /*004c*/ 	.short	0x0380
        /*004e*/ 	.short	0x0418


	//----- nvinfo : EIATTR_SW_WAR
	.align		4
.L_476:
        /*0050*/ 	.byte	0x04, 0x36
        /*0052*/ 	.short	(.L_478 - .L_477)
.L_477:
        /*0054*/ 	.word	0x00000008
.L_478:


//--------------------- .nv.info._ZN7cutlass13device_kernelIN5flash19enable_sm80_to_sm89INS1_16FlashAttnFwdSm80INS1_25CollectiveMainloopFwdSm80ILi8ELi1ELb0EN4cute5tupleIJNS5_1CILi128EEENS7_ILi64EEENS7_ILi192EEEEEELi192ENS_6half_tEfNS_4arch4Sm80ELb0ELb1ELb0ELb0ELb1ELb0ELb1ELb0EEENS1_21CollectiveEpilogueFwdINS6_IJS8_SA_S9_EEENS6_IJNS7_ILi1EEESI_SI_EEESC_SE_Li256ELb0ELb1ELb0ELb0EEENS1_19SingleTileSchedulerILb0ELb0ELb1ELi128EEEEEEEEEvNT_6ParamsE --------------------------
	.section	.nv.info._ZN7cutlass13device_kernelIN5flash19enable_sm80_to_sm89INS1_16FlashAttnFwdSm80INS1_25CollectiveMainloopFwdSm80ILi8ELi1ELb0EN4cute5tupleIJNS5_1CILi128EEENS7_ILi64EEENS7_ILi192EEEEEELi192ENS_6half_tEfNS_4arch4Sm80ELb0ELb1ELb0ELb0ELb1ELb0ELb1ELb0EEENS1_21CollectiveEpilogueFwdINS6_IJS8_SA_S9_EEENS6_IJNS7_ILi1EEESI_SI_EEESC_SE_Li256ELb0ELb1ELb0ELb0EEENS1_19SingleTileSchedulerILb0ELb0ELb1ELi128EEEEEEEEEvNT_6ParamsE,"",@"SHT_CUDA_INFO"
	.sectionflags	@""
	.align	4


	//----- nvinfo : EIATTR_CUDA_API_VERSION
	.align		4
        /*0000*/ 	.byte	0x04, 0x37
        /*0002*/ 	.short	(.L_480 - .L_479)
.L_479:
        /*0004*/ 	.word	0x00000082


	//----- nvinfo : EIATTR_KPARAM_INFO
	.align		4
.L_480:
        /*0008*/ 	.byte	0x04, 0x17
        /*000a*/ 	.short	(.L_482 - .L_481)
.L_481:
        /*000c*/ 	.word	0x00000000
        /*0010*/ 	.short	0x0000
        /*0012*/ 	.short	0x0000
        /*0014*/ 	.byte	0x00, 0xf0, 0x61, 0x10


	//----- nvinfo : EIATTR_SPARSE_MMA_MASK
	.align		4
.L_482:
        /*0018*/ 	.byte	0x03, 0x50
        /*001a*/ 	.short	0x0000


	//----- nvinfo : EIATTR_MAXREG_COUNT
	.align		4
        /*001c*/ 	.byte	0x03, 0x1b
        /*001e*/ 	.short	0x00ff


	//----- nvinfo : EIATTR_MERCURY_ISA_VERSION
	.align		4
        /*0020*/ 	.byte	0x03, 0x5f
        /*0022*/ 	.short	0x0101


	//----- nvinfo : EIATTR_VRC_CTA_INIT_COUNT
	.align		4
        /*0024*/ 	.byte	0x02, 0x4a
	.zero		1
	.zero		1


	//----- nvinfo : EIATTR_EXIT_INSTR_OFFSETS
	.align		4
        /*0028*/ 	.byte	0x04, 0x1c
        /*002a*/ 	.short	(.L_484 - .L_483)


	//   ....[0]....
.L_483:
        /*002c*/ 	.word	0x00000010


	//----- nvinfo : EIATTR_MAX_THREADS
	.align		4
.L_484:
        /*0030*/ 	.byte	0x04, 0x05
        /*0032*/ 	.short	(.L_486 - .L_485)
.L_485:
        /*0034*/ 	.word	0x00000100
        /*0038*/ 	.word	0x00000001
        /*003c*/ 	.word	0x00000001


	//----- nvinfo : EIATTR_CBANK_PARAM_SIZE
	.align		4
.L_486:
        /*0040*/ 	.byte	0x03, 0x19
        /*0042*/ 	.short	0x0418


	//----- nvinfo : EIATTR_PARAM_CBANK
	.align		4
        /*0044*/ 	.byte	0x04, 0x0a
        /*0046*/ 	.short	(.L_488 - .L_487)
	.align		4
.L_487:
        /*0048*/ 	.word	index@(.nv.constant0._ZN7cutlass13device_kernelIN5flash19enable_sm80_to_sm89INS1_16FlashAttnFwdSm80INS1_25CollectiveMainloopFwdSm80ILi8ELi1ELb0EN4cute5tupleIJNS5_1CILi128EEENS7_ILi64EEENS7_ILi192EEEEEELi192ENS_6half_tEfNS_4arch4Sm80ELb0ELb1ELb0ELb0ELb1ELb0ELb1ELb0EEENS1_21CollectiveEpilogueFwdINS6_IJS8_SA_S9_EEENS6_IJNS7_ILi1EEESI_SI_EEESC_SE_Li256ELb0ELb1ELb0ELb0EEENS1_19SingleTileSchedulerILb0ELb0ELb1ELi128EEEEEEEEEvNT_6ParamsE)
        /*004c*/ 	.short	0x0380
        /*004e*/ 	.short	0x0418


	//----- nvinfo : EIATTR_SW_WAR
	.align		4
.L_488:
        /*0050*/ 	.byte	0x04, 0x36
        /*0052*/ 	.short	(.L_490 - .L_489)
.L_489:
        /*0054*/ 	.word	0x00000008
.L_490:


//--------------------- .nv.info._ZN7cutlass13device_kernelIN5flash19enable_sm80_to_sm89INS1_16FlashAttnFwdSm80INS1_25CollectiveMainloopFwdSm80ILi8ELi1ELb0EN4cute5tupleIJNS5_1CILi128EEENS7_ILi64EEENS7_ILi192EEEEEELi192ENS_6half_tEfNS_4arch4Sm80ELb0ELb1ELb0ELb1ELb1ELb0ELb1ELb0EEENS1_21CollectiveEpilogueFwdINS6_IJS8_SA_S9_EEENS6_IJNS7_ILi1EEESI_SI_EEESC_SE_Li256ELb1ELb1ELb0ELb0EEENS1_19SingleTileSchedulerILb1ELb0ELb1ELi128EEEEEEEEEvNT_6ParamsE --------------------------
	.section	.nv.info._ZN7cutlass13device_kernelIN5flash19enable_sm80_to_sm89INS1_16FlashAttnFwdSm80INS1_25CollectiveMainloopFwdSm80ILi8ELi1ELb0EN4cute5tupleIJNS5_1CILi128EEENS7_ILi64EEENS7_ILi192EEEEEELi192ENS_6half_tEfNS_4arch4Sm80ELb0ELb1ELb0ELb1ELb1ELb0ELb1ELb0EEENS1_21CollectiveEpilogueFwdINS6_IJS8_SA_S9_EEENS6_IJNS7_ILi1EEESI_SI_EEESC_SE_Li256ELb1ELb1ELb0ELb0EEENS1_19SingleTileSchedulerILb1ELb0ELb1ELi128EEEEEEEEEvNT_6ParamsE,"",@"SHT_CUDA_INFO"
	.sectionflags	@""
	.align	4


	//----- nvinfo : EIATTR_CUDA_API_VERSION
	.align		4
        /*0000*/ 	.byte	0x04, 0x37
        /*0002*/ 	.short	(.L_492 - .L_491)
.L_491:
        /*0004*/ 	.word	0x00000082


	//----- nvinfo : EIATTR_KPARAM_INFO
	.align		4
.L_492:
        /*0008*/ 	.byte	0x04, 0x17
        /*000a*/ 	.short	(.L_494 - .L_493)
.L_493:
        /*000c*/ 	.word	0x00000000
        /*0010*/ 	.short	0x0000
        /*0012*/ 	.short	0x0000
        /*0014*/ 	.byte	0x00, 0xf0, 0x61, 0x10


	//----- nvinfo : EIATTR_SPARSE_MMA_MASK
	.align		4
.L_494:
        /*0018*/ 	.byte	0x03, 0x50
        /*001a*/ 	.short	0x0000


	//----- nvinfo : EIATTR_MAXREG_COUNT
	.align		4
        /*001c*/ 	.byte	0x03, 0x1b
        /*001e*/ 	.short	0x00ff


	//----- nvinfo : EIATTR_MERCURY_ISA_VERSION
	.align		4
        /*0020*/ 	.byte	0x03, 0x5f
        /*0022*/ 	.short	0x0101


	//----- nvinfo : EIATTR_VRC_CTA_INIT_COUNT
	.align		4
        /*0024*/ 	.byte	0x02, 0x4a
	.zero		1
	.zero		1


	//----- nvinfo : EIATTR_EXIT_INSTR_OFFSETS
	.align		4
        /*0028*/ 	.byte	0x04, 0x1c
        /*002a*/ 	.short	(.L_496 - .L_495)


	//   ....[0]....
.L_495:
        /*002c*/ 	.word	0x00000010


	//----- nvinfo : EIATTR_MAX_THREADS
	.align		4
.L_496:
        /*0030*/ 	.byte	0x04, 0x05
        /*0032*/ 	.short	(.L_498 - .L_497)
.L_497:
        /*0034*/ 	.word	0x00000100
        /*0038*/ 	.word	0x00000001
        /*003c*/ 	.word	0x00000001


	//----- nvinfo : EIATTR_CBANK_PARAM_SIZE
	.align		4
.L_498:
        /*0040*/ 	.byte	0x03, 0x19
        /*0042*/ 	.short	0x0418


	//----- nvinfo : EIATTR_PARAM_CBANK
	.align		4
        /*0044*/ 	.byte	0x04, 0x0a
        /*0046*/ 	.short	(.L_500 - .L_499)
	.align		4
.L_499:
        /*0048*/ 	.word	index@(.nv.constant0._ZN7cutlass13device_kernelIN5flash19enable_sm80_to_sm89INS1_16FlashAttnFwdSm80INS1_25CollectiveMainloopFwdSm80ILi8ELi1ELb0EN4cute5tupleIJNS5_1CILi128EEENS7_ILi64EEENS7_ILi192EEEEEELi192ENS_6half_tEfNS_4arch4Sm80ELb0ELb1ELb0ELb1ELb1ELb0ELb1ELb0EEENS1_21CollectiveEpilogueFwdINS6_IJS8_SA_S9_EEENS6_IJNS7_ILi1EEESI_SI_EEESC_SE_Li256ELb1ELb1ELb0ELb0EEENS1_19SingleTileSchedulerILb1ELb0ELb1ELi128EEEEEEEEEvNT_6ParamsE)
        /*004c*/ 	.short	0x0380
        /*004e*/ 	.short	0x0418


	//----- nvinfo : EIATTR_SW_WAR
	.align		4
.L_500:
        /*0050*/ 	.byte	0x04, 0x36
        /*0052*/ 	.short	(.L_502 - .L_501)
.L_501:
        /*0054*/ 	.word	0x00000008
.L_502:


//--------------------- .nv.info._ZN7cutlass13device_kernelIN5flash19enable_sm80_to_sm89INS1_16FlashAttnFwdSm80INS1_25CollectiveMainloopFwdSm80ILi8ELi1ELb0EN4cute5tupleIJNS5_1CILi128EEENS7_ILi64EEENS7_ILi192EEEEEELi192ENS_6half_tEfNS_4arch4Sm80ELb0ELb1ELb0ELb1ELb1ELb1ELb1ELb0EEENS1_21CollectiveEpilogueFwdINS6_IJS8_SA_S9_EEENS6_IJNS7_ILi1EEESI_SI_EEESC_SE_Li256ELb1ELb1ELb0ELb0EEENS1_19SingleTileSchedulerILb1ELb0ELb1ELi128EEEEEEEEEvNT_6ParamsE --------------------------
	.section	.nv.info._ZN7cutlass13device_kernelIN5flash19enable_sm80_to_sm89INS1_16FlashAttnFwdSm80INS1_25CollectiveMainloopFwdSm80ILi8ELi1ELb0EN4cute5tupleIJNS5_1CILi128EEENS7_ILi64EEENS7_ILi192EEEEEELi192ENS_6half_tEfNS_4arch4Sm80ELb0ELb1ELb0ELb1ELb1ELb1ELb1ELb0EEENS1_21CollectiveEpilogueFwdINS6_IJS8_SA_S9_EEENS6_IJNS7_ILi1EEESI_SI_EEESC_SE_Li256ELb1ELb1ELb0ELb0EEENS1_19SingleTileSchedulerILb1ELb0ELb1ELi128EEEEEEEEEvNT_6ParamsE,"",@"SHT_CUDA_INFO"
	.sectionflags	@""
	.align	4


	//----- nvinfo : EIATTR_CUDA_API_VERSION
	.align		4
        /*0000*/ 	.byte	0x04, 0x37
        /*0002*/ 	.short	(.L_504 - .L_503)
.L_503:
        /*0004*/ 	.word	0x00000082


	//----- nvinfo : EIATTR_KPARAM_INFO
	.align		4
.L_504:
        /*0008*/ 	.byte	0x04, 0x17
        /*000a*/ 	.short	(.L_506 - .L_505)
.L_505:
        /*000c*/ 	.word	0x00000000
        /*0010*/ 	.short	0x0000
        /*0012*/ 	.short	0x0000
        /*0014*/ 	.byte	0x00, 0xf0, 0x61, 0x10


	//----- nvinfo : EIATTR_SPARSE_MMA_MASK
	.align		4
.L_506:
        /*0018*/ 	.byte	0x03, 0x50
        /*001a*/ 	.short	0x0000


	//----- nvinfo : EIATTR_MAXREG_COUNT
	.align		4
        /*001c*/ 	.byte	0x03, 0x1b
        /*001e*/ 	.short	0x00ff


	//----- nvinfo : EIATTR_MERCURY_ISA_VERSION
	.align		4
        /*0020*/ 	.byte	0x03, 0x5f
        /*0022*/ 	.short	0x0101


	//----- nvinfo : EIATTR_VRC_CTA_INIT_COUNT
	.align		4
        /*0024*/ 	.byte	0x02, 0x4a
	.zero		1
	.zero		1


	//----- nvinfo : EIATTR_EXIT_INSTR_OFFSETS
	.align		4
        /*0028*/ 	.byte	0x04, 0x1c
        /*002a*/ 	.short	(.L_508 - .L_507)


	//   ....[0]....
.L_507:
        /*002c*/ 	.word	0x00000010


	//----- nvinfo : EIATTR_MAX_THREADS
	.align		4
.L_508:
        /*0030*/ 	.byte	0x04, 0x05
        /*0032*/ 	.short	(.L_510 - .L_509)
.L_509:
        /*0034*/ 	.word	0x00000100
        /*0038*/ 	.word	0x00000001
        /*003c*/ 	.word	0x00000001


	//----- nvinfo : EIATTR_CBANK_PARAM_SIZE
	.align		4
.L_510:
        /*0040*/ 	.byte	0x03, 0x19
        /*0042*/ 	.short	0x0418


	//----- nvinfo : EIATTR_PARAM_CBANK
	.align		4
        /*0044*/ 	.byte	0x04, 0x0a
        /*0046*/ 	.short	(.L_512 - .L_511)
	.align		4
.L_511:
        /*0048*/ 	.word	index@(.nv.constant0._ZN7cutlass13device_kernelIN5flash19enable_sm80_to_sm89INS1_16FlashAttnFwdSm80INS1_25CollectiveMainloopFwdSm80ILi8ELi1ELb0EN4cute5tupleIJNS5_1CILi128EEENS7_ILi64EEENS7_ILi192EEEEEELi192ENS_6half_tEfNS_4arch4Sm80ELb0ELb1ELb0ELb1ELb1ELb1ELb1ELb0EEENS1_21CollectiveEpilogueFwdINS6_IJS8_SA_S9_EEENS6_IJNS7_ILi1EEESI_SI_EEESC_SE_Li256ELb1ELb1ELb0ELb0EEENS1_19SingleTileSchedulerILb1ELb0ELb1ELi128EEEEEEEEEvNT_6ParamsE)
        /*004c*/ 	.short	0x0380
        /*004e*/ 	.short	0x0418


	//----- nvinfo : EIATTR_SW_WAR
	.align		4
.L_512:
        /*0050*/ 	.byte	0x04, 0x36
        /*0052*/ 	.short	(.L_514 - .L_513)
.L_513:
        /*0054*/ 	.word	0x00000008
.L_514:


//--------------------- .nv.info._ZN7cutlass13device_kernelIN5flash19enable_sm80_to_sm89INS1_16FlashAttnFwdSm80INS1_25CollectiveMainloopFwdSm80ILi8ELi1ELb0EN4cute5tupleIJNS5_1CILi128EEENS7_ILi64EEENS7_ILi192EEEEEELi192ENS_6half_tEfNS_4arch4Sm80ELb1ELb0ELb0ELb0ELb1ELb0ELb1ELb0EEENS1_21CollectiveEpilogueFwdINS6_IJS8_SA_S9_EEENS6_IJNS7_ILi1EEESI_SI_EEESC_SE_Li256ELb0ELb1ELb0ELb0EEENS1_30DynamicPersistentTileSchedulerILi256ELi256ELb0ELb1ELb0EEEEEEEEEvNT_6ParamsE --------------------------
	.section	.nv.info._ZN7cutlass13device_kernelIN5flash19enable_sm80_to_sm89INS1_16FlashAttnFwdSm80INS1_25CollectiveMainloopFwdSm80ILi8ELi1ELb0EN4cute5tupleIJNS5_1CILi128EEENS7_ILi64EEENS7_ILi192EEEEEELi192ENS_6half_tEfNS_4arch4Sm80ELb1ELb0ELb0ELb0ELb1ELb0ELb1ELb0EEENS1_21CollectiveEpilogueFwdINS6_IJS8_SA_S9_EEENS6_IJNS7_ILi1EEESI_SI_EEESC_SE_Li256ELb0ELb1ELb0ELb0EEENS1_30DynamicPersistentTileSchedulerILi256ELi256ELb0ELb1ELb0EEEEEEEEEvNT_6ParamsE,"",@"SHT_CUDA_INFO"
	.sectionflags	@""
	.align	4


	//----- nvinfo : EIATTR_CUDA_API_VERSION
	.align		4
        /*0000*/ 	.byte	0x04, 0x37
        /*0002*/ 	.short	(.L_516 - .L_515)
.L_515:
        /*0004*/ 	.word	0x00000082


	//----- nvinfo : EIATTR_KPARAM_INFO
	.align		4
.L_516:
        /*0008*/ 	.byte	0x04, 0x17
        /*000a*/ 	.short	(.L_518 - .L_517)
.L_517:
        /*000c*/ 	.word	0x00000000
        /*0010*/ 	.short	0x0000
        /*0012*/ 	.short	0x0000
        /*0014*/ 	.byte	0x00, 0xf0, 0xa1, 0x10


	//----- nvinfo : EIATTR_SPARSE_MMA_MASK
	.align		4
.L_518:
        /*0018*/ 	.byte	0x03, 0x50
        /*001a*/ 	.short	0x0000


	//----- nvinfo : EIATTR_MAXREG_COUNT
	.align		4
        /*001c*/ 	.byte	0x03, 0x1b
        /*001e*/ 	.short	0x00ff


	//----- nvinfo : EIATTR_MERCURY_ISA_VERSION
	.align		4
        /*0020*/ 	.byte	0x03, 0x5f
        /*0022*/ 	.short	0x0101


	//----- nvinfo : EIATTR_VRC_CTA_INIT_COUNT
	.align		4
        /*0024*/ 	.byte	0x02, 0x4a
	.zero		1
	.zero		1


	//----- nvinfo : EIATTR_EXIT_INSTR_OFFSETS
	.align		4
        /*0028*/ 	.byte	0x04, 0x1c
        /*002a*/ 	.short	(.L_520 - .L_519)


	//   ....[0]....
.L_519:
        /*002c*/ 	.word	0x00000010


	//----- nvinfo : EIATTR_MAX_THREADS
	.align		4
.L_520:
        /*0030*/ 	.byte	0x04, 0x05
        /*0032*/ 	.short	(.L_522 - .L_521)
.L_521:
        /*0034*/ 	.word	0x00000100
        /*0038*/ 	.word	0x00000001
        /*003c*/ 	.word	0x00000001


	//----- nvinfo : EIATTR_CBANK_PARAM_SIZE
	.align		4
.L_522:
        /*0040*/ 	.byte	0x03, 0x19
        /*0042*/ 	.short	0x0428


	//----- nvinfo : EIATTR_PARAM_CBANK
	.align		4
        /*0044*/ 	.byte	0x04, 0x0a
        /*0046*/ 	.short	(.L_524 - .L_523)
	.align		4
.L_523:
        /*0048*/ 	.word	index@(.nv.constant0._ZN7cutlass13device_kernelIN5flash19enable_sm80_to_sm89INS1_16FlashAttnFwdSm80INS1_25CollectiveMainloopFwdSm80ILi8ELi1ELb0EN4cute5tupleIJNS5_1CILi128EEENS7_ILi64EEENS7_ILi192EEEEEELi192ENS_6half_tEfNS_4arch4Sm80ELb1ELb0ELb0ELb0ELb1ELb0ELb1ELb0EEENS1_21CollectiveEpilogueFwdINS6_IJS8_SA_S9_EEENS6_IJNS7_ILi1EEESI_SI_EEESC_SE_Li256ELb0ELb1ELb0ELb0EEENS1_30DynamicPersistentTileSchedulerILi256ELi256ELb0ELb1ELb0EEEEEEEEEvNT_6ParamsE)
        /*004c*/ 	.short	0x0380
        /*004e*/ 	.short	0x0428


	//----- nvinfo : EIATTR_SW_WAR
	.align		4
.L_524:
        /*0050*/ 	.byte	0x04, 0x36
        /*0052*/ 	.short	(.L_526 - .L_525)
.L_525:
        /*0054*/ 	.word	0x00000008
.L_526:


//--------------------- .nv.info._ZN7cutlass13device_kernelIN5flash19enable_sm80_to_sm89INS1_16FlashAttnFwdSm80INS1_25CollectiveMainloopFwdSm80ILi8ELi1ELb0EN4cute5tupleIJNS5_1CILi128EEENS7_ILi64EEENS7_ILi192EEEEEELi192ENS_6half_tEfNS_4arch4Sm80ELb1ELb0ELb0ELb1ELb1ELb0ELb1ELb0EEENS1_21CollectiveEpilogueFwdINS6_IJS8_SA_S9_EEENS6_IJNS7_ILi1EEESI_SI_EEESC_SE_Li256ELb1ELb1ELb0ELb0EEENS1_19SingleTileSchedulerILb1ELb0ELb1ELi128EEEEEEEEEvNT_6ParamsE --------------------------
	.section	.nv.info._ZN7cutlass13device_kernelIN5flash19enable_sm80_to_sm89INS1_16FlashAttnFwdSm80INS1_25CollectiveMainloopFwdSm80ILi8ELi1ELb0EN4cute5tupleIJNS5_1CILi128EEENS7_ILi64EEENS7_ILi192EEEEEELi192ENS_6half_tEfNS_4arch4Sm80ELb1ELb0ELb0ELb1ELb1ELb0ELb1ELb0EEENS1_21CollectiveEpilogueFwdINS6_IJS8_SA_S9_EEENS6_IJNS7_ILi1EEESI_SI_EEESC_SE_Li256ELb1ELb1ELb0ELb0EEENS1_19SingleTileSchedulerILb1ELb0ELb1ELi128EEEEEEEEEvNT_6ParamsE,"",@"SHT_CUDA_INFO"
	.sectionflags	@""
	.align	4


	//----- nvinfo : EIATTR_CUDA_API_VERSION
	.align		4
        /*0000*/ 	.byte	0x04, 0x37
        /*0002*/ 	.short	(.L_528 - .L_527)
.L_527:
        /*0004*/ 	.word	0x00000082


	//----- nvinfo : EIATTR_KPARAM_INFO
	.align		4
.L_528:
        /*0008*/ 	.byte	0x04, 0x17
        /*000a*/ 	.short	(.L_530 - .L_529)
.L_529:
        /*000c*/ 	.word	0x00000000
        /*0010*/ 	.short	0x0000
        /*0012*/ 	.short	0x0000
        /*0014*/ 	.byte	0x00, 0xf0, 0x61, 0x10


	//----- nvinfo : EIATTR_SPARSE_MMA_MASK
	.align		4
.L_530:
        /*0018*/ 	.byte	0x03, 0x50
        /*001a*/ 	.short	0x0000


	//----- nvinfo : EIATTR_MAXREG_COUNT
	.align		4
        /*001c*/ 	.byte	0x03, 0x1b
        /*001e*/ 	.short	0x00ff


	//----- nvinfo : EIATTR_MERCURY_ISA_VERSION
	.align		4
        /*0020*/ 	.byte	0x03, 0x5f
        /*0022*/ 	.short	0x0101


	//----- nvinfo : EIATTR_VRC_CTA_INIT_COUNT
	.align		4
        /*0024*/ 	.byte	0x02, 0x4a
	.zero		1
	.zero		1


	//----- nvinfo : EIATTR_EXIT_INSTR_OFFSETS
	.align		4
        /*0028*/ 	.byte	0x04, 0x1c
        /*002a*/ 	.short	(.L_532 - .L_531)


	//   ....[0]....
.L_531:
        /*002c*/ 	.word	0x00000010


	//----- nvinfo : EIATTR_MAX_THREADS
	.align		4
.L_532:
        /*0030*/ 	.byte	0x04, 0x05
        /*0032*/ 	.short	(.L_534 - .L_533)
.L_533:
        /*0034*/ 	.word	0x00000100
        /*0038*/ 	.word	0x00000001
        /*003c*/ 	.word	0x00000001


	//----- nvinfo : EIATTR_CBANK_PARAM_SIZE
	.align		4
.L_534:
        /*0040*/ 	.byte	0x03, 0x19
        /*0042*/ 	.short	0x0418


	//----- nvinfo : EIATTR_PARAM_CBANK
	.align		4
        /*0044*/ 	.byte	0x04, 0x0a
        /*0046*/ 	.short	(.L_536 - .L_535)
	.align		4
.L_535:
        /*0048*/ 	.word	index@(.nv.constant0._ZN7cutlass13device_kernelIN5flash19enable_sm80_to_sm89INS1_16FlashAttnFwdSm80INS1_25CollectiveMainloopFwdSm80ILi8ELi1ELb0EN4cute5tupleIJNS5_1CILi128EEENS7_ILi64EEENS7_ILi192EEEEEELi192ENS_6half_tEfNS_4arch4Sm80ELb1ELb0ELb0ELb1ELb1ELb0ELb1ELb0EEENS1_21CollectiveEpilogueFwdINS6_IJS8_SA_S9_EEENS6_IJNS7_ILi1EEESI_SI_EEESC_SE_Li256ELb1ELb1ELb0ELb0EEENS1_19SingleTileSchedulerILb1ELb0ELb1ELi128EEEEEEEEEvNT_6ParamsE)
        /*004c*/ 	.short	0x0380
        /*004e*/ 	.short	0x0418


	//----- nvinfo : EIATTR_SW_WAR
	.align		4
.L_536:
        /*0050*/ 	.byte	0x04, 0x36
        /*0052*/ 	.short	(.L_538 - .L_537)
.L_537:
        /*0054*/ 	.word	0x00000008
.L_538:


//--------------------- .nv.info._ZN7cutlass13device_kernelIN5flash19enable_sm80_to_sm89INS1_16FlashAttnFwdSm80INS1_25CollectiveMainloopFwdSm80ILi8ELi1ELb0EN4cute5tupleIJNS5_1CILi128EEENS7_ILi64EEENS7_ILi192EEEEEELi192ENS_6half_tEfNS_4arch4Sm80ELb1ELb0ELb0ELb1ELb1ELb1ELb1ELb0EEENS1_21CollectiveEpilogueFwdINS6_IJS8_SA_S9_EEENS6_IJNS7_ILi1EEESI_SI_EEESC_SE_Li256ELb1ELb1ELb0ELb0EEENS1_19SingleTileSchedulerILb1ELb0ELb1ELi128EEEEEEEEEvNT_6ParamsE --------------------------
	.section	.nv.info._ZN7cutlass13device_kernelIN5flash19enable_sm80_to_sm89INS1_16FlashAttnFwdSm80INS1_25CollectiveMainloopFwdSm80ILi8ELi1ELb0EN4cute5tupleIJNS5_1CILi128EEENS7_ILi64EEENS7_ILi192EEEEEELi192ENS_6half_tEfNS_4arch4Sm80ELb1ELb0ELb0ELb1ELb1ELb1ELb1ELb0EEENS1_21CollectiveEpilogueFwdINS6_IJS8_SA_S9_EEENS6_IJNS7_ILi1EEESI_SI_EEESC_SE_Li256ELb1ELb1ELb0ELb0EEENS1_19SingleTileSchedulerILb1ELb0ELb1ELi128EEEEEEEEEvNT_6ParamsE,"",@"SHT_CUDA_INFO"
	.sectionflags	@""
	.align	4


	//----- nvinfo : EIATTR_CUDA_API_VERSION
	.align		4
        /*0000*/ 	.byte	0x04, 0x37
        /*0002*/ 	.short	(.L_540 - .L_539)
.L_539:
        /*0004*/ 	.word	0x00000082


	//----- nvinfo : EIATTR_KPARAM_INFO
	.align		4
.L_540:
        /*0008*/ 	.byte	0x04, 0x17
        /*000a*/ 	.short	(.L_542 - .L_541)
.L_541:
        /*000c*/ 	.word	0x00000000
        /*0010*/ 	.short	0x0000
        /*0012*/ 	.short	0x0000
        /*0014*/ 	.byte	0x00, 0xf0, 0x61, 0x10


	//----- nvinfo : EIATTR_SPARSE_MMA_MASK
	.align		4
.L_542:
        /*0018*/ 	.byte	0x03, 0x50
        /*001a*/ 	.short	0x0000


	//----- nvinfo : EIATTR_MAXREG_COUNT
	.align		4
        /*001c*/ 	.byte	0x03, 0x1b
        /*001e*/ 	.short	0x00ff


	//----- nvinfo : EIATTR_MERCURY_ISA_VERSION
	.align		4
        /*0020*/ 	.byte	0x03, 0x5f
        /*0022*/ 	.short	0x0101


	//----- nvinfo : EIATTR_VRC_CTA_INIT_COUNT
	.align		4
        /*0024*/ 	.byte	0x02, 0x4a
	.zero		1
	.zero		1


	//----- nvinfo : EIATTR_EXIT_INSTR_OFFSETS
	.align		4
        /*0028*/ 	.byte	0x04, 0x1c
        /*002a*/ 	.short	(.L_544 - .L_543)


	//   ....[0]....
.L_543:
        /*002c*/ 	.word	0x00000010


	//----- nvinfo : EIATTR_MAX_THREADS
	.align		4
.L_544:
        /*0030*/ 	.byte	0x04, 0x05
        /*0032*/ 	.short	(.L_546 - .L_545)
.L_545:
        /*0034*/ 	.word	0x00000100
        /*0038*/ 	.word	0x00000001
        /*003c*/ 	.word	0x00000001


	//----- nvinfo : EIATTR_CBANK_PARAM_SIZE
	.align		4
.L_546:
        /*0040*/ 	.byte	0x03, 0x19
        /*0042*/ 	.short	0x0418


	//----- nvinfo : EIATTR_PARAM_CBANK
	.align		4
        /*0044*/ 	.byte	0x04, 0x0a
        /*0046*/ 	.short	(.L_548 - .L_547)
	.align		4
.L_547:
        /*0048*/ 	.word	index@(.nv.constant0._ZN7cutlass13device_kernelIN5flash19enable_sm80_to_sm89INS1_16FlashAttnFwdSm80INS1_25CollectiveMainloopFwdSm80ILi8ELi1ELb0EN4cute5tupleIJNS5_1CILi128EEENS7_ILi64EEENS7_ILi192EEEEEELi192ENS_6half_tEfNS_4arch4Sm80ELb1ELb0ELb0ELb1ELb1ELb1ELb1ELb0EEENS1_21CollectiveEpilogueFwdINS6_IJS8_SA_S9_EEENS6_IJNS7_ILi1EEESI_SI_EEESC_SE_Li256ELb1ELb1ELb0ELb0EEENS1_19SingleTileSchedulerILb1ELb0ELb1ELi128EEEEEEEEEvNT_6ParamsE)
        /*004c*/ 	.short	0x0380
        /*004e*/ 	.short	0x0418


	//----- nvinfo : EIATTR_SW_WAR
	.align		4
.L_548:
        /*0050*/ 	.byte	0x04, 0x36
        /*0052*/ 	.short	(.L_550 - .L_549)
.L_549:
        /*0054*/ 	.word	0x00000008
.L_550:


//--------------------- .nv.info._ZN7cutlass13device_kernelIN5flash19enable_sm80_to_sm89INS1_16FlashAttnFwdSm80INS1_25CollectiveMainloopFwdSm80ILi8ELi2ELb0EN4cute5tupleIJNS5_1CILi128EEENS7_ILi64EEENS7_ILi192EEEEEELi192ENS_6half_tEfNS_4arch4Sm80ELb0ELb0ELb0ELb0ELb1ELb0ELb1ELb0EEENS1_21CollectiveEpilogueFwdINS6_IJS8_SA_S9_EEENS6_IJNS7_ILi1EEESI_SI_EEESC_SE_Li256ELb0ELb1ELb0ELb0EEENS1_19SingleTileSchedulerILb0ELb0ELb1ELi128EEEEEEEEEvNT_6ParamsE --------------------------
	.section	.nv.info._ZN7cutlass13device_kernelIN5flash19enable_sm80_to_sm89INS1_16FlashAttnFwdSm80INS1_25CollectiveMainloopFwdSm80ILi8ELi2ELb0EN4cute5tupleIJNS5_1CILi128EEENS7_ILi64EEENS7_ILi192EEEEEELi192ENS_6half_tEfNS_4arch4Sm80ELb0ELb0ELb0ELb0ELb1ELb0ELb1ELb0EEENS1_21CollectiveEpilogueFwdINS6_IJS8_SA_S9_EEENS6_IJNS7_ILi1EEESI_SI_EEESC_SE_Li256ELb0ELb1ELb0ELb0EEENS1_19SingleTileSchedulerILb0ELb0ELb1ELi128EEEEEEEEEvNT_6ParamsE,"",@"SHT_CUDA_INFO"
	.sectionflags	@""
	.align	4


	//----- nvinfo : EIATTR_CUDA_API_VERSION
	.align		4
        /*0000*/ 	.byte	0x04, 0x37
        /*0002*/ 	.short	(.L_552 - .L_551)
.L_551:
        /*0004*/ 	.word	0x00000082


	//----- nvinfo : EIATTR_KPARAM_INFO
	.align		4
.L_552:
        /*0008*/ 	.byte	0x04, 0x17
        /*000a*/ 	.short	(.L_554 - .L_553)
.L_553:
        /*000c*/ 	.word	0x00000000
        /*0010*/ 	.short	0x0000
        /*0012*/ 	.short	0x0000
        /*0014*/ 	.byte	0x00, 0xf0, 0x61, 0x10


	//----- nvinfo : EIATTR_SPARSE_MMA_MASK
	.align		4
.L_554:
        /*0018*/ 	.byte	0x03, 0x50
        /*001a*/ 	.short	0x0000


	//----- nvinfo : EIATTR_MAXREG_COUNT
	.align		4
        /*001c*/ 	.byte	0x03, 0x1b
        /*001e*/ 	.short	0x00ff


	//----- nvinfo : EIATTR_MERCURY_ISA_VERSION
	.align		4
        /*0020*/ 	.byte	0x03, 0x5f
        /*0022*/ 	.short	0x0101


	//----- nvinfo : EIATTR_VRC_CTA_INIT_COUNT
	.align		4
        /*0024*/ 	.byte	0x02, 0x4a
	.zero		1
	.zero		1


	//----- nvinfo : EIATTR_EXIT_INSTR_OFFSETS
	.align		4
        /*0028*/ 	.byte	0x04, 0x1c
        /*002a*/ 	.short	(.L_556 - .L_555)


	//   ....[0]....
.L_555:
        /*002c*/ 	.word	0x00000010


	//----- nvinfo : EIATTR_MAX_THREADS
	.align		4
.L_556:
        /*0030*/ 	.byte	0x04, 0x05
        /*0032*/ 	.short	(.L_558 - .L_557)
.L_557:
        /*0034*/ 	.word	0x00000100
        /*0038*/ 	.word	0x00000001
        /*003c*/ 	.word	0x00000001


	//----- nvinfo : EIATTR_CBANK_PARAM_SIZE
	.align		4
.L_558:
        /*0040*/ 	.byte	0x03, 0x19
        /*0042*/ 	.short	0x0418


	//----- nvinfo : EIATTR_PARAM_CBANK
	.align		4
        /*0044*/ 	.byte	0x04, 0x0a
        /*0046*/ 	.short	(.L_560 - .L_559)
	.align		4
.L_559:
        /*0048*/ 	.word	index@(.nv.constant0._ZN7cutlass13device_kernelIN5flash19enable_sm80_to_sm89INS1_16FlashAttnFwdSm80INS1_25CollectiveMainloopFwdSm80ILi8ELi2ELb0EN4cute5tupleIJNS5_1CILi128EEENS7_ILi64EEENS7_ILi192EEEEEELi192ENS_6half_tEfNS_4arch4Sm80ELb0ELb0ELb0ELb0ELb1ELb0ELb1ELb0EEENS1_21CollectiveEpilogueFwdINS6_IJS8_SA_S9_EEENS6_IJNS7_ILi1EEESI_SI_EEESC_SE_Li256ELb0ELb1ELb0ELb0EEENS1_19SingleTileSchedulerILb0ELb0ELb1ELi128EEEEEEEEEvNT_6ParamsE)
        /*004c*/ 	.short	0x0380
        /*004e*/ 	.short	0x0418


	//----- nvinfo : EIATTR_SW_WAR
	.align		4
.L_560:
        /*0050*/ 	.byte	0x04, 0x36
        /*0052*/ 	.short	(.L_562 - .L_561)
.L_561:
        /*0054*/ 	.word	0x00000008
.L_562:


//--------------------- .nv.info._ZN7cutlass13device_kernelIN5flash19enable_sm80_to_sm89INS1_16FlashAttnFwdSm80INS1_25CollectiveMainloopFwdSm80ILi8ELi2ELb0EN4cute5tupleIJNS5_1CILi128EEENS7_ILi64EEENS7_ILi192EEEEEELi192ENS_6half_tEfNS_4arch4Sm80ELb0ELb0ELb0ELb1ELb1ELb0ELb1ELb0EEENS1_21CollectiveEpilogueFwdINS6_IJS8_SA_S9_EEENS6_IJNS7_ILi1EEESI_SI_EEESC_SE_Li256ELb1ELb1ELb0ELb0EEENS1_19SingleTileSchedulerILb1ELb0ELb1ELi128EEEEEEEEEvNT_6ParamsE --------------------------
	.section	.nv.info._ZN7cutlass13device_kernelIN5flash19enable_sm80_to_sm89INS1_16FlashAttnFwdSm80INS1_25CollectiveMainloopFwdSm80ILi8ELi2ELb0EN4cute5tupleIJNS5_1CILi128EEENS7_ILi64EEENS7_ILi192EEEEEELi192ENS_6half_tEfNS_4arch4Sm80ELb0ELb0ELb0ELb1ELb1ELb0ELb1ELb0EEENS1_21CollectiveEpilogueFwdINS6_IJS8_SA_S9_EEENS6_IJNS7_ILi1EEESI_SI_EEESC_SE_Li256ELb1ELb1ELb0ELb0EEENS1_19SingleTileSchedulerILb1ELb0ELb1ELi128EEEEEEEEEvNT_6ParamsE,"",@"SHT_CUDA_INFO"
	.sectionflags	@""
	.align	4


	//----- nvinfo : EIATTR_CUDA_API_VERSION
	.align		4
        /*0000*/ 	.byte	0x04, 0x37
        /*0002*/ 	.short	(.L_564 - .L_563)
.L_563:
        /*0004*/ 	.word	0x00000082


	//----- nvinfo : EIATTR_KPARAM_INFO
	.align		4
.L_564:
        /*0008*/ 	.byte	0x04, 0x17
        /*000a*/ 	.short	(.L_566 - .L_565)
.L_565:
        /*000c*/ 	.word	0x00000000
        /*0010*/ 	.short	0x0000
        /*0012*/ 	.short	0x0000
        /*0014*/ 	.byte	0x00, 0xf0, 0x61, 0x10


	//----- nvinfo : EIATTR_SPARSE_MMA_MASK
	.align		4
.L_566:
        /*0018*/ 	.byte	0x03, 0x50
        /*001a*/ 	.short	0x0000


	//----- nvinfo : EIATTR_MAXREG_COUNT
	.align		4
        /*001c*/ 	.byte	0x03, 0x1b
        /*001e*/ 	.short	0x00ff


	//----- nvinfo : EIATTR_MERCURY_ISA_VERSION
	.align		4
        /*0020*/ 	.byte	0x03, 0x5f
        /*0022*/ 	.short	0x0101


	//----- nvinfo : EIATTR_VRC_CTA_INIT_COUNT
	.align		4
        /*0024*/ 	.byte	0x02, 0x4a
	.zero		1
	.zero		1


	//----- nvinfo : EIATTR_EXIT_INSTR_OFFSETS
	.align		4
        /*0028*/ 	.byte	0x04, 0x1c
        /*002a*/ 	.short	(.L_568 - .L_567)


	//   ....[0]....
.L_567:
        /*002c*/ 	.word	0x00000010


	//----- nvinfo : EIATTR_MAX_THREADS
	.align		4
.L_568:
        /*0030*/ 	.byte	0x04, 0x05
        /*0032*/ 	.short	(.L_570 - .L_569)
.L_569:
        /*0034*/ 	.word	0x00000100
        /*0038*/ 	.word	0x00000001
        /*003c*/ 	.word	0x00000001


	//----- nvinfo : EIATTR_CBANK_PARAM_SIZE
	.align		4
.L_570:
        /*0040*/ 	.byte	0x03, 0x19
        /*0042*/ 	.short	0x0418


	//----- nvinfo : EIATTR_PARAM_CBANK
	.align		4
        /*0044*/ 	.byte	0x04, 0x0a
        /*0046*/ 	.short	(.L_572 - .L_571)
	.align		4
.L_571:
        /*0048*/ 	.word	index@(.nv.constant0._ZN7cutlass13device_kernelIN5flash19enable_sm80_to_sm89INS1_16FlashAttnFwdSm80INS1_25CollectiveMainloopFwdSm80ILi8ELi2ELb0EN4cute5tupleIJNS5_1CILi128EEENS7_ILi64EEENS7_ILi192EEEEEELi192ENS_6half_tEfNS_4arch4Sm80ELb0ELb0ELb0ELb1ELb1ELb0ELb1ELb0EEENS1_21CollectiveEpilogueFwdINS6_IJS8_SA_S9_EEENS6_IJNS7_ILi1EEESI_SI_EEESC_SE_Li256ELb1ELb1ELb0ELb0EEENS1_19SingleTileSchedulerILb1ELb0ELb1ELi128EEEEEEEEEvNT_6ParamsE)
        /*004c*/ 	.short	0x0380
        /*004e*/ 	.short	0x0418


	//----- nvinfo : EIATTR_SW_WAR
	.align		4
.L_572:
        /*0050*/ 	.byte	0x04, 0x36
        /*0052*/ 	.short	(.L_574 - .L_573)
.L_573:
        /*0054*/ 	.word	0x00000008
.L_574:


//--------------------- .nv.info._ZN7cutlass13device_kernelIN5flash19enable_sm80_to_sm89INS1_16FlashAttnFwdSm80INS1_25CollectiveMainloopFwdSm80ILi8ELi2ELb0EN4cute5tupleIJNS5_1CILi128EEENS7_ILi64EEENS7_ILi192EEEEEELi192ENS_6half_tEfNS_4arch4Sm80ELb0ELb0ELb0ELb1ELb1ELb1ELb1ELb0EEENS1_21CollectiveEpilogueFwdINS6_IJS8_SA_S9_EEENS6_IJNS7_ILi1EEESI_SI_EEESC_SE_Li256ELb1ELb1ELb0ELb0EEENS1_19SingleTileSchedulerILb1ELb0ELb1ELi128EEEEEEEEEvNT_6ParamsE --------------------------
	.section	.nv.info._ZN7cutlass13device_kernelIN5flash19enable_sm80_to_sm89INS1_16FlashAttnFwdSm80INS1_25CollectiveMainloopFwdSm80ILi8ELi2ELb0EN4cute5tupleIJNS5_1CILi128EEENS7_ILi64EEENS7_ILi192EEEEEELi192ENS_6half_tEfNS_4arch4Sm80ELb0ELb0ELb0ELb1ELb1ELb1ELb1ELb0EEENS1_21CollectiveEpilogueFwdINS6_IJS8_SA_S9_EEENS6_IJNS7_ILi1EEESI_SI_EEESC_SE_Li256ELb1ELb1ELb0ELb0EEENS1_19SingleTileSchedulerILb1ELb0ELb1ELi128EEEEEEEEEvNT_6ParamsE,"",@"SHT_CUDA_INFO"
	.sectionflags	@""
	.align	4


	//----- nvinfo : EIATTR_CUDA_API_VERSION
	.align		4
        /*0000*/ 	.byte	0x04, 0x37
        /*0002*/ 	.short	(.L_576 - .L_575)
.L_575:
        /*0004*/ 	.word	0x00000082


	//----- nvinfo : EIATTR_KPARAM_INFO
	.align		4
.L_576:
        /*0008*/ 	.byte	0x04, 0x17
        /*000a*/ 	.short	(.L_578 - .L_577)
.L_577:
        /*000c*/ 	.word	0x00000000
        /*0010*/ 	.short	0x0000
        /*0012*/ 	.short	0x0000
        /*0014*/ 	.byte	0x00, 0xf0, 0x61, 0x10


	//----- nvinfo : EIATTR_SPARSE_MMA_MASK
	.align		4
.L_578:
        /*0018*/ 	.byte	0x03, 0x50
        /*001a*/ 	.short	0x0000


	//----- nvinfo : EIATTR_MAXREG_COUNT
	.align		4
        /*001c*/ 	.byte	0x03, 0x1b
        /*001e*/ 	.short	0x00ff


	//----- nvinfo : EIATTR_MERCURY_ISA_VERSION
	.align		4
        /*0020*/ 	.byte	0x03, 0x5f
        /*0022*/ 	.short	0x0101


	//----- nvinfo : EIATTR_VRC_CTA_INIT_COUNT
	.align		4
        /*0024*/ 	.byte	0x02, 0x4a
	.zero		1
	.zero		1


	//----- nvinfo : EIATTR_EXIT_INSTR_OFFSETS
	.align		4
        /*0028*/ 	.byte	0x04, 0x1c
        /*002a*/ 	.short	(.L_580 - .L_579)


	//   ....[0]....
.L_579:
        /*002c*/ 	.word	0x00000010


	//----- nvinfo : EIATTR_MAX_THREADS
	.align		4
.L_580:
        /*0030*/ 	.byte	0x04, 0x05
        /*0032*/ 	.short	(.L_582 - .L_581)
.L_581:
        /*0034*/ 	.word	0x00000100
        /*0038*/ 	.word	0x00000001
        /*003c*/ 	.word	0x00000001


	//----- nvinfo : EIATTR_CBANK_PARAM_SIZE
	.align		4
.L_582:
        /*0040*/ 	.byte	0x03, 0x19
        /*0042*/ 	.short	0x0418


	//----- nvinfo : EIATTR_PARAM_CBANK
	.align		4
        /*0044*/ 	.byte	0x04, 0x0a
        /*0046*/ 	.short	(.L_584 - .L_583)
	.align		4
.L_583:
        /*0048*/ 	.word	index@(.nv.constant0._ZN7cutlass13device_kernelIN5flash19enable_sm80_to_sm89INS1_16FlashAttnFwdSm80INS1_25CollectiveMainloopFwdSm80ILi8ELi2ELb0EN4cute5tupleIJNS5_1CILi128EEENS7_ILi64EEENS7_ILi192EEEEEELi192ENS_6half_tEfNS_4arch4Sm80ELb0ELb0ELb0ELb1ELb1ELb1ELb1ELb0EEENS1_21CollectiveEpilogueFwdINS6_IJS8_SA_S9_EEENS6_IJNS7_ILi1EEESI_SI_EEESC_SE_Li256ELb1ELb1ELb0ELb0EEENS1_19SingleTileSchedulerILb1ELb0ELb1ELi128EEEEEEEEEvNT_6ParamsE)
        /*004c*/ 	.short	0x0380
        /*004e*/ 	.short	0x0418


	//----- nvinfo : EIATTR_SW_WAR
	.align		4
.L_584:
        /*0050*/ 	.byte	0x04, 0x36
        /*0052*/ 	.short	(.L_586 - .L_585)
.L_585:
        /*0054*/ 	.word	0x00000008
.L_586:


//--------------------- .nv.info._ZN7cutlass13device_kernelIN5flash19enable_sm80_to_sm89INS1_16FlashAttnFwdSm80INS1_25CollectiveMainloopFwdSm80ILi8ELi2ELb0EN4cute5tupleIJNS5_1CILi128EEENS7_ILi64EEENS7_ILi192EEEEEELi192ENS_6half_tEfNS_4arch4Sm80ELb0ELb1ELb0ELb0ELb1ELb0ELb1ELb0EEENS1_21CollectiveEpilogueFwdINS6_IJS8_SA_S9_EEENS6_IJNS7_ILi1EEESI_SI_EEESC_SE_Li256ELb0ELb1ELb0ELb0EEENS1_19SingleTileSchedulerILb0ELb0ELb1ELi128EEEEEEEEEvNT_6ParamsE --------------------------
	.section	.nv.info._ZN7cutlass13device_kernelIN5flash19enable_sm80_to_sm89INS1_16FlashAttnFwdSm80INS1_25CollectiveMainloopFwdSm80ILi8ELi2ELb0EN4cute5tupleIJNS5_1CILi128EEENS7_ILi64EEENS7_ILi192EEEEEELi192ENS_6half_tEfNS_4arch4Sm80ELb0ELb1ELb0ELb0ELb1ELb0ELb1ELb0EEENS1_21CollectiveEpilogueFwdINS6_IJS8_SA_S9_EEENS6_IJNS7_ILi1EEESI_SI_EEESC_SE_Li256ELb0ELb1ELb0ELb0EEENS1_19SingleTileSchedulerILb0ELb0ELb1ELi128EEEEEEEEEvNT_6ParamsE,"",@"SHT_CUDA_INFO"
	.sectionflags	@""
	.align	4


	//----- nvinfo : EIATTR_CUDA_API_VERSION
	.align		4
        /*0000*/ 	.byte	0x04, 0x37
        /*0002*/ 	.short	(.L_588 - .L_587)
.L_587:
        /*0004*/ 	.word	0x00000082


	//----- nvinfo : EIATTR_KPARAM_INFO
	.align		4
.L_588:
        /*0008*/ 	.byte	0x04, 0x17
        /*000a*/ 	.short	(.L_590 - .L_589)
.L_589:
        /*000c*/ 	.word	0x00000000
        /*0010*/ 	.short	0x0000
        /*0012*/ 	.short	0x0000
        /*0014*/ 	.byte	0x00, 0xf0, 0x61, 0x10


	//----- nvinfo : EIATTR_SPARSE_MMA_MASK
	.align		4
.L_590:
        /*0018*/ 	.byte	0x03, 0x50
        /*001a*/ 	.short	0x0000


	//----- nvinfo : EIATTR_MAXREG_COUNT
	.align		4
        /*001c*/ 	.byte	0x03, 0x1b
        /*001e*/ 	.short	0x00ff


	//----- nvinfo : EIATTR_MERCURY_ISA_VERSION
	.align		4
        /*0020*/ 	.byte	0x03, 0x5f
        /*0022*/ 	.short	0x0101


	//----- nvinfo : EIATTR_VRC_CTA_INIT_COUNT
	.align		4
        /*0024*/ 	.byte	0x02, 0x4a
	.zero		1
	.zero		1


	//----- nvinfo : EIATTR_EXIT_INSTR_OFFSETS
	.align		4
        /*0028*/ 	.byte	0x04, 0x1c
        /*002a*/ 	.short	(.L_592 - .L_591)


	//   ....[0]....
.L_591:
        /*002c*/ 	.word	0x00000010


	//----- nvinfo : EIATTR_MAX_THREADS
	.align		4
.L_592:
        /*0030*/ 	.byte	0x04, 0x05
        /*0032*/ 	.short	(.L_594 - .L_593)
.L_593:
        /*0034*/ 	.word	0x00000100
        /*0038*/ 	.word	0x00000001
        /*003c*/ 	.word	0x00000001


	//----- nvinfo : EIATTR_CBANK_PARAM_SIZE
	.align		4
.L_594:
        /*0040*/ 	.byte	0x03, 0x19
        /*0042*/ 	.short	0x0418


	//----- nvinfo : EIATTR_PARAM_CBANK
	.align		4
        /*0044*/ 	.byte	0x04, 0x0a
        /*0046*/ 	.short	(.L_596 - .L_595)
	.align		4
.L_595:
        /*0048*/ 	.word	index@(.nv.constant0._ZN7cutlass13device_kernelIN5flash19enable_sm80_to_sm89INS1_16FlashAttnFwdSm80INS1_25CollectiveMainloopFwdSm80ILi8ELi2ELb0EN4cute5tupleIJNS5_1CILi128EEENS7_ILi64EEENS7_ILi192EEEEEELi192ENS_6half_tEfNS_4arch4Sm80ELb0ELb1ELb0ELb0ELb1ELb0ELb1ELb0EEENS1_21CollectiveEpilogueFwdINS6_IJS8_SA_S9_EEENS6_IJNS7_ILi1EEESI_SI_EEESC_SE_Li256ELb0ELb1ELb0ELb0EEENS1_19SingleTileSchedulerILb0ELb0ELb1ELi128EEEEEEEEEvNT_6ParamsE)
        /*004c*/ 	.short	0x0380
        /*004e*/ 	.short	0x0418


	//----- nvinfo : EIATTR_SW_WAR
	.align		4
.L_596:
        /*0050*/ 	.byte	0x04, 0x36
        /*0052*/ 	.short	(.L_598 - .L_597)
.L_597:
        /*0054*/ 	.word	0x00000008
.L_598:


//--------------------- .nv.info._ZN7cutlass13device_kernelIN5flash19enable_sm80_to_sm89INS1_16FlashAttnFwdSm80INS1_25CollectiveMainloopFwdSm80ILi8ELi2ELb0EN4cute5tupleIJNS5_1CILi128EEENS7_ILi64EEENS7_ILi192EEEEEELi192ENS_6half_tEfNS_4arch4Sm80ELb0ELb1ELb0ELb1ELb1ELb0ELb1ELb0EEENS1_21CollectiveEpilogueFwdINS6_IJS8_SA_S9_EEENS6_IJNS7_ILi1EEESI_SI_EEESC_SE_Li256ELb1ELb1ELb0ELb0EEENS1_19SingleTileSchedulerILb1ELb0ELb1ELi128EEEEEEEEEvNT_6ParamsE --------------------------
	.section	.nv.info._ZN7cutlass13device_kernelIN5flash19enable_sm80_to_sm89INS1_16FlashAttnFwdSm80INS1_25CollectiveMainloopFwdSm80ILi8ELi2ELb0EN4cute5tupleIJNS5_1CILi128EEENS7_ILi64EEENS7_ILi192EEEEEELi192ENS_6half_tEfNS_4arch4Sm80ELb0ELb1ELb0ELb1ELb1ELb0ELb1ELb0EEENS1_21CollectiveEpilogueFwdINS6_IJS8_SA_S9_EEENS6_IJNS7_ILi1EEESI_SI_EEESC_SE_Li256ELb1ELb1ELb0ELb0EEENS1_19SingleTileSchedulerILb1ELb0ELb1ELi128EEEEEEEEEvNT_6ParamsE,"",@"SHT_CUDA_INFO"
	.sectionflags	@""
	.align	4


	//----- nvinfo : EIATTR_CUDA_API_VERSION
	.align		4
        /*0000*/ 	.byte	0x04, 0x37
        /*0002*/ 	.short	(.L_600 - .L_599)
.L_599:
        /*0004*/ 	.word	0x00000082


	//----- nvinfo : EIATTR_KPARAM_INFO
	.align		4
.L_600:
        /*0008*/ 	.byte	0x04, 0x17
        /*000a*/ 	.short	(.L_602 - .L_601)
.L_601:
        /*000c*/ 	.word	0x00000000
        /*0010*/ 	.short	0x0000
        /*0012*/ 	.short	0x0000
        /*0014*/ 	.byte	0x00, 0xf0, 0x61, 0x10


	//----- nvinfo : EIATTR_SPARSE_MMA_MASK
	.align		4
.L_602:
        /*0018*/ 	.byte	0x03, 0x50
        /*001a*/ 	.short	0x0000


	//----- nvinfo : EIATTR_MAXREG_COUNT
	.align		4
        /*001c*/ 	.byte	0x03, 0x1b
        /*001e*/ 	.short	0x00ff


	//----- nvinfo : EIATTR_MERCURY_ISA_VERSION
	.align		4
        /*0020*/ 	.byte	0x03, 0x5f
        /*0022*/ 	.short	0x0101


	//----- nvinfo : EIATTR_VRC_CTA_INIT_COUNT
	.align		4
        /*0024*/ 	.byte	0x02, 0x4a
	.zero		1
	.zero		1


	//----- nvinfo : EIATTR_EXIT_INSTR_OFFSETS
	.align		4
        /*0028*/ 	.byte	0x04, 0x1c
        /*002a*/ 	.short	(.L_604 - .L_603)


	//   ....[0]....
.L_603:
        /*002c*/ 	.word	0x00000010


	//----- nvinfo : EIATTR_MAX_THREADS
	.align		4
.L_604:
        /*0030*/ 	.byte	0x04, 0x05
        /*0032*/ 	.short	(.L_606 - .L_605)
.L_605:
        /*0034*/ 	.word	0x00000100
        /*0038*/ 	.word	0x00000001
        /*003c*/ 	.word	0x00000001


	//----- nvinfo : EIATTR_CBANK_PARAM_SIZE
	.align		4
.L_606:
        /*0040*/ 	.byte	0x03, 0x19
        /*0042*/ 	.short	0x0418


	//----- nvinfo : EIATTR_PARAM_CBANK
	.align		4
        /*0044*/ 	.byte	0x04, 0x0a
        /*0046*/ 	.short	(.L_608 - .L_607)
	.align		4
.L_607:
        /*0048*/ 	.word	index@(.nv.constant0._ZN7cutlass13device_kernelIN5flash19enable_sm80_to_sm89INS1_16FlashAttnFwdSm80INS1_25CollectiveMainloopFwdSm80ILi8ELi2ELb0EN4cute5tupleIJNS5_1CILi128EEENS7_ILi64EEENS7_ILi192EEEEEELi192ENS_6half_tEfNS_4arch4Sm80ELb0ELb1ELb0ELb1ELb1ELb0ELb1ELb0EEENS1_21CollectiveEpilogueFwdINS6_IJS8_SA_S9_EEENS6_IJNS7_ILi1EEESI_SI_EEESC_SE_Li256ELb1ELb1ELb0ELb0EEENS1_19SingleTileSchedulerILb1ELb0ELb1ELi128EEEEEEEEEvNT_6ParamsE)
        /*004c*/ 	.short	0x0380
        /*004e*/ 	.short	0x0418


	//----- nvinfo : EIATTR_SW_WAR
	.align		4
.L_608:
        /*0050*/ 	.byte	0x04, 0x36
        /*0052*/ 	.short	(.L_610 - .L_609)
.L_609:
        /*0054*/ 	.word	0x00000008
.L_610:


//--------------------- .nv.info._ZN7cutlass13device_kernelIN5flash19enable_sm80_to_sm89INS1_16FlashAttnFwdSm80INS1_25CollectiveMainloopFwdSm80ILi8ELi2ELb0EN4cute5tupleIJNS5_1CILi128EEENS7_ILi64EEENS7_ILi192EEEEEELi192ENS_6half_tEfNS_4arch4Sm80ELb0ELb1ELb0ELb1ELb1ELb1ELb1ELb0EEENS1_21CollectiveEpilogueFwdINS6_IJS8_SA_S9_EEENS6_IJNS7_ILi1EEESI_SI_EEESC_SE_Li256ELb1ELb1ELb0ELb0EEENS1_19SingleTileSchedulerILb1ELb0ELb1ELi128EEEEEEEEEvNT_6ParamsE --------------------------
	.section	.nv.info._ZN7cutlass13device_kernelIN5flash19enable_sm80_to_sm89INS1_16FlashAttnFwdSm80INS1_25CollectiveMainloopFwdSm80ILi8ELi2ELb0EN4cute5tupleIJNS5_1CILi128EEENS7_ILi64EEENS7_ILi192EEEEEELi192ENS_6half_tEfNS_4arch4Sm80ELb0ELb1ELb0ELb1ELb1ELb1ELb1ELb0EEENS1_21CollectiveEpilogueFwdINS6_IJS8_SA_S9_EEENS6_IJNS7_ILi1EEESI_SI_EEESC_SE_Li256ELb1ELb1ELb0ELb0EEENS1_19SingleTileSchedulerILb1ELb0ELb1ELi128EEEEEEEEEvNT_6ParamsE,"",@"SHT_CUDA_INFO"
	.sectionflags	@""
	.align	4


	//----- nvinfo : EIATTR_CUDA_API_VERSION
	.align		4
        /*0000*/ 	.byte	0x04, 0x37
        /*0002*/ 	.short	(.L_612 - .L_611)
.L_611:
        /*0004*/ 	.word	0x00000082


	//----- nvinfo : EIATTR_KPARAM_INFO
	.align		4
.L_612:
        /*0008*/ 	.byte	0x04, 0x17
        /*000a*/ 	.short	(.L_614 - .L_613)
.L_613:
        /*000c*/ 	.word	0x00000000
        /*0010*/ 	.short	0x0000
        /*0012*/ 	.short	0x0000
        /*0014*/ 	.byte	0x00, 0xf0, 0x61, 0x10


	//----- nvinfo : EIATTR_SPARSE_MMA_MASK
	.align		4
.L_614:
        /*0018*/ 	.byte	0x03, 0x50
        /*001a*/ 	.short	0x0000


	//----- nvinfo : EIATTR_MAXREG_COUNT
	.align		4
        /*001c*/ 	.byte	0x03, 0x1b
        /*001e*/ 	.short	0x00ff


	//----- nvinfo : EIATTR_MERCURY_ISA_VERSION
	.align		4
        /*0020*/ 	.byte	0x03, 0x5f
        /*0022*/ 	.short	0x0101


	//----- nvinfo : EIATTR_VRC_CTA_INIT_COUNT
	.align		4
        /*0024*/ 	.byte	0x02, 0x4a
	.zero		1
	.zero		1


	//----- nvinfo : EIATTR_EXIT_INSTR_OFFSETS
	.align		4
        /*0028*/ 	.byte	0x04, 0x1c
        /*002a*/ 	.short	(.L_616 - .L_615)


	//   ....[0]....
.L_615:
        /*002c*/ 	.word	0x00000010


	//----- nvinfo : EIATTR_MAX_THREADS
	.align		4
.L_616:
        /*0030*/ 	.byte	0x04, 0x05
        /*0032*/ 	.short	(.L_618 - .L_617)
.L_617:
        /*0034*/ 	.word	0x00000100
        /*0038*/ 	.word	0x00000001
        /*003c*/ 	.word	0x00000001


	//----- nvinfo : EIATTR_CBANK_PARAM_SIZE
	.align		4
.L_618:
        /*0040*/ 	.byte	0x03, 0x19
        /*0042*/ 	.short	0x0418


	//----- nvinfo : EIATTR_PARAM_CBANK
	.align		4
        /*0044*/ 	.byte	0x04, 0x0a
        /*0046*/ 	.short	(.L_620 - .L_619)
	.align		4
.L_619:
        /*0048*/ 	.word	index@(.nv.constant0._ZN7cutlass13device_kernelIN5flash19enable_sm80_to_sm89INS1_16FlashAttnFwdSm80INS1_25CollectiveMainloopFwdSm80ILi8ELi2ELb0EN4cute5tupleIJNS5_1CILi128EEENS7_ILi64EEENS7_ILi192EEEEEELi192ENS_6half_tEfNS_4arch4Sm80ELb0ELb1ELb0ELb1ELb1ELb1ELb1ELb0EEENS1_21CollectiveEpilogueFwdINS6_IJS8_SA_S9_EEENS6_IJNS7_ILi1EEESI_SI_EEESC_SE_Li256ELb1ELb1ELb0ELb0EEENS1_19SingleTileSchedulerILb1ELb0ELb1ELi128EEEEEEEEEvNT_6ParamsE)
        /*004c*/ 	.short	0x0380
        /*004e*/ 	.short	0x0418


	//----- nvinfo : EIATTR_SW_WAR
	.align		4
.L_620:
        /*0050*/ 	.byte	0x04, 0x36
        /*0052*/ 	.short	(.L_622 - .L_621)
.L_621:
        /*0054*/ 	.word	0x00000008
.L_622:


//--------------------- .nv.info._ZN7cutlass13device_kernelIN5flash19enable_sm80_to_sm89INS1_16FlashAttnFwdSm80INS1_25CollectiveMainloopFwdSm80ILi8ELi2ELb0EN4cute5tupleIJNS5_1CILi128EEENS7_ILi64EEENS7_ILi192EEEEEELi192ENS_6half_tEfNS_4arch4Sm80ELb1ELb0ELb0ELb0ELb1ELb0ELb1ELb0EEENS1_21CollectiveEpilogueFwdINS6_IJS8_SA_S9_EEENS6_IJNS7_ILi1EEESI_SI_EEESC_SE_Li256ELb0ELb1ELb0ELb0EEENS1_30DynamicPersistentTileSchedulerILi256ELi256ELb0ELb1ELb0EEEEEEEEEvNT_6ParamsE --------------------------
	.section	.nv.info._ZN7cutlass13device_kernelIN5flash19enable_sm80_to_sm89INS1_16FlashAttnFwdSm80INS1_25CollectiveMainloopFwdSm80ILi8ELi2ELb0EN4cute5tupleIJNS5_1CILi128EEENS7_ILi64EEENS7_ILi192EEEEEELi192ENS_6half_tEfNS_4arch4Sm80ELb1ELb0ELb0ELb0ELb1ELb0ELb1ELb0EEENS1_21CollectiveEpilogueFwdINS6_IJS8_SA_S9_EEENS6_IJNS7_ILi1EEESI_SI_EEESC_SE_Li256ELb0ELb1ELb0ELb0EEENS1_30DynamicPersistentTileSchedulerILi256ELi256ELb0ELb1ELb0EEEEEEEEEvNT_6ParamsE,"",@"SHT_CUDA_INFO"
	.sectionflags	@""
	.align	4


	//----- nvinfo : EIATTR_CUDA_API_VERSION
	.align		4
        /*0000*/ 	.byte	0x04, 0x37
        /*0002*/ 	.short	(.L_624 - .L_623)
.L_623:
        /*0004*/ 	.word	0x00000082


	//----- nvinfo : EIATTR_KPARAM_INFO
	.align		4
.L_624:
        /*0008*/ 	.byte	0x04, 0x17
        /*000a*/ 	.short	(.L_626 - .L_625)
.L_625:
        /*000c*/ 	.word	0x00000000
        /*0010*/ 	.short	0x0000
        /*0012*/ 	.short	0x0000
        /*0014*/ 	.byte	0x00, 0xf0, 0xa1, 0x10


	//----- nvinfo : EIATTR_SPARSE_MMA_MASK
	.align		4
.L_626:
        /*0018*/ 	.byte	0x03, 0x50
        /*001a*/ 	.short	0x0000


	//----- nvinfo : EIATTR_MAXREG_COUNT
	.align		4
        /*001c*/ 	.byte	0x03, 0x1b
        /*001e*/ 	.short	0x00ff


	//----- nvinfo : EIATTR_MERCURY_ISA_VERSION
	.align		4
        /*0020*/ 	.byte	0x03, 0x5f
        /*0022*/ 	.short	0x0101


	//----- nvinfo : EIATTR_VRC_CTA_INIT_COUNT
	.align		4
        /*0024*/ 	.byte	0x02, 0x4a
	.zero		1
	.zero		1


	//----- nvinfo : EIATTR_EXIT_INSTR_OFFSETS
	.align		4
        /*0028*/ 	.byte	0x04, 0x1c
        /*002a*/ 	.short	(.L_628 - .L_627)


	//   ....[0]....
.L_627:
        /*002c*/ 	.word	0x00000010


	//----- nvinfo : EIATTR_MAX_THREADS
	.align		4
.L_628:
        /*0030*/ 	.byte	0x04, 0x05
        /*0032*/ 	.short	(.L_630 - .L_629)
.L_629:
        /*0034*/ 	.word	0x00000100
        /*0038*/ 	.word	0x00000001
        /*003c*/ 	.word	0x00000001


	//----- nvinfo : EIATTR_CBANK_PARAM_SIZE
	.align		4
.L_630:
        /*0040*/ 	.byte	0x03, 0x19
        /*0042*/ 	.short	0x0428


	//----- nvinfo : EIATTR_PARAM_CBANK
	.align		4
        /*0044*/ 	.byte	0x04, 0x0a
        /*0046*/ 	.short	(.L_632 - .L_631)
	.align		4
.L_631:
        /*0048*/ 	.word	index@(.nv.constant0._ZN7cutlass13device_kernelIN5flash19enable_sm80_to_sm89INS1_16FlashAttnFwdSm80INS1_25CollectiveMainloopFwdSm80ILi8ELi2ELb0EN4cute5tupleIJNS5_1CILi128EEENS7_ILi64EEENS7_ILi192EEEEEELi192ENS_6half_tEfNS_4arch4Sm80ELb1ELb0ELb0ELb0ELb1ELb0ELb1ELb0EEENS1_21CollectiveEpilogueFwdINS6_IJS8_SA_S9_EEENS6_IJNS7_ILi1EEESI_SI_EEESC_SE_Li256ELb0ELb1ELb0ELb0EEENS1_30DynamicPersistentTileSchedulerILi256ELi256ELb0ELb1ELb0EEEEEEEEEvNT_6ParamsE)
        /*004c*/ 	.short	0x0380
        /*004e*/ 	.short	0x0428


	//----- nvinfo : EIATTR_SW_WAR
	.align		4
.L_632:
        /*0050*/ 	.byte	0x04, 0x36
        /*0052*/ 	.short	(.L_634 - .L_633)
.L_633:
        /*0054*/ 	.word	0x00000008
.L_634:


//--------------------- .nv.info._ZN7cutlass13device_kernelIN5flash19enable_sm80_to_sm89INS1_16FlashAttnFwdSm80INS1_25CollectiveMainloopFwdSm80ILi8ELi2ELb0EN4cute5tupleIJNS5_1CILi128EEENS7_ILi64EEENS7_ILi192EEEEEELi192ENS_6half_tEfNS_4arch4Sm80ELb1ELb0ELb0ELb1ELb1ELb0ELb1ELb0EEENS1_21CollectiveEpilogueFwdINS6_IJS8_SA_S9_EEENS6_IJNS7_ILi1EEESI_SI_EEESC_SE_Li256ELb1ELb1ELb0ELb0EEENS1_19SingleTileSchedulerILb1ELb0ELb1ELi128EEEEEEEEEvNT_6ParamsE --------------------------
	.section	.nv.info._ZN7cutlass13device_kernelIN5flash19enable_sm80_to_sm89INS1_16FlashAttnFwdSm80INS1_25CollectiveMainloopFwdSm80ILi8ELi2ELb0EN4cute5tupleIJNS5_1CILi128EEENS7_ILi64EEENS7_ILi192EEEEEELi192ENS_6half_tEfNS_4arch4Sm80ELb1ELb0ELb0ELb1ELb1ELb0ELb1ELb0EEENS1_21CollectiveEpilogueFwdINS6_IJS8_SA_S9_EEENS6_IJNS7_ILi1EEESI_SI_EEESC_SE_Li256ELb1ELb1ELb0ELb0EEENS1_19SingleTileSchedulerILb1ELb0ELb1ELi128EEEEEEEEEvNT_6ParamsE,"",@"SHT_CUDA_INFO"
	.sectionflags	@""
	.align	4


	//----- nvinfo : EIATTR_CUDA_API_VERSION
	.align		4
        /*0000*/ 	.byte	0x04, 0x37
        /*0002*/ 	.short	(.L_636 - .L_635)
.L_635:
        /*0004*/ 	.word	0x00000082


	//----- nvinfo : EIATTR_KPARAM_INFO
	.align		4
.L_636:
        /*0008*/ 	.byte	0x04, 0x17
        /*000a*/ 	.short	(.L_638 - .L_637)
.L_637:
        /*000c*/ 	.word	0x00000000
        /*0010*/ 	.short	0x0000
        /*0012*/ 	.short	0x0000
        /*0014*/ 	.byte	0x00, 0xf0, 0x61, 0x10


	//----- nvinfo : EIATTR_SPARSE_MMA_MASK
	.align		4
.L_638:
        /*0018*/ 	.byte	0x03, 0x50
        /*001a*/ 	.short	0x0000


	//----- nvinfo : EIATTR_MAXREG_COUNT
	.align		4
        /*001c*/ 	.byte	0x03, 0x1b
        /*001e*/ 	.short	0x00ff


	//----- nvinfo : EIATTR_MERCURY_ISA_VERSION
	.align		4
        /*0020*/ 	.byte	0x03, 0x5f
        /*0022*/ 	.short	0x0101


	//----- nvinfo : EIATTR_VRC_CTA_INIT_COUNT
	.align		4
        /*0024*/ 	.byte	0x02, 0x4a
	.zero		1
	.zero		1


	//----- nvinfo : EIATTR_EXIT_INSTR_OFFSETS
	.align		4
        /*0028*/ 	.byte	0x04, 0x1c
        /*002a*/ 	.short	(.L_640 - .L_639)


	//   ....[0]....
.L_639:
        /*002c*/ 	.word	0x00000010


	//----- nvinfo : EIATTR_MAX_THREADS
	.align		4
.L_640:
        /*0030*/ 	.byte	0x04, 0x05
        /*0032*/ 	.short	(.L_642 - .L_641)
.L_641:
        /*0034*/ 	.word	0x00000100
        /*0038*/ 	.word	0x00000001
        /*003c*/ 	.word	0x00000001


	//----- nvinfo : EIATTR_CBANK_PARAM_SIZE
	.align		4
.L_642:
        /*0040*/ 	.byte	0x03, 0x19
        /*0042*/ 	.short	0x0418


	//----- nvinfo : EIATTR_PARAM_CBANK
	.align		4
        /*0044*/ 	.byte	0x04, 0x0a
        /*0046*/ 	.short	(.L_644 - .L_643)
	.align		4
.L_643:
        /*0048*/ 	.word	index@(.nv.constant0._ZN7cutlass13device_kernelIN5flash19enable_sm80_to_sm89INS1_16FlashAttnFwdSm80INS1_25CollectiveMainloopFwdSm80ILi8ELi2ELb0EN4cute5tupleIJNS5_1CILi128EEENS7_ILi64EEENS7_ILi192EEEEEELi192ENS_6half_tEfNS_4arch4Sm80ELb1ELb0ELb0ELb1ELb1ELb0ELb1ELb0EEENS1_21CollectiveEpilogueFwdINS6_IJS8_SA_S9_EEENS6_IJNS7_ILi1EEESI_SI_EEESC_SE_Li256ELb1ELb1ELb0ELb0EEENS1_19SingleTileSchedulerILb1ELb0ELb1ELi128EEEEEEEEEvNT_6ParamsE)
        /*004c*/ 	.short	0x0380
        /*004e*/ 	.short	0x0418


	//----- nvinfo : EIATTR_SW_WAR
	.align		4
.L_644:
        /*0050*/ 	.byte	0x04, 0x36
        /*0052*/ 	.short	(.L_646 - .L_645)
.L_645:
        /*0054*/ 	.word	0x00000008
.L_646:


//--------------------- .nv.info._ZN7cutlass13device_kernelIN5flash19enable_sm80_to_sm89INS1_16FlashAttnFwdSm80INS1_25CollectiveMainloopFwdSm80ILi8ELi2ELb0EN4cute5tupleIJNS5_1CILi128EEENS7_ILi64EEENS7_ILi192EEEEEELi192ENS_6half_tEfNS_4arch4Sm80ELb1ELb0ELb0ELb1ELb1ELb1ELb1ELb0EEENS1_21CollectiveEpilogueFwdINS6_IJS8_SA_S9_EEENS6_IJNS7_ILi1EEESI_SI_EEESC_SE_Li256ELb1ELb1ELb0ELb0EEENS1_19SingleTileSchedulerILb1ELb0ELb1ELi128EEEEEEEEEvNT_6ParamsE --------------------------
	.section	.nv.info._ZN7cutlass13device_kernelIN5flash19enable_sm80_to_sm89INS1_16FlashAttnFwdSm80INS1_25CollectiveMainloopFwdSm80ILi8ELi2ELb0EN4cute5tupleIJNS5_1CILi128EEENS7_ILi64EEENS7_ILi192EEEEEELi192ENS_6half_tEfNS_4arch4Sm80ELb1ELb0ELb0ELb1ELb1ELb1ELb1ELb0EEENS1_21CollectiveEpilogueFwdINS6_IJS8_SA_S9_EEENS6_IJNS7_ILi1EEESI_SI_EEESC_SE_Li256ELb1ELb1ELb0ELb0EEENS1_19SingleTileSchedulerILb1ELb0ELb1ELi128EEEEEEEEEvNT_6ParamsE,"",@"SHT_CUDA_INFO"
	.sectionflags	@""
	.align	4


	//----- nvinfo : EIATTR_CUDA_API_VERSION
	.align		4
        /*0000*/ 	.byte	0x04, 0x37
        /*0002*/ 	.short	(.L_648 - .L_647)
.L_647:
        /*0004*/ 	.word	0x00000082


	//----- nvinfo : EIATTR_KPARAM_INFO
	.align		4
.L_648:
        /*0008*/ 	.byte	0x04, 0x17
        /*000a*/ 	.short	(.L_650 - .L_649)
.L_649:
        /*000c*/ 	.word	0x00000000
        /*0010*/ 	.short	0x0000
        /*0012*/ 	.short	0x0000
        /*0014*/ 	.byte	0x00, 0xf0, 0x61, 0x10


	//----- nvinfo : EIATTR_SPARSE_MMA_MASK
	.align		4
.L_650:
        /*0018*/ 	.byte	0x03, 0x50
        /*001a*/ 	.short	0x0000


	//----- nvinfo : EIATTR_MAXREG_COUNT
	.align		4
        /*001c*/ 	.byte	0x03, 0x1b
        /*001e*/ 	.short	0x00ff


	//----- nvinfo : EIATTR_MERCURY_ISA_VERSION
	.align		4
        /*0020*/ 	.byte	0x03, 0x5f
        /*0022*/ 	.short	0x0101


	//----- nvinfo : EIATTR_VRC_CTA_INIT_COUNT
	.align		4
        /*0024*/ 	.byte	0x02, 0x4a
	.zero		1
	.zero		1


	//----- nvinfo : EIATTR_EXIT_INSTR_OFFSETS
	.align		4
        /*0028*/ 	.byte	0x04, 0x1c
        /*002a*/ 	.short	(.L_652 - .L_651)


	//   ....[0]....
.L_651:
        /*002c*/ 	.word	0x00000010


	//----- nvinfo : EIATTR_MAX_THREADS
	.align		4
.L_652:
        /*0030*/ 	.byte	0x04, 0x05
        /*0032*/ 	.short	(.L_654 - .L_653)
.L_653:
        /*0034*/ 	.word	0x00000100
        /*0038*/ 	.word	0x00000001
        /*003c*/ 	.word	0x00000001


	//----- nvinfo : EIATTR_CBANK_PARAM_SIZE
	.align		4
.L_654:
        /*0040*/ 	.byte	0x03, 0x19
        /*0042*/ 	.short	0x0418


	//----- nvinfo : EIATTR_PARAM_CBANK
	.align		4
        /*0044*/ 	.byte	0x04, 0x0a
        /*0046*/ 	.short	(.L_656 - .L_655)
	.align		4
.L_655:
        /*0048*/ 	.word	index@(.nv.constant0._ZN7cutlass13device_kernelIN5flash19enable_sm80_to_sm89INS1_16FlashAttnFwdSm80INS1_25CollectiveMainloopFwdSm80ILi8ELi2ELb0EN4cute5tupleIJNS5_1CILi128EEENS7_ILi64EEENS7_ILi192EEEEEELi192ENS_6half_tEfNS_4arch4Sm80ELb1ELb0ELb0ELb1ELb1ELb1ELb1ELb0EEENS1_21CollectiveEpilogueFwdINS6_IJS8_SA_S9_EEENS6_IJNS7_ILi1EEESI_SI_EEESC_SE_Li256ELb1ELb1ELb0ELb0EEENS1_19SingleTileSchedulerILb1ELb0ELb1ELi128EEEEEEEEEvNT_6ParamsE)
        /*004c*/ 	.short	0x0380
        /*004e*/ 	.short	0x0418


	//----- nvinfo : EIATTR_SW_WAR
	.align		4
.L_656:
        /*0050*/ 	.byte	0x04, 0x36
        /*0052*/ 	.short	(.L_658 - .L_657)
.L_657:
        /*0054*/ 	.word	0x00000008
.L_658:


//--------------------- .nv.callgraph             --------------------------
	.section	.nv.callgraph,"",@"SHT_CUDA_CALLGRAPH"
	.align	4
	.sectionentsize	8
	.align		4
        /*0000*/ 	.word	0x00000000
	.align		4
        /*0004*/ 	.word	0xffffffff
	.align		4
        /*0008*/ 	.word	0x00000000
	.align		4
        /*000c*/ 	.word	0xfffffffe
	.align		4
        /*0010*/ 	.word	0x00000000
	.align		4
        /*0014*/ 	.word	0xfffffffd
	.align		4
        /*0018*/ 	.word	0x00000000
	.align		4
        /*001c*/ 	.word	0xfffffffc


//--------------------- .nv.constant4             --------------------------
	.section	.nv.constant4,"a",@progbits
	.align	8
	.align		8
.nv.constant4:
        /*0000*/ 	.dword	_ZN83_INTERNAL_04150245_47_flash_fwd_hdim192_fp16_paged_softcapall_sm80_cu_ceb34e2a_32904cuda3std3__45__cpo5beginE
	.align		8
        /*0008*/ 	.dword	_ZN83_INTERNAL_04150245_47_flash_fwd_hdim192_fp16_paged_softcapall_sm80_cu_ceb34e2a_32904cuda3std3__45__cpo3endE
	.align		8
        /*0010*/ 	.dword	_ZN83_INTERNAL_04150245_47_flash_fwd_hdim192_fp16_paged_softcapall_sm80_cu_ceb34e2a_32904cuda3std3__45__cpo6cbeginE
	.align		8
        /*0018*/ 	.dword	_ZN83_INTERNAL_04150245_47_flash_fwd_hdim192_fp16_paged_softcapall_sm80_cu_ceb34e2a_32904cuda3std3__45__cpo4cendE
	.align		8
        /*0020*/ 	.dword	_ZN83_INTERNAL_04150245_47_flash_fwd_hdim192_fp16_paged_softcapall_sm80_cu_ceb34e2a_32904cuda3std3__485_GLOBAL__N__04150245_47_flash_fwd_hdim192_fp16_paged_softcapall_sm80_cu_ceb34e2a_32906ignoreE
	.align		8
        /*0028*/ 	.dword	_ZN83_INTERNAL_04150245_47_flash_fwd_hdim192_fp16_paged_softcapall_sm80_cu_ceb34e2a_32904cuda3std3__419piecewise_constructE
	.align		8
        /*0030*/ 	.dword	_ZN83_INTERNAL_04150245_47_flash_fwd_hdim192_fp16_paged_softcapall_sm80_cu_ceb34e2a_32904cuda3std3__48in_placeE
	.align		8
        /*0038*/ 	.dword	_ZN83_INTERNAL_04150245_47_flash_fwd_hdim192_fp16_paged_softcapall_sm80_cu_ceb34e2a_32904cuda3std6ranges3__45__cpo4swapE
	.align		8
        /*0040*/ 	.dword	_ZN83_INTERNAL_04150245_47_flash_fwd_hdim192_fp16_paged_softcapall_sm80_cu_ceb34e2a_32904cuda3std6ranges3__45__cpo9iter_moveE
	.align		8
        /*0048*/ 	.dword	_ZN83_INTERNAL_04150245_47_flash_fwd_hdim192_fp16_paged_softcapall_sm80_cu_ceb34e2a_32904cute7productE
	.align		8
        /*0050*/ 	.dword	_ZN83_INTERNAL_04150245_47_flash_fwd_hdim192_fp16_paged_softcapall_sm80_cu_ceb34e2a_32904cute1_E


//--------------------- .text._ZN7cutlass13device_kernelIN5flash19enable_sm80_to_sm89INS1_16FlashAttnFwdSm80INS1_25CollectiveMainloopFwdSm80ILi8ELi1ELb0EN4cute5tupleIJNS5_1CILi128EEENS7_ILi64EEENS7_ILi192EEEEEELi192ENS_6half_tEfNS_4arch4Sm80ELb0ELb0ELb1ELb0ELb1ELb0ELb1ELb0EEENS1_21CollectiveEpilogueFwdINS6_IJS8_SA_S9_EEENS6_IJNS7_ILi1EEESI_SI_EEESC_SE_Li256ELb0ELb1ELb0ELb0EEENS1_19SingleTileSchedulerILb0ELb0ELb1ELi128EEEEEEEEEvNT_6ParamsE --------------------------
	.section	.text._ZN7cutlass13device_kernelIN5flash19enable_sm80_to_sm89INS1_16FlashAttnFwdSm80INS1_25CollectiveMainloopFwdSm80ILi8ELi1ELb0EN4cute5tupleIJNS5_1CILi128EEENS7_ILi64EEENS7_ILi192EEEEEELi192ENS_6half_tEfNS_4arch4Sm80ELb0ELb0ELb1ELb0ELb1ELb0ELb1ELb0EEENS1_21CollectiveEpilogueFwdINS6_IJS8_SA_S9_EEENS6_IJNS7_ILi1EEESI_SI_EEESC_SE_Li256ELb0ELb1ELb0ELb0EEENS1_19SingleTileSchedulerILb0ELb0ELb1ELi128EEEEEEEEEvNT_6ParamsE,"ax",@progbits
	.align	128
.text._ZN7cutlass13device_kernelIN5flash19enable_sm80_to_sm89INS1_16FlashAttnFwdSm80INS1_25CollectiveMainloopFwdSm80ILi8ELi1ELb0EN4cute5tupleIJNS5_1CILi128EEENS7_ILi64EEENS7_ILi192EEEEEELi192ENS_6half_tEfNS_4arch4Sm80ELb0ELb0ELb1ELb0ELb1ELb0ELb1ELb0EEENS1_21CollectiveEpilogueFwdINS6_IJS8_SA_S9_EEENS6_IJNS7_ILi1EEESI_SI_EEESC_SE_Li256ELb0ELb1ELb0ELb0EEENS1_19SingleTileSchedulerILb0ELb0ELb1ELi128EEEEEEEEEvNT_6ParamsE:
        .type           _ZN7cutlass13device_kernelIN5flash19enable_sm80_to_sm89INS1_16FlashAttnFwdSm80INS1_25CollectiveMainloopFwdSm80ILi8ELi1ELb0EN4cute5tupleIJNS5_1CILi128EEENS7_ILi64EEENS7_ILi192EEEEEELi192ENS_6half_tEfNS_4arch4Sm80ELb0ELb0ELb1ELb0ELb1ELb0ELb1ELb0EEENS1_21CollectiveEpilogueFwdINS6_IJS8_SA_S9_EEENS6_IJNS7_ILi1EEESI_SI_EEESC_SE_Li256ELb0ELb1ELb0ELb0EEENS1_19SingleTileSchedulerILb0ELb0ELb1ELi128EEEEEEEEEvNT_6ParamsE,@function
        .size           _ZN7cutlass13device_kernelIN5flash19enable_sm80_to_sm89INS1_16FlashAttnFwdSm80INS1_25CollectiveMainloopFwdSm80ILi8ELi1ELb0EN4cute5tupleIJNS5_1CILi128EEENS7_ILi64EEENS7_ILi192EEEEEELi192ENS_6half_tEfNS_4arch4Sm80ELb0ELb0ELb1ELb0ELb1ELb0ELb1ELb0EEENS1_21CollectiveEpilogueFwdINS6_IJS8_SA_S9_EEENS6_IJNS7_ILi1EEESI_SI_EEESC_SE_Li256ELb0ELb1ELb0ELb0EEENS1_19SingleTileSchedulerILb0ELb0ELb1ELi128EEEEEEEEEvNT_6ParamsE,(.L_x_36 - _ZN7cutlass13device_kernelIN5flash19enable_sm80_to_sm89INS1_16FlashAttnFwdSm80INS1_25CollectiveMainloopFwdSm80ILi8ELi1ELb0EN4cute5tupleIJNS5_1CILi128EEENS7_ILi64EEENS7_ILi192EEEEEELi192ENS_6half_tEfNS_4arch4Sm80ELb0ELb0ELb1ELb0ELb1ELb0ELb1ELb0EEENS1_21CollectiveEpilogueFwdINS6_IJS8_SA_S9_EEENS6_IJNS7_ILi1EEESI_SI_EEESC_SE_Li256ELb0ELb1ELb0ELb0EEENS1_19SingleTileSchedulerILb0ELb0ELb1ELi128EEEEEEEEEvNT_6ParamsE)
        .other          _ZN7cutlass13device_kernelIN5flash19enable_sm80_to_sm89INS1_16FlashAttnFwdSm80INS1_25CollectiveMainloopFwdSm80ILi8ELi1ELb0EN4cute5tupleIJNS5_1CILi128EEENS7_ILi64EEENS7_ILi192EEEEEELi192ENS_6half_tEfNS_4arch4Sm80ELb0ELb0ELb1ELb0ELb1ELb0ELb1ELb0EEENS1_21CollectiveEpilogueFwdINS6_IJS8_SA_S9_EEENS6_IJNS7_ILi1EEESI_SI_EEESC_SE_Li256ELb0ELb1ELb0ELb0EEENS1_19SingleTileSchedulerILb0ELb0ELb1ELi128EEEEEEEEEvNT_6ParamsE,@"STO_CUDA_ENTRY STV_DEFAULT"
_ZN7cutlass13device_kernelIN5flash19enable_sm80_to_sm89INS1_16FlashAttnFwdSm80INS1_25CollectiveMainloopFwdSm80ILi8ELi1ELb0EN4cute5tupleIJNS5_1CILi128EEENS7_ILi64EEENS7_ILi192EEEEEELi192ENS_6half_tEfNS_4arch4Sm80ELb0ELb0ELb1ELb0ELb1ELb0ELb1ELb0EEENS1_21CollectiveEpilogueFwdINS6_IJS8_SA_S9_EEENS6_IJNS7_ILi1EEESI_SI_EEESC_SE_Li256ELb0ELb1ELb0ELb0EEENS1_19SingleTileSchedulerILb0ELb0ELb1ELi128EEEEEEEEEvNT_6ParamsE:
[----:B------:R-:W-:Y:S01]  /*0000*/  LDC R1, c[0x0][0x37c] ;  /* 0x0000df00ff017b82 */ /* 0x000fe20000000800 */
[----:B------:R-:W-:Y:S05]  /*0010*/  EXIT ;  /* 0x000000000000794d */ /* 0x000fea0003800000 */
.L_x_0:
[----:B------:R-:W-:-:S00]  /*0020*/  BRA `(.L_x_0) ;  /* 0xfffffffc00fc7947 */ /* 0x000fc0000383ffff */
[----:B------:R-:W-:-:S00]  /*0030*/  NOP ;  /* 0x0000000000007918 */ /* 0x000fc00000000000 */
        /* <DEDUP_REMOVED lines=12> */
.L_x_36:


//--------------------- .text._ZN7cutlass13device_kernelIN5flash19enable_sm80_to_sm89INS1_16FlashAttnFwdSm80INS1_25CollectiveMainloopFwdSm80ILi8ELi1ELb0EN4cute5tupleIJNS5_1CILi128EEENS7_ILi64EEENS7_ILi192EEEEEELi192ENS_6half_tEfNS_4arch4Sm80ELb0ELb0ELb1ELb1ELb1ELb0ELb1ELb0EEENS1_21CollectiveEpilogueFwdINS6_IJS8_SA_S9_EEENS6_IJNS7_ILi1EEESI_SI_EEESC_SE_Li256ELb1ELb1ELb0ELb0EEENS1_19SingleTileSchedulerILb1ELb0ELb1ELi128EEEEEEEEEvNT_6ParamsE --------------------------
	.section	.text._ZN7cutlass13device_kernelIN5flash19enable_sm80_to_sm89INS1_16FlashAttnFwdSm80INS1_25CollectiveMainloopFwdSm80ILi8ELi1ELb0EN4cute5tupleIJNS5_1CILi128EEENS7_ILi64EEENS7_ILi192EEEEEELi192ENS_6half_tEfNS_4arch4Sm80ELb0ELb0ELb1ELb1ELb1ELb0ELb1ELb0EEENS1_21CollectiveEpilogueFwdINS6_IJS8_SA_S9_EEENS6_IJNS7_ILi1EEESI_SI_EEESC_SE_Li256ELb1ELb1ELb0ELb0EEENS1_19SingleTileSchedulerILb1ELb0ELb1ELi128EEEEEEEEEvNT_6ParamsE,"ax",@progbits
	.align	128
.text._ZN7cutlass13device_kernelIN5flash19enable_sm80_to_sm89INS1_16FlashAttnFwdSm80INS1_25CollectiveMainloopFwdSm80ILi8ELi1ELb0EN4cute5tupleIJNS5_1CILi128EEENS7_ILi64EEENS7_ILi192EEEEEELi192ENS_6half_tEfNS_4arch4Sm80ELb0ELb0ELb1ELb1ELb1ELb0ELb1ELb0EEENS1_21CollectiveEpilogueFwdINS6_IJS8_SA_S9_EEENS6_IJNS7_ILi1EEESI_SI_EEESC_SE_Li256ELb1ELb1ELb0ELb0EEENS1_19SingleTileSchedulerILb1ELb0ELb1ELi128EEEEEEEEEvNT_6ParamsE:
        .type           _ZN7cutlass13device_kernelIN5flash19enable_sm80_to_sm89INS1_16FlashAttnFwdSm80INS1_25CollectiveMainloopFwdSm80ILi8ELi1ELb0EN4cute5tupleIJNS5_1CILi128EEENS7_ILi64EEENS7_ILi192EEEEEELi192ENS_6half_tEfNS_4arch4Sm80ELb0ELb0ELb1ELb1ELb1ELb0ELb1ELb0EEENS1_21CollectiveEpilogueFwdINS6_IJS8_SA_S9_EEENS6_IJNS7_ILi1EEESI_SI_EEESC_SE_Li256ELb1ELb1ELb0ELb0EEENS1_19SingleTileSchedulerILb1ELb0ELb1ELi128EEEEEEEEEvNT_6ParamsE,@function
        .size           _ZN7cutlass13device_kernelIN5flash19enable_sm80_to_sm89INS1_16FlashAttnFwdSm80INS1_25CollectiveMainloopFwdSm80ILi8ELi1ELb0EN4cute5tupleIJNS5_1CILi128EEENS7_ILi64EEENS7_ILi192EEEEEELi192ENS_6half_tEfNS_4arch4Sm80ELb0ELb0ELb1ELb1ELb1ELb0ELb1ELb0EEENS1_21CollectiveEpilogueFwdINS6_IJS8_SA_S9_EEENS6_IJNS7_ILi1EEESI_SI_EEESC_SE_Li256ELb1ELb1ELb0ELb0EEENS1_19SingleTileSchedulerILb1ELb0ELb1ELi128EEEEEEEEEvNT_6ParamsE,(.L_x_37 - _ZN7cutlass13device_kernelIN5flash19enable_sm80_to_sm89INS1_16FlashAttnFwdSm80INS1_25CollectiveMainloopFwdSm80ILi8ELi1ELb0EN4cute5tupleIJNS5_1CILi128EEENS7_ILi64EEENS7_ILi192EEEEEELi192ENS_6half_tEfNS_4arch4Sm80ELb0ELb0ELb1ELb1ELb1ELb0ELb1ELb0EEENS1_21CollectiveEpilogueFwdINS6_IJS8_SA_S9_EEENS6_IJNS7_ILi1EEESI_SI_EEESC_SE_Li256ELb1ELb1ELb0ELb0EEENS1_19SingleTileSchedulerILb1ELb0ELb1ELi128EEEEEEEEEvNT_6ParamsE)
        .other          _ZN7cutlass13device_kernelIN5flash19enable_sm80_to_sm89INS1_16FlashAttnFwdSm80INS1_25CollectiveMainloopFwdSm80ILi8ELi1ELb0EN4cute5tupleIJNS5_1CILi128EEENS7_ILi64EEENS7_ILi192EEEEEELi192ENS_6half_tEfNS_4arch4Sm80ELb0ELb0ELb1ELb1ELb1ELb0ELb1ELb0EEENS1_21CollectiveEpilogueFwdINS6_IJS8_SA_S9_EEENS6_IJNS7_ILi1EEESI_SI_EEESC_SE_Li256ELb1ELb1ELb0ELb0EEENS1_19SingleTileSchedulerILb1ELb0ELb1ELi128EEEEEEEEEvNT_6ParamsE,@"STO_CUDA_ENTRY STV_DEFAULT"
_ZN7cutlass13device_kernelIN5flash19enable_sm80_to_sm89INS1_16FlashAttnFwdSm80INS1_25CollectiveMainloopFwdSm80ILi8ELi1ELb0EN4cute5tupleIJNS5_1CILi128EEENS7_ILi64EEENS7_ILi192EEEEEELi192ENS_6half_tEfNS_4arch4Sm80ELb0ELb0ELb1ELb1ELb1ELb0ELb1ELb0EEENS1_21CollectiveEpilogueFwdINS6_IJS8_SA_S9_EEENS6_IJNS7_ILi1EEESI_SI_EEESC_SE_Li256ELb1ELb1ELb0ELb0EEENS1_19SingleTileSchedulerILb1ELb0ELb1ELi128EEEEEEEEEvNT_6ParamsE:
[----:B------:R-:W-:Y:S01]  /*0000*/  LDC R1, c[0x0][0x37c] ;  /* 0x0000df00ff017b82 */ /* 0x000fe20000000800 */
[----:B------:R-:W-:Y:S05]  /*0010*/  EXIT ;  /* 0x000000000000794d */ /* 0x000fea0003800000 */
.L_x_1:
        /* <DEDUP_REMOVED lines=14> */
.L_x_37:


//--------------------- .text._ZN7cutlass13device_kernelIN5flash19enable_sm80_to_sm89INS1_16FlashAttnFwdSm80INS1_25CollectiveMainloopFwdSm80ILi8ELi1ELb0EN4cute5tupleIJNS5_1CILi128EEENS7_ILi64EEENS7_ILi192EEEEEELi192ENS_6half_tEfNS_4arch4Sm80ELb0ELb0ELb1ELb1ELb1ELb1ELb1ELb0EEENS1_21CollectiveEpilogueFwdINS6_IJS8_SA_S9_EEENS6_IJNS7_ILi1EEESI_SI_EEESC_SE_Li256ELb1ELb1ELb0ELb0EEENS1_19SingleTileSchedulerILb1ELb0ELb1ELi128EEEEEEEEEvNT_6ParamsE --------------------------
	.section	.text._ZN7cutlass13device_kernelIN5flash19enable_sm80_to_sm89INS1_16FlashAttnFwdSm80INS1_25CollectiveMainloopFwdSm80ILi8ELi1ELb0EN4cute5tupleIJNS5_1CILi128EEENS7_ILi64EEENS7_ILi192EEEEEELi192ENS_6half_tEfNS_4arch4Sm80ELb0ELb0ELb1ELb1ELb1ELb1ELb1ELb0EEENS1_21CollectiveEpilogueFwdINS6_IJS8_SA_S9_EEENS6_IJNS7_ILi1EEESI_SI_EEESC_SE_Li256ELb1ELb1ELb0ELb0EEENS1_19SingleTileSchedulerILb1ELb0ELb1ELi128EEEEEEEEEvNT_6ParamsE,"ax",@progbits
	.align	128
.text._ZN7cutlass13device_kernelIN5flash19enable_sm80_to_sm89INS1_16FlashAttnFwdSm80INS1_25CollectiveMainloopFwdSm80ILi8ELi1ELb0EN4cute5tupleIJNS5_1CILi128EEENS7_ILi64EEENS7_ILi192EEEEEELi192ENS_6half_tEfNS_4arch4Sm80ELb0ELb0ELb1ELb1ELb1ELb1ELb1ELb0EEENS1_21CollectiveEpilogueFwdINS6_IJS8_SA_S9_EEENS6_IJNS7_ILi1EEESI_SI_EEESC_SE_Li256ELb1ELb1ELb0ELb0EEENS1_19SingleTileSchedulerILb1ELb0ELb1ELi128EEEEEEEEEvNT_6ParamsE:
        .type           _ZN7cutlass13device_kernelIN5flash19enable_sm80_to_sm89INS1_16FlashAttnFwdSm80INS1_25CollectiveMainloopFwdSm80ILi8ELi1ELb0EN4cute5tupleIJNS5_1CILi128EEENS7_ILi64EEENS7_ILi192EEEEEELi192ENS_6half_tEfNS_4arch4Sm80ELb0ELb0ELb1ELb1ELb1ELb1ELb1ELb0EEENS1_21CollectiveEpilogueFwdINS6_IJS8_SA_S9_EEENS6_IJNS7_ILi1EEESI_SI_EEESC_SE_Li256ELb1ELb1ELb0ELb0EEENS1_19SingleTileSchedulerILb1ELb0ELb1ELi128EEEEEEEEEvNT_6ParamsE,@function
        .size           _ZN7cutlass13device_kernelIN5flash19enable_sm80_to_sm89INS1_16FlashAttnFwdSm80INS1_25CollectiveMainloopFwdSm80ILi8ELi1ELb0EN4cute5tupleIJNS5_1CILi128EEENS7_ILi64EEENS7_ILi192EEEEEELi192ENS_6half_tEfNS_4arch4Sm80ELb0ELb0ELb1ELb1ELb1ELb1ELb1ELb0EEENS1_21CollectiveEpilogueFwdINS6_IJS8_SA_S9_EEENS6_IJNS7_ILi1EEESI_SI_EEESC_SE_Li256ELb1ELb1ELb0ELb0EEENS1_19SingleTileSchedulerILb1ELb0ELb1ELi128EEEEEEEEEvNT_6ParamsE,(.L_x_38 - _ZN7cutlass13device_kernelIN5flash19enable_sm80_to_sm89INS1_16FlashAttnFwdSm80INS1_25CollectiveMainloopFwdSm80ILi8ELi1ELb0EN4cute5tupleIJNS5_1CILi128EEENS7_ILi64EEENS7_ILi192EEEEEELi192ENS_6half_tEfNS_4arch4Sm80ELb0ELb0ELb1ELb1ELb1ELb1ELb1ELb0EEENS1_21CollectiveEpilogueFwdINS6_IJS8_SA_S9_EEENS6_IJNS7_ILi1EEESI_SI_EEESC_SE_Li256ELb1ELb1ELb0ELb0EEENS1_19SingleTileSchedulerILb1ELb0ELb1ELi128EEEEEEEEEvNT_6ParamsE)
        .other          _ZN7cutlass13device_kernelIN5flash19enable_sm80_to_sm89INS1_16FlashAttnFwdSm80INS1_25CollectiveMainloopFwdSm80ILi8ELi1ELb0EN4cute5tupleIJNS5_1CILi128EEENS7_ILi64EEENS7_ILi192EEEEEELi192ENS_6half_tEfNS_4arch4Sm80ELb0ELb0ELb1ELb1ELb1ELb1ELb1ELb0EEENS1_21CollectiveEpilogueFwdINS6_IJS8_SA_S9_EEENS6_IJNS7_ILi1EEESI_SI_EEESC_SE_Li256ELb1ELb1ELb0ELb0EEENS1_19SingleTileSchedulerILb1ELb0ELb1ELi128EEEEEEEEEvNT_6ParamsE,@"STO_CUDA_ENTRY STV_DEFAULT"
_ZN7cutlass13device_kernelIN5flash19enable_sm80_to_sm89INS1_16FlashAttnFwdSm80INS1_25CollectiveMainloopFwdSm80ILi8ELi1ELb0EN4cute5tupleIJNS5_1CILi128EEENS7_ILi64EEENS7_ILi192EEEEEELi192ENS_6half_tEfNS_4arch4Sm80ELb0ELb0ELb1ELb1ELb1ELb1ELb1ELb0EEENS1_21CollectiveEpilogueFwdINS6_IJS8_SA_S9_EEENS6_IJNS7_ILi1EEESI_SI_EEESC_SE_Li256ELb1ELb1ELb0ELb0EEENS1_19SingleTileSchedulerILb1ELb0ELb1ELi128EEEEEEEEEvNT_6ParamsE:
[----:B------:R-:W-:Y:S01]  /*0000*/  LDC R1, c[0x0][0x37c] ;  /* 0x0000df00ff017b82 */ /* 0x000fe20000000800 */
[----:B------:R-:W-:Y:S05]  /*0010*/  EXIT ;  /* 0x000000000000794d */ /* 0x000fea0003800000 */
.L_x_2:
        /* <DEDUP_REMOVED lines=14> */
.L_x_38:


//--------------------- .text._ZN7cutlass13device_kernelIN5flash19enable_sm80_to_sm89INS1_16FlashAttnFwdSm80INS1_25CollectiveMainloopFwdSm80ILi8ELi1ELb0EN4cute5tupleIJNS5_1CILi128EEENS7_ILi64EEENS7_ILi192EEEEEELi192ENS_6half_tEfNS_4arch4Sm80ELb0ELb1ELb1ELb0ELb1ELb0ELb1ELb0EEENS1_21CollectiveEpilogueFwdINS6_IJS8_SA_S9_EEENS6_IJNS7_ILi1EEESI_SI_EEESC_SE_Li256ELb0ELb1ELb0ELb0EEENS1_19SingleTileSchedulerILb0ELb0ELb1ELi128EEEEEEEEEvNT_6ParamsE --------------------------
	.section	.text._ZN7cutlass13device_kernelIN5flash19enable_sm80_to_sm89INS1_16FlashAttnFwdSm80INS1_25CollectiveMainloopFwdSm80ILi8ELi1ELb0EN4cute5tupleIJNS5_1CILi128EEENS7_ILi64EEENS7_ILi192EEEEEELi192ENS_6half_tEfNS_4arch4Sm80ELb0ELb1ELb1ELb0ELb1ELb0ELb1ELb0EEENS1_21CollectiveEpilogueFwdINS6_IJS8_SA_S9_EEENS6_IJNS7_ILi1EEESI_SI_EEESC_SE_Li256ELb0ELb1ELb0ELb0EEENS1_19SingleTileSchedulerILb0ELb0ELb1ELi128EEEEEEEEEvNT_6ParamsE,"ax",@progbits
	.align	128
.text._ZN7cutlass13device_kernelIN5flash19enable_sm80_to_sm89INS1_16FlashAttnFwdSm80INS1_25CollectiveMainloopFwdSm80ILi8ELi1ELb0EN4cute5tupleIJNS5_1CILi128EEENS7_ILi64EEENS7_ILi192EEEEEELi192ENS_6half_tEfNS_4arch4Sm80ELb0ELb1ELb1ELb0ELb1ELb0ELb1ELb0EEENS1_21CollectiveEpilogueFwdINS6_IJS8_SA_S9_EEENS6_IJNS7_ILi1EEESI_SI_EEESC_SE_Li256ELb0ELb1ELb0ELb0EEENS1_19SingleTileSchedulerILb0ELb0ELb1ELi128EEEEEEEEEvNT_6ParamsE:
        .type           _ZN7cutlass13device_kernelIN5flash19enable_sm80_to_sm89INS1_16FlashAttnFwdSm80INS1_25CollectiveMainloopFwdSm80ILi8ELi1ELb0EN4cute5tupleIJNS5_1CILi128EEENS7_ILi64EEENS7_ILi192EEEEEELi192ENS_6half_tEfNS_4arch4Sm80ELb0ELb1ELb1ELb0ELb1ELb0ELb1ELb0EEENS1_21CollectiveEpilogueFwdINS6_IJS8_SA_S9_EEENS6_IJNS7_ILi1EEESI_SI_EEESC_SE_Li256ELb0ELb1ELb0ELb0EEENS1_19SingleTileSchedulerILb0ELb0ELb1ELi128EEEEEEEEEvNT_6ParamsE,@function
        .size           _ZN7cutlass13device_kernelIN5flash19enable_sm80_to_sm89INS1_16FlashAttnFwdSm80INS1_25CollectiveMainloopFwdSm80ILi8ELi1ELb0EN4cute5tupleIJNS5_1CILi128EEENS7_ILi64EEENS7_ILi192EEEEEELi192ENS_6half_tEfNS_4arch4Sm80ELb0ELb1ELb1ELb0ELb1ELb0ELb1ELb0EEENS1_21CollectiveEpilogueFwdINS6_IJS8_SA_S9_EEENS6_IJNS7_ILi1EEESI_SI_EEESC_SE_Li256ELb0ELb1ELb0ELb0EEENS1_19SingleTileSchedulerILb0ELb0ELb1ELi128EEEEEEEEEvNT_6ParamsE,(.L_x_39 - _ZN7cutlass13device_kernelIN5flash19enable_sm80_to_sm89INS1_16FlashAttnFwdSm80INS1_25CollectiveMainloopFwdSm80ILi8ELi1ELb0EN4cute5tupleIJNS5_1CILi128EEENS7_ILi64EEENS7_ILi192EEEEEELi192ENS_6half_tEfNS_4arch4Sm80ELb0ELb1ELb1ELb0ELb1ELb0ELb1ELb0EEENS1_21CollectiveEpilogueFwdINS6_IJS8_SA_S9_EEENS6_IJNS7_ILi1EEESI_SI_EEESC_SE_Li256ELb0ELb1ELb0ELb0EEENS1_19SingleTileSchedulerILb0ELb0ELb1ELi128EEEEEEEEEvNT_6ParamsE)
        .other          _ZN7cutlass13device_kernelIN5flash19enable_sm80_to_sm89INS1_16FlashAttnFwdSm80INS1_25CollectiveMainloopFwdSm80ILi8ELi1ELb0EN4cute5tupleIJNS5_1CILi128EEENS7_ILi64EEENS7_ILi192EEEEEELi192ENS_6half_tEfNS_4arch4Sm80ELb0ELb1ELb1ELb0ELb1ELb0ELb1ELb0EEENS1_21CollectiveEpilogueFwdINS6_IJS8_SA_S9_EEENS6_IJNS7_ILi1EEESI_SI_EEESC_SE_Li256ELb0ELb1ELb0ELb0EEENS1_19SingleTileSchedulerILb0ELb0ELb1ELi128EEEEEEEEEvNT_6ParamsE,@"STO_CUDA_ENTRY STV_DEFAULT"
_ZN7cutlass13device_kernelIN5flash19enable_sm80_to_sm89INS1_16FlashAttnFwdSm80INS1_25CollectiveMainloopFwdSm80ILi8ELi1ELb0EN4cute5tupleIJNS5_1CILi128EEENS7_ILi64EEENS7_ILi192EEEEEELi192ENS_6half_tEfNS_4arch4Sm80ELb0ELb1ELb1ELb0ELb1ELb0ELb1ELb0EEENS1_21CollectiveEpilogueFwdINS6_IJS8_SA_S9_EEENS6_IJNS7_ILi1EEESI_SI_EEESC_SE_Li256ELb0ELb1ELb0ELb0EEENS1_19SingleTileSchedulerILb0ELb0ELb1ELi128EEEEEEEEEvNT_6ParamsE:
[----:B------:R-:W-:Y:S01]  /*0000*/  LDC R1, c[0x0][0x37c] ;  /* 0x0000df00ff017b82 */ /* 0x000fe20000000800 */
[----:B------:R-:W-:Y:S05]  /*0010*/  EXIT ;  /* 0x000000000000794d */ /* 0x000fea0003800000 */
.L_x_3:
        /* <DEDUP_REMOVED lines=14> */
.L_x_39:


//--------------------- .text._ZN7cutlass13device_kernelIN5flash19enable_sm80_to_sm89INS1_16FlashAttnFwdSm80INS1_25CollectiveMainloopFwdSm80ILi8ELi1ELb0EN4cute5tupleIJNS5_1CILi128EEENS7_ILi64EEENS7_ILi192EEEEEELi192ENS_6half_tEfNS_4arch4Sm80ELb0ELb1ELb1ELb1ELb1ELb0ELb1ELb0EEENS1_21CollectiveEpilogueFwdINS6_IJS8_SA_S9_EEENS6_IJNS7_ILi1EEESI_SI_EEESC_SE_Li256ELb1ELb1ELb0ELb0EEENS1_19SingleTileSchedulerILb1ELb0ELb1ELi128EEEEEEEEEvNT_6ParamsE --------------------------
	.section	.text._ZN7cutlass13device_kernelIN5flash19enable_sm80_to_sm89INS1_16FlashAttnFwdSm80INS1_25CollectiveMainloopFwdSm80ILi8ELi1ELb0EN4cute5tupleIJNS5_1CILi128EEENS7_ILi64EEENS7_ILi192EEEEEELi192ENS_6half_tEfNS_4arch4Sm80ELb0ELb1ELb1ELb1ELb1ELb0ELb1ELb0EEENS1_21CollectiveEpilogueFwdINS6_IJS8_SA_S9_EEENS6_IJNS7_ILi1EEESI_SI_EEESC_SE_Li256ELb1ELb1ELb0ELb0EEENS1_19SingleTileSchedulerILb1ELb0ELb1ELi128EEEEEEEEEvNT_6ParamsE,"ax",@progbits
	.align	128
.text._ZN7cutlass13device_kernelIN5flash19enable_sm80_to_sm89INS1_16FlashAttnFwdSm80INS1_25CollectiveMainloopFwdSm80ILi8ELi1ELb0EN4cute5tupleIJNS5_1CILi128EEENS7_ILi64EEENS7_ILi192EEEEEELi192ENS_6half_tEfNS_4arch4Sm80ELb0ELb1ELb1ELb1ELb1ELb0ELb1ELb0EEENS1_21CollectiveEpilogueFwdINS6_IJS8_SA_S9_EEENS6_IJNS7_ILi1EEESI_SI_EEESC_SE_Li256ELb1ELb1ELb0ELb0EEENS1_19SingleTileSchedulerILb1ELb0ELb1ELi128EEEEEEEEEvNT_6ParamsE:
        .type           _ZN7cutlass13device_kernelIN5flash19enable_sm80_to_sm89INS1_16FlashAttnFwdSm80INS1_25CollectiveMainloopFwdSm80ILi8ELi1ELb0EN4cute5tupleIJNS5_1CILi128EEENS7_ILi64EEENS7_ILi192EEEEEELi192ENS_6half_tEfNS_4arch4Sm80ELb0ELb1ELb1ELb1ELb1ELb0ELb1ELb0EEENS1_21CollectiveEpilogueFwdINS6_IJS8_SA_S9_EEENS6_IJNS7_ILi1EEESI_SI_EEESC_SE_Li256ELb1ELb1ELb0ELb0EEENS1_19SingleTileSchedulerILb1ELb0ELb1ELi128EEEEEEEEEvNT_6ParamsE,@function
        .size           _ZN7cutlass13device_kernelIN5flash19enable_sm80_to_sm89INS1_16FlashAttnFwdSm80INS1_25CollectiveMainloopFwdSm80ILi8ELi1ELb0EN4cute5tupleIJNS5_1CILi128EEENS7_ILi64EEENS7_ILi192EEEEEELi192ENS_6half_tEfNS_4arch4Sm80ELb0ELb1ELb1ELb1ELb1ELb0ELb1ELb0EEENS1_21CollectiveEpilogueFwdINS6_IJS8_SA_S9_EEENS6_IJNS7_ILi1EEESI_SI_EEESC_SE_Li256ELb1ELb1ELb0ELb0EEENS1_19SingleTileSchedulerILb1ELb0ELb1ELi128EEEEEEEEEvNT_6ParamsE,(.L_x_40 - _ZN7cutlass13device_kernelIN5flash19enable_sm80_to_sm89INS1_16FlashAttnFwdSm80INS1_25CollectiveMainloopFwdSm80ILi8ELi1ELb0EN4cute5tupleIJNS5_1CILi128EEENS7_ILi64EEENS7_ILi192EEEEEELi192ENS_6half_tEfNS_4arch4Sm80ELb0ELb1ELb1ELb1ELb1ELb0ELb1ELb0EEENS1_21CollectiveEpilogueFwdINS6_IJS8_SA_S9_EEENS6_IJNS7_ILi1EEESI_SI_EEESC_SE_Li256ELb1ELb1ELb0ELb0EEENS1_19SingleTileSchedulerILb1ELb0ELb1ELi128EEEEEEEEEvNT_6ParamsE)
        .other          _ZN7cutlass13device_kernelIN5flash19enable_sm80_to_sm89INS1_16FlashAttnFwdSm80INS1_25CollectiveMainloopFwdSm80ILi8ELi1ELb0EN4cute5tupleIJNS5_1CILi128EEENS7_ILi64EEENS7_ILi192EEEEEELi192ENS_6half_tEfNS_4arch4Sm80ELb0ELb1ELb1ELb1ELb1ELb0ELb1ELb0EEENS1_21CollectiveEpilogueFwdINS6_IJS8_SA_S9_EEENS6_IJNS7_ILi1EEESI_SI_EEESC_SE_Li256ELb1ELb1ELb0ELb0EEENS1_19SingleTileSchedulerILb1ELb0ELb1ELi128EEEEEEEEEvNT_6ParamsE,@"STO_CUDA_ENTRY STV_DEFAULT"
_ZN7cutlass13device_kernelIN5flash19enable_sm80_to_sm89INS1_16FlashAttnFwdSm80INS1_25CollectiveMainloopFwdSm80ILi8ELi1ELb0EN4cute5tupleIJNS5_1CILi128EEENS7_ILi64EEENS7_ILi192EEEEEELi192ENS_6half_tEfNS_4arch4Sm80ELb0ELb1ELb1ELb1ELb1ELb0ELb1ELb0EEENS1_21CollectiveEpilogueFwdINS6_IJS8_SA_S9_EEENS6_IJNS7_ILi1EEESI_SI_EEESC_SE_Li256ELb1ELb1ELb0ELb0EEENS1_19SingleTileSchedulerILb1ELb0ELb1ELi128EEEEEEEEEvNT_6ParamsE:
[----:B------:R-:W-:Y:S01]  /*0000*/  LDC R1, c[0x0][0x37c] ;  /* 0x0000df00ff017b82 */ /* 0x000fe20000000800 */
[----:B------:R-:W-:Y:S05]  /*0010*/  EXIT ;  /* 0x000000000000794d */ /* 0x000fea0003800000 */
.L_x_4:
        /* <DEDUP_REMOVED lines=14> */
.L_x_40:


//--------------------- .text._ZN7cutlass13device_kernelIN5flash19enable_sm80_to_sm89INS1_16FlashAttnFwdSm80INS1_25CollectiveMainloopFwdSm80ILi8ELi1ELb0EN4cute5tupleIJNS5_1CILi128EEENS7_ILi64EEENS7_ILi192EEEEEELi192ENS_6half_tEfNS_4arch4Sm80ELb0ELb1ELb1ELb1ELb1ELb1ELb1ELb0EEENS1_21CollectiveEpilogueFwdINS6_IJS8_SA_S9_EEENS6_IJNS7_ILi1EEESI_SI_EEESC_SE_Li256ELb1ELb1ELb0ELb0EEENS1_19SingleTileSchedulerILb1ELb0ELb1ELi128EEEEEEEEEvNT_6ParamsE --------------------------
	.section	.text._ZN7cutlass13device_kernelIN5flash19enable_sm80_to_sm89INS1_16FlashAttnFwdSm80INS1_25CollectiveMainloopFwdSm80ILi8ELi1ELb0EN4cute5tupleIJNS5_1CILi128EEENS7_ILi64EEENS7_ILi192EEEEEELi192ENS_6half_tEfNS_4arch4Sm80ELb0ELb1ELb1ELb1ELb1ELb1ELb1ELb0EEENS1_21CollectiveEpilogueFwdINS6_IJS8_SA_S9_EEENS6_IJNS7_ILi1EEESI_SI_EEESC_SE_Li256ELb1ELb1ELb0ELb0EEENS1_19SingleTileSchedulerILb1ELb0ELb1ELi128EEEEEEEEEvNT_6ParamsE,"ax",@progbits
	.align	128
.text._ZN7cutlass13device_kernelIN5flash19enable_sm80_to_sm89INS1_16FlashAttnFwdSm80INS1_25CollectiveMainloopFwdSm80ILi8ELi1ELb0EN4cute5tupleIJNS5_1CILi128EEENS7_ILi64EEENS7_ILi192EEEEEELi192ENS_6half_tEfNS_4arch4Sm80ELb0ELb1ELb1ELb1ELb1ELb1ELb1ELb0EEENS1_21CollectiveEpilogueFwdINS6_IJS8_SA_S9_EEENS6_IJNS7_ILi1EEESI_SI_EEESC_SE_Li256ELb1ELb1ELb0ELb0EEENS1_19SingleTileSchedulerILb1ELb0ELb1ELi128EEEEEEEEEvNT_6ParamsE:
        .type           _ZN7cutlass13device_kernelIN5flash19enable_sm80_to_sm89INS1_16FlashAttnFwdSm80INS1_25CollectiveMainloopFwdSm80ILi8ELi1ELb0EN4cute5tupleIJNS5_1CILi128EEENS7_ILi64EEENS7_ILi192EEEEEELi192ENS_6half_tEfNS_4arch4Sm80ELb0ELb1ELb1ELb1ELb1ELb1ELb1ELb0EEENS1_21CollectiveEpilogueFwdINS6_IJS8_SA_S9_EEENS6_IJNS7_ILi1EEESI_SI_EEESC_SE_Li256ELb1ELb1ELb0ELb0EEENS1_19SingleTileSchedulerILb1ELb0ELb1ELi128EEEEEEEEEvNT_6ParamsE,@function
        .size           _ZN7cutlass13device_kernelIN5flash19enable_sm80_to_sm89INS1_16FlashAttnFwdSm80INS1_25CollectiveMainloopFwdSm80ILi8ELi1ELb0EN4cute5tupleIJNS5_1CILi128EEENS7_ILi64EEENS7_ILi192EEEEEELi192ENS_6half_tEfNS_4arch4Sm80ELb0ELb1ELb1ELb1ELb1ELb1ELb1ELb0EEENS1_21CollectiveEpilogueFwdINS6_IJS8_SA_S9_EEENS6_IJNS7_ILi1EEESI_SI_EEESC_SE_Li256ELb1ELb1ELb0ELb0EEENS1_19SingleTileSchedulerILb1ELb0ELb1ELi128EEEEEEEEEvNT_6ParamsE,(.L_x_41 - _ZN7cutlass13device_kernelIN5flash19enable_sm80_to_sm89INS1_16FlashAttnFwdSm80INS1_25CollectiveMainloopFwdSm80ILi8ELi1ELb0EN4cute5tupleIJNS5_1CILi128EEENS7_ILi64EEENS7_ILi192EEEEEELi192ENS_6half_tEfNS_4arch4Sm80ELb0ELb1ELb1ELb1ELb1ELb1ELb1ELb0EEENS1_21CollectiveEpilogueFwdINS6_IJS8_SA_S9_EEENS6_IJNS7_ILi1EEESI_SI_EEESC_SE_Li256ELb1ELb1ELb0ELb0EEENS1_19SingleTileSchedulerILb1ELb0ELb1ELi128EEEEEEEEEvNT_6ParamsE)
        .other          _ZN7cutlass13device_kernelIN5flash19enable_sm80_to_sm89INS1_16FlashAttnFwdSm80INS1_25CollectiveMainloopFwdSm80ILi8ELi1ELb0EN4cute5tupleIJNS5_1CILi128EEENS7_ILi64EEENS7_ILi192EEEEEELi192ENS_6half_tEfNS_4arch4Sm80ELb0ELb1ELb1ELb1ELb1ELb1ELb1ELb0EEENS1_21CollectiveEpilogueFwdINS6_IJS8_SA_S9_EEENS6_IJNS7_ILi1EEESI_SI_EEESC_SE_Li256ELb1ELb1ELb0ELb0EEENS1_19SingleTileSchedulerILb1ELb0ELb1ELi128EEEEEEEEEvNT_6ParamsE,@"STO_CUDA_ENTRY STV_DEFAULT"
_ZN7cutlass13device_kernelIN5flash19enable_sm80_to_sm89INS1_16FlashAttnFwdSm80INS1_25CollectiveMainloopFwdSm80ILi8ELi1ELb0EN4cute5tupleIJNS5_1CILi128EEENS7_ILi64EEENS7_ILi192EEEEEELi192ENS_6half_tEfNS_4arch4Sm80ELb0ELb1ELb1ELb1ELb1ELb1ELb1ELb0EEENS1_21CollectiveEpilogueFwdINS6_IJS8_SA_S9_EEENS6_IJNS7_ILi1EEESI_SI_EEESC_SE_Li256ELb1ELb1ELb0ELb0EEENS1_19SingleTileSchedulerILb1ELb0ELb1ELi128EEEEEEEEEvNT_6ParamsE:
[----:B------:R-:W-:Y:S01]  /*0000*/  LDC R1, c[0x0][0x37c] ;  /* 0x0000df00ff017b82 */ /* 0x000fe20000000800 */
[----:B------:R-:W-:Y:S05]  /*0010*/  EXIT ;  /* 0x000000000000794d */ /* 0x000fea0003800000 */
.L_x_5:
        /* <DEDUP_REMOVED lines=14> */
.L_x_41:


//--------------------- .text._ZN7cutlass13device_kernelIN5flash19enable_sm80_to_sm89INS1_16FlashAttnFwdSm80INS1_25CollectiveMainloopFwdSm80ILi8ELi1ELb0EN4cute5tupleIJNS5_1CILi128EEENS7_ILi64EEENS7_ILi192EEEEEELi192ENS_6half_tEfNS_4arch4Sm80ELb1ELb0ELb1ELb0ELb1ELb0ELb1ELb0EEENS1_21CollectiveEpilogueFwdINS6_IJS8_SA_S9_EEENS6_IJNS7_ILi1EEESI_SI_EEESC_SE_Li256ELb0ELb1ELb0ELb0EEENS1_30DynamicPersistentTileSchedulerILi256ELi256ELb0ELb1ELb0EEEEEEEEEvNT_6ParamsE --------------------------
	.section	.text._ZN7cutlass13device_kernelIN5flash19enable_sm80_to_sm89INS1_16FlashAttnFwdSm80INS1_25CollectiveMainloopFwdSm80ILi8ELi1ELb0EN4cute5tupleIJNS5_1CILi128EEENS7_ILi64EEENS7_ILi192EEEEEELi192ENS_6half_tEfNS_4arch4Sm80ELb1ELb0ELb1ELb0ELb1ELb0ELb1ELb0EEENS1_21CollectiveEpilogueFwdINS6_IJS8_SA_S9_EEENS6_IJNS7_ILi1EEESI_SI_EEESC_SE_Li256ELb0ELb1ELb0ELb0EEENS1_30DynamicPersistentTileSchedulerILi256ELi256ELb0ELb1ELb0EEEEEEEEEvNT_6ParamsE,"ax",@progbits
	.align	128
.text._ZN7cutlass13device_kernelIN5flash19enable_sm80_to_sm89INS1_16FlashAttnFwdSm80INS1_25CollectiveMainloopFwdSm80ILi8ELi1ELb0EN4cute5tupleIJNS5_1CILi128EEENS7_ILi64EEENS7_ILi192EEEEEELi192ENS_6half_tEfNS_4arch4Sm80ELb1ELb0ELb1ELb0ELb1ELb0ELb1ELb0EEENS1_21CollectiveEpilogueFwdINS6_IJS8_SA_S9_EEENS6_IJNS7_ILi1EEESI_SI_EEESC_SE_Li256ELb0ELb1ELb0ELb0EEENS1_30DynamicPersistentTileSchedulerILi256ELi256ELb0ELb1ELb0EEEEEEEEEvNT_6ParamsE:
        .type           _ZN7cutlass13device_kernelIN5flash19enable_sm80_to_sm89INS1_16FlashAttnFwdSm80INS1_25CollectiveMainloopFwdSm80ILi8ELi1ELb0EN4cute5tupleIJNS5_1CILi128EEENS7_ILi64EEENS7_ILi192EEEEEELi192ENS_6half_tEfNS_4arch4Sm80ELb1ELb0ELb1ELb0ELb1ELb0ELb1ELb0EEENS1_21CollectiveEpilogueFwdINS6_IJS8_SA_S9_EEENS6_IJNS7_ILi1EEESI_SI_EEESC_SE_Li256ELb0ELb1ELb0ELb0EEENS1_30DynamicPersistentTileSchedulerILi256ELi256ELb0ELb1ELb0EEEEEEEEEvNT_6ParamsE,@function
        .size           _ZN7cutlass13device_kernelIN5flash19enable_sm80_to_sm89INS1_16FlashAttnFwdSm80INS1_25CollectiveMainloopFwdSm80ILi8ELi1ELb0EN4cute5tupleIJNS5_1CILi128EEENS7_ILi64EEENS7_ILi192EEEEEELi192ENS_6half_tEfNS_4arch4Sm80ELb1ELb0ELb1ELb0ELb1ELb0ELb1ELb0EEENS1_21CollectiveEpilogueFwdINS6_IJS8_SA_S9_EEENS6_IJNS7_ILi1EEESI_SI_EEESC_SE_Li256ELb0ELb1ELb0ELb0EEENS1_30DynamicPersistentTileSchedulerILi256ELi256ELb0ELb1ELb0EEEEEEEEEvNT_6ParamsE,(.L_x_42 - _ZN7cutlass13device_kernelIN5flash19enable_sm80_to_sm89INS1_16FlashAttnFwdSm80INS1_25CollectiveMainloopFwdSm80ILi8ELi1ELb0EN4cute5tupleIJNS5_1CILi128EEENS7_ILi64EEENS7_ILi192EEEEEELi192ENS_6half_tEfNS_4arch4Sm80ELb1ELb0ELb1ELb0ELb1ELb0ELb1ELb0EEENS1_21CollectiveEpilogueFwdINS6_IJS8_SA_S9_EEENS6_IJNS7_ILi1EEESI_SI_EEESC_SE_Li256ELb0ELb1ELb0ELb0EEENS1_30DynamicPersistentTileSchedulerILi256ELi256ELb0ELb1ELb0EEEEEEEEEvNT_6ParamsE)
        .other          _ZN7cutlass13device_kernelIN5flash19enable_sm80_to_sm89INS1_16FlashAttnFwdSm80INS1_25CollectiveMainloopFwdSm80ILi8ELi1ELb0EN4cute5tupleIJNS5_1CILi128EEENS7_ILi64EEENS7_ILi192EEEEEELi192ENS_6half_tEfNS_4arch4Sm80ELb1ELb0ELb1ELb0ELb1ELb0ELb1ELb0EEENS1_21CollectiveEpilogueFwdINS6_IJS8_SA_S9_EEENS6_IJNS7_ILi1EEESI_SI_EEESC_SE_Li256ELb0ELb1ELb0ELb0EEENS1_30DynamicPersistentTileSchedulerILi256ELi256ELb0ELb1ELb0EEEEEEEEEvNT_6ParamsE,@"STO_CUDA_ENTRY STV_DEFAULT"
_ZN7cutlass13device_kernelIN5flash19enable_sm80_to_sm89INS1_16FlashAttnFwdSm80INS1_25CollectiveMainloopFwdSm80ILi8ELi1ELb0EN4cute5tupleIJNS5_1CILi128EEENS7_ILi64EEENS7_ILi192EEEEEELi192ENS_6half_tEfNS_4arch4Sm80ELb1ELb0ELb1ELb0ELb1ELb0ELb1ELb0EEENS1_21CollectiveEpilogueFwdINS6_IJS8_SA_S9_EEENS6_IJNS7_ILi1EEESI_SI_EEESC_SE_Li256ELb0ELb1ELb0ELb0EEENS1_30DynamicPersistentTileSchedulerILi256ELi256ELb0ELb1ELb0EEEEEEEEEvNT_6ParamsE:
[----:B------:R-:W-:Y:S01]  /*0000*/  LDC R1, c[0x0][0x37c] ;  /* 0x0000df00ff017b82 */ /* 0x000fe20000000800 */
[----:B------:R-:W-:Y:S05]  /*0010*/  EXIT ;  /* 0x000000000000794d */ /* 0x000fea0003800000 */
.L_x_6:
        /* <DEDUP_REMOVED lines=14> */
.L_x_42:


//--------------------- .text._ZN7cutlass13device_kernelIN5flash19enable_sm80_to_sm89INS1_16FlashAttnFwdSm80INS1_25CollectiveMainloopFwdSm80ILi8ELi1ELb0EN4cute5tupleIJNS5_1CILi128EEENS7_ILi64EEENS7_ILi192EEEEEELi192ENS_6half_tEfNS_4arch4Sm80ELb1ELb0ELb1ELb1ELb1ELb0ELb1ELb0EEENS1_21CollectiveEpilogueFwdINS6_IJS8_SA_S9_EEENS6_IJNS7_ILi1EEESI_SI_EEESC_SE_Li256ELb1ELb1ELb0ELb0EEENS1_19SingleTileSchedulerILb1ELb0ELb1ELi128EEEEEEEEEvNT_6ParamsE --------------------------
	.section	.text._ZN7cutlass13device_kernelIN5flash19enable_sm80_to_sm89INS1_16FlashAttnFwdSm80INS1_25CollectiveMainloopFwdSm80ILi8ELi1ELb0EN4cute5tupleIJNS5_1CILi128EEENS7_ILi64EEENS7_ILi192EEEEEELi192ENS_6half_tEfNS_4arch4Sm80ELb1ELb0ELb1ELb1ELb1ELb0ELb1ELb0EEENS1_21CollectiveEpilogueFwdINS6_IJS8_SA_S9_EEENS6_IJNS7_ILi1EEESI_SI_EEESC_SE_Li256ELb1ELb1ELb0ELb0EEENS1_19SingleTileSchedulerILb1ELb0ELb1ELi128EEEEEEEEEvNT_6ParamsE,"ax",@progbits
	.align	128
.text._ZN7cutlass13device_kernelIN5flash19enable_sm80_to_sm89INS1_16FlashAttnFwdSm80INS1_25CollectiveMainloopFwdSm80ILi8ELi1ELb0EN4cute5tupleIJNS5_1CILi128EEENS7_ILi64EEENS7_ILi192EEEEEELi192ENS_6half_tEfNS_4arch4Sm80ELb1ELb0ELb1ELb1ELb1ELb0ELb1ELb0EEENS1_21CollectiveEpilogueFwdINS6_IJS8_SA_S9_EEENS6_IJNS7_ILi1EEESI_SI_EEESC_SE_Li256ELb1ELb1ELb0ELb0EEENS1_19SingleTileSchedulerILb1ELb0ELb1ELi128EEEEEEEEEvNT_6ParamsE:
        .type           _ZN7cutlass13device_kernelIN5flash19enable_sm80_to_sm89INS1_16FlashAttnFwdSm80INS1_25CollectiveMainloopFwdSm80ILi8ELi1ELb0EN4cute5tupleIJNS5_1CILi128EEENS7_ILi64EEENS7_ILi192EEEEEELi192ENS_6half_tEfNS_4arch4Sm80ELb1ELb0ELb1ELb1ELb1ELb0ELb1ELb0EEENS1_21CollectiveEpilogueFwdINS6_IJS8_SA_S9_EEENS6_IJNS7_ILi1EEESI_SI_EEESC_SE_Li256ELb1ELb1ELb0ELb0EEENS1_19SingleTileSchedulerILb1ELb0ELb1ELi128EEEEEEEEEvNT_6ParamsE,@function
        .size           _ZN7cutlass13device_kernelIN5flash19enable_sm80_to_sm89INS1_16FlashAttnFwdSm80INS1_25CollectiveMainloopFwdSm80ILi8ELi1ELb0EN4cute5tupleIJNS5_1CILi128EEENS7_ILi64EEENS7_ILi192EEEEEELi192ENS_6half_tEfNS_4arch4Sm80ELb1ELb0ELb1ELb1ELb1ELb0ELb1ELb0EEENS1_21CollectiveEpilogueFwdINS6_IJS8_SA_S9_EEENS6_IJNS7_ILi1EEESI_SI_EEESC_SE_Li256ELb1ELb1ELb0ELb0EEENS1_19SingleTileSchedulerILb1ELb0ELb1ELi128EEEEEEEEEvNT_6ParamsE,(.L_x_43 - _ZN7cutlass13device_kernelIN5flash19enable_sm80_to_sm89INS1_16FlashAttnFwdSm80INS1_25CollectiveMainloopFwdSm80ILi8ELi1ELb0EN4cute5tupleIJNS5_1CILi128EEENS7_ILi64EEENS7_ILi192EEEEEELi192ENS_6half_tEfNS_4arch4Sm80ELb1ELb0ELb1ELb1ELb1ELb0ELb1ELb0EEENS1_21CollectiveEpilogueFwdINS6_IJS8_SA_S9_EEENS6_IJNS7_ILi1EEESI_SI_EEESC_SE_Li256ELb1ELb1ELb0ELb0EEENS1_19SingleTileSchedulerILb1ELb0ELb1ELi128EEEEEEEEEvNT_6ParamsE)
        .other          _ZN7cutlass13device_kernelIN5flash19enable_sm80_to_sm89INS1_16FlashAttnFwdSm80INS1_25CollectiveMainloopFwdSm80ILi8ELi1ELb0EN4cute5tupleIJNS5_1CILi128EEENS7_ILi64EEENS7_ILi192EEEEEELi192ENS_6half_tEfNS_4arch4Sm80ELb1ELb0ELb1ELb1ELb1ELb0ELb1ELb0EEENS1_21CollectiveEpilogueFwdINS6_IJS8_SA_S9_EEENS6_IJNS7_ILi1EEESI_SI_EEESC_SE_Li256ELb1ELb1ELb0ELb0EEENS1_19SingleTileSchedulerILb1ELb0ELb1ELi128EEEEEEEEEvNT_6ParamsE,@"STO_CUDA_ENTRY STV_DEFAULT"
_ZN7cutlass13device_kernelIN5flash19enable_sm80_to_sm89INS1_16FlashAttnFwdSm80INS1_25CollectiveMainloopFwdSm80ILi8ELi1ELb0EN4cute5tupleIJNS5_1CILi128EEENS7_ILi64EEENS7_ILi192EEEEEELi192ENS_6half_tEfNS_4arch4Sm80ELb1ELb0ELb1ELb1ELb1ELb0ELb1ELb0EEENS1_21CollectiveEpilogueFwdINS6_IJS8_SA_S9_EEENS6_IJNS7_ILi1EEESI_SI_EEESC_SE_Li256ELb1ELb1ELb0ELb0EEENS1_19SingleTileSchedulerILb1ELb0ELb1ELi128EEEEEEEEEvNT_6ParamsE:
[----:B------:R-:W-:Y:S01]  /*0000*/  LDC R1, c[0x0][0x37c] ;  /* 0x0000df00ff017b82 */ /* 0x000fe20000000800 */
[----:B------:R-:W-:Y:S05]  /*0010*/  EXIT ;  /* 0x000000000000794d */ /* 0x000fea0003800000 */
.L_x_7:
        /* <DEDUP_REMOVED lines=14> */
.L_x_43:


//--------------------- .text._ZN7cutlass13device_kernelIN5flash19enable_sm80_to_sm89INS1_16FlashAttnFwdSm80INS1_25CollectiveMainloopFwdSm80ILi8ELi1ELb0EN4cute5tupleIJNS5_1CILi128EEENS7_ILi64EEENS7_ILi192EEEEEELi192ENS_6half_tEfNS_4arch4Sm80ELb1ELb0ELb1ELb1ELb1ELb1ELb1ELb0EEENS1_21CollectiveEpilogueFwdINS6_IJS8_SA_S9_EEENS6_IJNS7_ILi1EEESI_SI_EEESC_SE_Li256ELb1ELb1ELb0ELb0EEENS1_19SingleTileSchedulerILb1ELb0ELb1ELi128EEEEEEEEEvNT_6ParamsE --------------------------
	.section	.text._ZN7cutlass13device_kernelIN5flash19enable_sm80_to_sm89INS1_16FlashAttnFwdSm80INS1_25CollectiveMainloopFwdSm80ILi8ELi1ELb0EN4cute5tupleIJNS5_1CILi128EEENS7_ILi64EEENS7_ILi192EEEEEELi192ENS_6half_tEfNS_4arch4Sm80ELb1ELb0ELb1ELb1ELb1ELb1ELb1ELb0EEENS1_21CollectiveEpilogueFwdINS6_IJS8_SA_S9_EEENS6_IJNS7_ILi1EEESI_SI_EEESC_SE_Li256ELb1ELb1ELb0ELb0EEENS1_19SingleTileSchedulerILb1ELb0ELb1ELi128EEEEEEEEEvNT_6ParamsE,"ax",@progbits
	.align	128
.text._ZN7cutlass13device_kernelIN5flash19enable_sm80_to_sm89INS1_16FlashAttnFwdSm80INS1_25CollectiveMainloopFwdSm80ILi8ELi1ELb0EN4cute5tupleIJNS5_1CILi128EEENS7_ILi64EEENS7_ILi192EEEEEELi192ENS_6half_tEfNS_4arch4Sm80ELb1ELb0ELb1ELb1ELb1ELb1ELb1ELb0EEENS1_21CollectiveEpilogueFwdINS6_IJS8_SA_S9_EEENS6_IJNS7_ILi1EEESI_SI_EEESC_SE_Li256ELb1ELb1ELb0ELb0EEENS1_19SingleTileSchedulerILb1ELb0ELb1ELi128EEEEEEEEEvNT_6ParamsE:
        .type           _ZN7cutlass13device_kernelIN5flash19enable_sm80_to_sm89INS1_16FlashAttnFwdSm80INS1_25CollectiveMainloopFwdSm80ILi8ELi1ELb0EN4cute5tupleIJNS5_1CILi128EEENS7_ILi64EEENS7_ILi192EEEEEELi192ENS_6half_tEfNS_4arch4Sm80ELb1ELb0ELb1ELb1ELb1ELb1ELb1ELb0EEENS1_21CollectiveEpilogueFwdINS6_IJS8_SA_S9_EEENS6_IJNS7_ILi1EEESI_SI_EEESC_SE_Li256ELb1ELb1ELb0ELb0EEENS1_19SingleTileSchedulerILb1ELb0ELb1ELi128EEEEEEEEEvNT_6ParamsE,@function
        .size           _ZN7cutlass13device_kernelIN5flash19enable_sm80_to_sm89INS1_16FlashAttnFwdSm80INS1_25CollectiveMainloopFwdSm80ILi8ELi1ELb0EN4cute5tupleIJNS5_1CILi128EEENS7_ILi64EEENS7_ILi192EEEEEELi192ENS_6half_tEfNS_4arch4Sm80ELb1ELb0ELb1ELb1ELb1ELb1ELb1ELb0EEENS1_21CollectiveEpilogueFwdINS6_IJS8_SA_S9_EEENS6_IJNS7_ILi1EEESI_SI_EEESC_SE_Li256ELb1ELb1ELb0ELb0EEENS1_19SingleTileSchedulerILb1ELb0ELb1ELi128EEEEEEEEEvNT_6ParamsE,(.L_x_44 - _ZN7cutlass13device_kernelIN5flash19enable_sm80_to_sm89INS1_16FlashAttnFwdSm80INS1_25CollectiveMainloopFwdSm80ILi8ELi1ELb0EN4cute5tupleIJNS5_1CILi128EEENS7_ILi64EEENS7_ILi192EEEEEELi192ENS_6half_tEfNS_4arch4Sm80ELb1ELb0ELb1ELb1ELb1ELb1ELb1ELb0EEENS1_21CollectiveEpilogueFwdINS6_IJS8_SA_S9_EEENS6_IJNS7_ILi1EEESI_SI_EEESC_SE_Li256ELb1ELb1ELb0ELb0EEENS1_19SingleTileSchedulerILb1ELb0ELb1ELi128EEEEEEEEEvNT_6ParamsE)
        .other          _ZN7cutlass13device_kernelIN5flash19enable_sm80_to_sm89INS1_16FlashAttnFwdSm80INS1_25CollectiveMainloopFwdSm80ILi8ELi1ELb0EN4cute5tupleIJNS5_1CILi128EEENS7_ILi64EEENS7_ILi192EEEEEELi192ENS_6half_tEfNS_4arch4Sm80ELb1ELb0ELb1ELb1ELb1ELb1ELb1ELb0EEENS1_21CollectiveEpilogueFwdINS6_IJS8_SA_S9_EEENS6_IJNS7_ILi1EEESI_SI_EEESC_SE_Li256ELb1ELb1ELb0ELb0EEENS1_19SingleTileSchedulerILb1ELb0ELb1ELi128EEEEEEEEEvNT_6ParamsE,@"STO_CUDA_ENTRY STV_DEFAULT"
_ZN7cutlass13device_kernelIN5flash19enable_sm80_to_sm89INS1_16FlashAttnFwdSm80INS1_25CollectiveMainloopFwdSm80ILi8ELi1ELb0EN4cute5tupleIJNS5_1CILi128EEENS7_ILi64EEENS7_ILi192EEEEEELi192ENS_6half_tEfNS_4arch4Sm80ELb1ELb0ELb1ELb1ELb1ELb1ELb1ELb0EEENS1_21CollectiveEpilogueFwdINS6_IJS8_SA_S9_EEENS6_IJNS7_ILi1EEESI_SI_EEESC_SE_Li256ELb1ELb1ELb0ELb0EEENS1_19SingleTileSchedulerILb1ELb0ELb1ELi128EEEEEEEEEvNT_6ParamsE:
[----:B------:R-:W-:Y:S01]  /*0000*/  LDC R1, c[0x0][0x37c] ;  /* 0x0000df00ff017b82 */ /* 0x000fe20000000800 */
[----:B------:R-:W-:Y:S05]  /*0010*/  EXIT ;  /* 0x000000000000794d */ /* 0x000fea0003800000 */
.L_x_8:
        /* <DEDUP_REMOVED lines=14> */
.L_x_44:


//--------------------- .text._ZN7cutlass13device_kernelIN5flash19enable_sm80_to_sm89INS1_16FlashAttnFwdSm80INS1_25CollectiveMainloopFwdSm80ILi8ELi2ELb0EN4cute5tupleIJNS5_1CILi128EEENS7_ILi64EEENS7_ILi192EEEEEELi192ENS_6half_tEfNS_4arch4Sm80ELb0ELb0ELb1ELb0ELb1ELb0ELb1ELb0EEENS1_21CollectiveEpilogueFwdINS6_IJS8_SA_S9_EEENS6_IJNS7_ILi1EEESI_SI_EEESC_SE_Li256ELb0ELb1ELb0ELb0EEENS1_19SingleTileSchedulerILb0ELb0ELb1ELi128EEEEEEEEEvNT_6ParamsE --------------------------
	.section	.text._ZN7cutlass13device_kernelIN5flash19enable_sm80_to_sm89INS1_16FlashAttnFwdSm80INS1_25CollectiveMainloopFwdSm80ILi8ELi2ELb0EN4cute5tupleIJNS5_1CILi128EEENS7_ILi64EEENS7_ILi192EEEEEELi192ENS_6half_tEfNS_4arch4Sm80ELb0ELb0ELb1ELb0ELb1ELb0ELb1ELb0EEENS1_21CollectiveEpilogueFwdINS6_IJS8_SA_S9_EEENS6_IJNS7_ILi1EEESI_SI_EEESC_SE_Li256ELb0ELb1ELb0ELb0EEENS1_19SingleTileSchedulerILb0ELb0ELb1ELi128EEEEEEEEEvNT_6ParamsE,"ax",@progbits
	.align	128
.text._ZN7cutlass13device_kernelIN5flash19enable_sm80_to_sm89INS1_16FlashAttnFwdSm80INS1_25CollectiveMainloopFwdSm80ILi8ELi2ELb0EN4cute5tupleIJNS5_1CILi128EEENS7_ILi64EEENS7_ILi192EEEEEELi192ENS_6half_tEfNS_4arch4Sm80ELb0ELb0ELb1ELb0ELb1ELb0ELb1ELb0EEENS1_21CollectiveEpilogueFwdINS6_IJS8_SA_S9_EEENS6_IJNS7_ILi1EEESI_SI_EEESC_SE_Li256ELb0ELb1ELb0ELb0EEENS1_19SingleTileSchedulerILb0ELb0ELb1ELi128EEEEEEEEEvNT_6ParamsE:
        .type           _ZN7cutlass13device_kernelIN5flash19enable_sm80_to_sm89INS1_16FlashAttnFwdSm80INS1_25CollectiveMainloopFwdSm80ILi8ELi2ELb0EN4cute5tupleIJNS5_1CILi128EEENS7_ILi64EEENS7_ILi192EEEEEELi192ENS_6half_tEfNS_4arch4Sm80ELb0ELb0ELb1ELb0ELb1ELb0ELb1ELb0EEENS1_21CollectiveEpilogueFwdINS6_IJS8_SA_S9_EEENS6_IJNS7_ILi1EEESI_SI_EEESC_SE_Li256ELb0ELb1ELb0ELb0EEENS1_19SingleTileSchedulerILb0ELb0ELb1ELi128EEEEEEEEEvNT_6ParamsE,@function
        .size           _ZN7cutlass13device_kernelIN5flash19enable_sm80_to_sm89INS1_16FlashAttnFwdSm80INS1_25CollectiveMainloopFwdSm80ILi8ELi2ELb0EN4cute5tupleIJNS5_1CILi128EEENS7_ILi64EEENS7_ILi192EEEEEELi192ENS_6half_tEfNS_4arch4Sm80ELb0ELb0ELb1ELb0ELb1ELb0ELb1ELb0EEENS1_21CollectiveEpilogueFwdINS6_IJS8_SA_S9_EEENS6_IJNS7_ILi1EEESI_SI_EEESC_SE_Li256ELb0ELb1ELb0ELb0EEENS1_19SingleTileSchedulerILb0ELb0ELb1ELi128EEEEEEEEEvNT_6ParamsE,(.L_x_45 - _ZN7cutlass13device_kernelIN5flash19enable_sm80_to_sm89INS1_16FlashAttnFwdSm80INS1_25CollectiveMainloopFwdSm80ILi8ELi2ELb0EN4cute5tupleIJNS5_1CILi128EEENS7_ILi64EEENS7_ILi192EEEEEELi192ENS_6half_tEfNS_4arch4Sm80ELb0ELb0ELb1ELb0ELb1ELb0ELb1ELb0EEENS1_21CollectiveEpilogueFwdINS6_IJS8_SA_S9_EEENS6_IJNS7_ILi1EEESI_SI_EEESC_SE_Li256ELb0ELb1ELb0ELb0EEENS1_19SingleTileSchedulerILb0ELb0ELb1ELi128EEEEEEEEEvNT_6ParamsE)
        .other          _ZN7cutlass13device_kernelIN5flash19enable_sm80_to_sm89INS1_16FlashAttnFwdSm80INS1_25CollectiveMainloopFwdSm80ILi8ELi2ELb0EN4cute5tupleIJNS5_1CILi128EEENS7_ILi64EEENS7_ILi192EEEEEELi192ENS_6half_tEfNS_4arch4Sm80ELb0ELb0ELb1ELb0ELb1ELb0ELb1ELb0EEENS1_21CollectiveEpilogueFwdINS6_IJS8_SA_S9_EEENS6_IJNS7_ILi1EEESI_SI_EEESC_SE_Li256ELb0ELb1ELb0ELb0EEENS1_19SingleTileSchedulerILb0ELb0ELb1ELi128EEEEEEEEEvNT_6ParamsE,@"STO_CUDA_ENTRY STV_DEFAULT"
_ZN7cutlass13device_kernelIN5flash19enable_sm80_to_sm89INS1_16FlashAttnFwdSm80INS1_25CollectiveMainloopFwdSm80ILi8ELi2ELb0EN4cute5tupleIJNS5_1CILi128EEENS7_ILi64EEENS7_ILi192EEEEEELi192ENS_6half_tEfNS_4arch4Sm80ELb0ELb0ELb1ELb0ELb1ELb0ELb1ELb0EEENS1_21CollectiveEpilogueFwdINS6_IJS8_SA_S9_EEENS6_IJNS7_ILi1EEESI_SI_EEESC_SE_Li256ELb0ELb1ELb0ELb0EEENS1_19SingleTileSchedulerILb0ELb0ELb1ELi128EEEEEEEEEvNT_6ParamsE:
[----:B------:R-:W-:Y:S01]  /*0000*/  LDC R1, c[0x0][0x37c] ;  /* 0x0000df00ff017b82 */ /* 0x000fe20000000800 */
[----:B------:R-:W-:Y:S05]  /*0010*/  EXIT ;  /* 0x000000000000794d */ /* 0x000fea0003800000 */
.L_x_9:
        /* <DEDUP_REMOVED lines=14> */
.L_x_45:


//--------------------- .text._ZN7cutlass13device_kernelIN5flash19enable_sm80_to_sm89INS1_16FlashAttnFwdSm80INS1_25CollectiveMainloopFwdSm80ILi8ELi2ELb0EN4cute5tupleIJNS5_1CILi128EEENS7_ILi64EEENS7_ILi192EEEEEELi192ENS_6half_tEfNS_4arch4Sm80ELb0ELb0ELb1ELb1ELb1ELb0ELb1ELb0EEENS1_21CollectiveEpilogueFwdINS6_IJS8_SA_S9_EEENS6_IJNS7_ILi1EEESI_SI_EEESC_SE_Li256ELb1ELb1ELb0ELb0EEENS1_19SingleTileSchedulerILb1ELb0ELb1ELi128EEEEEEEEEvNT_6ParamsE --------------------------
	.section	.text._ZN7cutlass13device_kernelIN5flash19enable_sm80_to_sm89INS1_16FlashAttnFwdSm80INS1_25CollectiveMainloopFwdSm80ILi8ELi2ELb0EN4cute5tupleIJNS5_1CILi128EEENS7_ILi64EEENS7_ILi192EEEEEELi192ENS_6half_tEfNS_4arch4Sm80ELb0ELb0ELb1ELb1ELb1ELb0ELb1ELb0EEENS1_21CollectiveEpilogueFwdINS6_IJS8_SA_S9_EEENS6_IJNS7_ILi1EEESI_SI_EEESC_SE_Li256ELb1ELb1ELb0ELb0EEENS1_19SingleTileSchedulerILb1ELb0ELb1ELi128EEEEEEEEEvNT_6ParamsE,"ax",@progbits
	.align	128
.text._ZN7cutlass13device_kernelIN5flash19enable_sm80_to_sm89INS1_16FlashAttnFwdSm80INS1_25CollectiveMainloopFwdSm80ILi8ELi2ELb0EN4cute5tupleIJNS5_1CILi128EEENS7_ILi64EEENS7_ILi192EEEEEELi192ENS_6half_tEfNS_4arch4Sm80ELb0ELb0ELb1ELb1ELb1ELb0ELb1ELb0EEENS1_21CollectiveEpilogueFwdINS6_IJS8_SA_S9_EEENS6_IJNS7_ILi1EEESI_SI_EEESC_SE_Li256ELb1ELb1ELb0ELb0EEENS1_19SingleTileSchedulerILb1ELb0ELb1ELi128EEEEEEEEEvNT_6ParamsE:
        .type           _ZN7cutlass13device_kernelIN5flash19enable_sm80_to_sm89INS1_16FlashAttnFwdSm80INS1_25CollectiveMainloopFwdSm80ILi8ELi2ELb0EN4cute5tupleIJNS5_1CILi128EEENS7_ILi64EEENS7_ILi192EEEEEELi192ENS_6half_tEfNS_4arch4Sm80ELb0ELb0ELb1ELb1ELb1ELb0ELb1ELb0EEENS1_21CollectiveEpilogueFwdINS6_IJS8_SA_S9_EEENS6_IJNS7_ILi1EEESI_SI_EEESC_SE_Li256ELb1ELb1ELb0ELb0EEENS1_19SingleTileSchedulerILb1ELb0ELb1ELi128EEEEEEEEEvNT_6ParamsE,@function
        .size           _ZN7cutlass13device_kernelIN5flash19enable_sm80_to_sm89INS1_16FlashAttnFwdSm80INS1_25CollectiveMainloopFwdSm80ILi8ELi2ELb0EN4cute5tupleIJNS5_1CILi128EEENS7_ILi64EEENS7_ILi192EEEEEELi192ENS_6half_tEfNS_4arch4Sm80ELb0ELb0ELb1ELb1ELb1ELb0ELb1ELb0EEENS1_21CollectiveEpilogueFwdINS6_IJS8_SA_S9_EEENS6_IJNS7_ILi1EEESI_SI_EEESC_SE_Li256ELb1ELb1ELb0ELb0EEENS1_19SingleTileSchedulerILb1ELb0ELb1ELi128EEEEEEEEEvNT_6ParamsE,(.L_x_46 - _ZN7cutlass13device_kernelIN5flash19enable_sm80_to_sm89INS1_16FlashAttnFwdSm80INS1_25CollectiveMainloopFwdSm80ILi8ELi2ELb0EN4cute5tupleIJNS5_1CILi128EEENS7_ILi64EEENS7_ILi192EEEEEELi192ENS_6half_tEfNS_4arch4Sm80ELb0ELb0ELb1ELb1ELb1ELb0ELb1ELb0EEENS1_21CollectiveEpilogueFwdINS6_IJS8_SA_S9_EEENS6_IJNS7_ILi1EEESI_SI_EEESC_SE_Li256ELb1ELb1ELb0ELb0EEENS1_19SingleTileSchedulerILb1ELb0ELb1ELi128EEEEEEEEEvNT_6ParamsE)
        .other          _ZN7cutlass13device_kernelIN5flash19enable_sm80_to_sm89INS1_16FlashAttnFwdSm80INS1_25CollectiveMainloopFwdSm80ILi8ELi2ELb0EN4cute5tupleIJNS5_1CILi128EEENS7_ILi64EEENS7_ILi192EEEEEELi192ENS_6half_tEfNS_4arch4Sm80ELb0ELb0ELb1ELb1ELb1ELb0ELb1ELb0EEENS1_21CollectiveEpilogueFwdINS6_IJS8_SA_S9_EEENS6_IJNS7_ILi1EEESI_SI_EEESC_SE_Li256ELb1ELb1ELb0ELb0EEENS1_19SingleTileSchedulerILb1ELb0ELb1ELi128EEEEEEEEEvNT_6ParamsE,@"STO_CUDA_ENTRY STV_DEFAULT"
_ZN7cutlass13device_kernelIN5flash19enable_sm80_to_sm89INS1_16FlashAttnFwdSm80INS1_25CollectiveMainloopFwdSm80ILi8ELi2ELb0EN4cute5tupleIJNS5_1CILi128EEENS7_ILi64EEENS7_ILi192EEEEEELi192ENS_6half_tEfNS_4arch4Sm80ELb0ELb0ELb1ELb1ELb1ELb0ELb1ELb0EEENS1_21CollectiveEpilogueFwdINS6_IJS8_SA_S9_EEENS6_IJNS7_ILi1EEESI_SI_EEESC_SE_Li256ELb1ELb1ELb0ELb0EEENS1_19SingleTileSchedulerILb1ELb0ELb1ELi128EEEEEEEEEvNT_6ParamsE:
[----:B------:R-:W-:Y:S01]  /*0000*/  LDC R1, c[0x0][0x37c] ;  /* 0x0000df00ff017b82 */ /* 0x000fe20000000800 */
[----:B------:R-:W-:Y:S05]  /*0010*/  EXIT ;  /* 0x000000000000794d */ /* 0x000fea0003800000 */
.L_x_10:
        /* <DEDUP_REMOVED lines=14> */
.L_x_46:


//--------------------- .text._ZN7cutlass13device_kernelIN5flash19enable_sm80_to_sm89INS1_16FlashAttnFwdSm80INS1_25CollectiveMainloopFwdSm80ILi8ELi2ELb0EN4cute5tupleIJNS5_1CILi128EEENS7_ILi64EEENS7_ILi192EEEEEELi192ENS_6half_tEfNS_4arch4Sm80ELb0ELb0ELb1ELb1ELb1ELb1ELb1ELb0EEENS1_21CollectiveEpilogueFwdINS6_IJS8_SA_S9_EEENS6_IJNS7_ILi1EEESI_SI_EEESC_SE_Li256ELb1ELb1ELb0ELb0EEENS1_19SingleTileSchedulerILb1ELb0ELb1ELi128EEEEEEEEEvNT_6ParamsE --------------------------
	.section	.text._ZN7cutlass13device_kernelIN5flash19enable_sm80_to_sm89INS1_16FlashAttnFwdSm80INS1_25CollectiveMainloopFwdSm80ILi8ELi2ELb0EN4cute5tupleIJNS5_1CILi128EEENS7_ILi64EEENS7_ILi192EEEEEELi192ENS_6half_tEfNS_4arch4Sm80ELb0ELb0ELb1ELb1ELb1ELb1ELb1ELb0EEENS1_21CollectiveEpilogueFwdINS6_IJS8_SA_S9_EEENS6_IJNS7_ILi1EEESI_SI_EEESC_SE_Li256ELb1ELb1ELb0ELb0EEENS1_19SingleTileSchedulerILb1ELb0ELb1ELi128EEEEEEEEEvNT_6ParamsE,"ax",@progbits
	.align	128
.text._ZN7cutlass13device_kernelIN5flash19enable_sm80_to_sm89INS1_16FlashAttnFwdSm80INS1_25CollectiveMainloopFwdSm80ILi8ELi2ELb0EN4cute5tupleIJNS5_1CILi128EEENS7_ILi64EEENS7_ILi192EEEEEELi192ENS_6half_tEfNS_4arch4Sm80ELb0ELb0ELb1ELb1ELb1ELb1ELb1ELb0EEENS1_21CollectiveEpilogueFwdINS6_IJS8_SA_S9_EEENS6_IJNS7_ILi1EEESI_SI_EEESC_SE_Li256ELb1ELb1ELb0ELb0EEENS1_19SingleTileSchedulerILb1ELb0ELb1ELi128EEEEEEEEEvNT_6ParamsE:
        .type           _ZN7cutlass13device_kernelIN5flash19enable_sm80_to_sm89INS1_16FlashAttnFwdSm80INS1_25CollectiveMainloopFwdSm80ILi8ELi2ELb0EN4cute5tupleIJNS5_1CILi128EEENS7_ILi64EEENS7_ILi192EEEEEELi192ENS_6half_tEfNS_4arch4Sm80ELb0ELb0ELb1ELb1ELb1ELb1ELb1ELb0EEENS1_21CollectiveEpilogueFwdINS6_IJS8_SA_S9_EEENS6_IJNS7_ILi1EEESI_SI_EEESC_SE_Li256ELb1ELb1ELb0ELb0EEENS1_19SingleTileSchedulerILb1ELb0ELb1ELi128EEEEEEEEEvNT_6ParamsE,@function
        .size           _ZN7cutlass13device_kernelIN5flash19enable_sm80_to_sm89INS1_16FlashAttnFwdSm80INS1_25CollectiveMainloopFwdSm80ILi8ELi2ELb0EN4cute5tupleIJNS5_1CILi128EEENS7_ILi64EEENS7_ILi192EEEEEELi192ENS_6half_tEfNS_4arch4Sm80ELb0ELb0ELb1ELb1ELb1ELb1ELb1ELb0EEENS1_21CollectiveEpilogueFwdINS6_IJS8_SA_S9_EEENS6_IJNS7_ILi1EEESI_SI_EEESC_SE_Li256ELb1ELb1ELb0ELb0EEENS1_19SingleTileSchedulerILb1ELb0ELb1ELi128EEEEEEEEEvNT_6ParamsE,(.L_x_47 - _ZN7cutlass13device_kernelIN5flash19enable_sm80_to_sm89INS1_16FlashAttnFwdSm80INS1_25CollectiveMainloopFwdSm80ILi8ELi2ELb0EN4cute5tupleIJNS5_1CILi128EEENS7_ILi64EEENS7_ILi192EEEEEELi192ENS_6half_tEfNS_4arch4Sm80ELb0ELb0ELb1ELb1ELb1ELb1ELb1ELb0EEENS1_21CollectiveEpilogueFwdINS6_IJS8_SA_S9_EEENS6_IJNS7_ILi1EEESI_SI_EEESC_SE_Li256ELb1ELb1ELb0ELb0EEENS1_19SingleTileSchedulerILb1ELb0ELb1ELi128EEEEEEEEEvNT_6ParamsE)
        .other          _ZN7cutlass13device_kernelIN5flash19enable_sm80_to_sm89INS1_16FlashAttnFwdSm80INS1_25CollectiveMainloopFwdSm80ILi8ELi2ELb0EN4cute5tupleIJNS5_1CILi128EEENS7_ILi64EEENS7_ILi192EEEEEELi192ENS_6half_tEfNS_4arch4Sm80ELb0ELb0ELb1ELb1ELb1ELb1ELb1ELb0EEENS1_21CollectiveEpilogueFwdINS6_IJS8_SA_S9_EEENS6_IJNS7_ILi1EEESI_SI_EEESC_SE_Li256ELb1ELb1ELb0ELb0EEENS1_19SingleTileSchedulerILb1ELb0ELb1ELi128EEEEEEEEEvNT_6ParamsE,@"STO_CUDA_ENTRY STV_DEFAULT"
_ZN7cutlass13device_kernelIN5flash19enable_sm80_to_sm89INS1_16FlashAttnFwdSm80INS1_25CollectiveMainloopFwdSm80ILi8ELi2ELb0EN4cute5tupleIJNS5_1CILi128EEENS7_ILi64EEENS7_ILi192EEEEEELi192ENS_6half_tEfNS_4arch4Sm80ELb0ELb0ELb1ELb1ELb1ELb1ELb1ELb0EEENS1_21CollectiveEpilogueFwdINS6_IJS8_SA_S9_EEENS6_IJNS7_ILi1EEESI_SI_EEESC_SE_Li256ELb1ELb1ELb0ELb0EEENS1_19SingleTileSchedulerILb1ELb0ELb1ELi128EEEEEEEEEvNT_6ParamsE:
[----:B------:R-:W-:Y:S01]  /*0000*/  LDC R1, c[0x0][0x37c] ;  /* 0x0000df00ff017b82 */ /* 0x000fe20000000800 */
[----:B------:R-:W-:Y:S05]  /*0010*/  EXIT ;  /* 0x000000000000794d */ /* 0x000fea0003800000 */
.L_x_11:
        /* <DEDUP_REMOVED lines=14> */
.L_x_47:


//--------------------- .text._ZN7cutlass13device_kernelIN5flash19enable_sm80_to_sm89INS1_16FlashAttnFwdSm80INS1_25CollectiveMainloopFwdSm80ILi8ELi2ELb0EN4cute5tupleIJNS5_1CILi128EEENS7_ILi64EEENS7_ILi192EEEEEELi192ENS_6half_tEfNS_4arch4Sm80ELb0ELb1ELb1ELb0ELb1ELb0ELb1ELb0EEENS1_21CollectiveEpilogueFwdINS6_IJS8_SA_S9_EEENS6_IJNS7_ILi1EEESI_SI_EEESC_SE_Li256ELb0ELb1ELb0ELb0EEENS1_19SingleTileSchedulerILb0ELb0ELb1ELi128EEEEEEEEEvNT_6ParamsE --------------------------
	.section	.text._ZN7cutlass13device_kernelIN5flash19enable_sm80_to_sm89INS1_16FlashAttnFwdSm80INS1_25CollectiveMainloopFwdSm80ILi8ELi2ELb0EN4cute5tupleIJNS5_1CILi128EEENS7_ILi64EEENS7_ILi192EEEEEELi192ENS_6half_tEfNS_4arch4Sm80ELb0ELb1ELb1ELb0ELb1ELb0ELb1ELb0EEENS1_21CollectiveEpilogueFwdINS6_IJS8_SA_S9_EEENS6_IJNS7_ILi1EEESI_SI_EEESC_SE_Li256ELb0ELb1ELb0ELb0EEENS1_19SingleTileSchedulerILb0ELb0ELb1ELi128EEEEEEEEEvNT_6ParamsE,"ax",@progbits
	.align	128
.text._ZN7cutlass13device_kernelIN5flash19enable_sm80_to_sm89INS1_16FlashAttnFwdSm80INS1_25CollectiveMainloopFwdSm80ILi8ELi2ELb0EN4cute5tupleIJNS5_1CILi128EEENS7_ILi64EEENS7_ILi192EEEEEELi192ENS_6half_tEfNS_4arch4Sm80ELb0ELb1ELb1ELb0ELb1ELb0ELb1ELb0EEENS1_21CollectiveEpilogueFwdINS6_IJS8_SA_S9_EEENS6_IJNS7_ILi1EEESI_SI_EEESC_SE_Li256ELb0ELb1ELb0ELb0EEENS1_19SingleTileSchedulerILb0ELb0ELb1ELi128EEEEEEEEEvNT_6ParamsE:
        .type           _ZN7cutlass13device_kernelIN5flash19enable_sm80_to_sm89INS1_16FlashAttnFwdSm80INS1_25CollectiveMainloopFwdSm80ILi8ELi2ELb0EN4cute5tupleIJNS5_1CILi128EEENS7_ILi64EEENS7_ILi192EEEEEELi192ENS_6half_tEfNS_4arch4Sm80ELb0ELb1ELb1ELb0ELb1ELb0ELb1ELb0EEENS1_21CollectiveEpilogueFwdINS6_IJS8_SA_S9_EEENS6_IJNS7_ILi1EEESI_SI_EEESC_SE_Li256ELb0ELb1ELb0ELb0EEENS1_19SingleTileSchedulerILb0ELb0ELb1ELi128EEEEEEEEEvNT_6ParamsE,@function
        .size           _ZN7cutlass13device_kernelIN5flash19enable_sm80_to_sm89INS1_16FlashAttnFwdSm80INS1_25CollectiveMainloopFwdSm80ILi8ELi2ELb0EN4cute5tupleIJNS5_1CILi128EEENS7_ILi64EEENS7_ILi192EEEEEELi192ENS_6half_tEfNS_4arch4Sm80ELb0ELb1ELb1ELb0ELb1ELb0ELb1ELb0EEENS1_21CollectiveEpilogueFwdINS6_IJS8_SA_S9_EEENS6_IJNS7_ILi1EEESI_SI_EEESC_SE_Li256ELb0ELb1ELb0ELb0EEENS1_19SingleTileSchedulerILb0ELb0ELb1ELi128EEEEEEEEEvNT_6ParamsE,(.L_x_48 - _ZN7cutlass13device_kernelIN5flash19enable_sm80_to_sm89INS1_16FlashAttnFwdSm80INS1_25CollectiveMainloopFwdSm80ILi8ELi2ELb0EN4cute5tupleIJNS5_1CILi128EEENS7_ILi64EEENS7_ILi192EEEEEELi192ENS_6half_tEfNS_4arch4Sm80ELb0ELb1ELb1ELb0ELb1ELb0ELb1ELb0EEENS1_21CollectiveEpilogueFwdINS6_IJS8_SA_S9_EEENS6_IJNS7_ILi1EEESI_SI_EEESC_SE_Li256ELb0ELb1ELb0ELb0EEENS1_19SingleTileSchedulerILb0ELb0ELb1ELi128EEEEEEEEEvNT_6ParamsE)
        .other          _ZN7cutlass13device_kernelIN5flash19enable_sm80_to_sm89INS1_16FlashAttnFwdSm80INS1_25CollectiveMainloopFwdSm80ILi8ELi2ELb0EN4cute5tupleIJNS5_1CILi128EEENS7_ILi64EEENS7_ILi192EEEEEELi192ENS_6half_tEfNS_4arch4Sm80ELb0ELb1ELb1ELb0ELb1ELb0ELb1ELb0EEENS1_21CollectiveEpilogueFwdINS6_IJS8_SA_S9_EEENS6_IJNS7_ILi1EEESI_SI_EEESC_SE_Li256ELb0ELb1ELb0ELb0EEENS1_19SingleTileSchedulerILb0ELb0ELb1ELi128EEEEEEEEEvNT_6ParamsE,@"STO_CUDA_ENTRY STV_DEFAULT"
_ZN7cutlass13device_kernelIN5flash19enable_sm80_to_sm89INS1_16FlashAttnFwdSm80INS1_25CollectiveMainloopFwdSm80ILi8ELi2ELb0EN4cute5tupleIJNS5_1CILi128EEENS7_ILi64EEENS7_ILi192EEEEEELi192ENS_6half_tEfNS_4arch4Sm80ELb0ELb1ELb1ELb0ELb1ELb0ELb1ELb0EEENS1_21CollectiveEpilogueFwdINS6_IJS8_SA_S9_EEENS6_IJNS7_ILi1EEESI_SI_EEESC_SE_Li256ELb0ELb1ELb0ELb0EEENS1_19SingleTileSchedulerILb0ELb0ELb1ELi128EEEEEEEEEvNT_6ParamsE:
[----:B------:R-:W-:Y:S01]  /*0000*/  LDC R1, c[0x0][0x37c] ;  /* 0x0000df00ff017b82 */ /* 0x000fe20000000800 */
[----:B------:R-:W-:Y:S05]  /*0010*/  EXIT ;  /* 0x000000000000794d */ /* 0x000fea0003800000 */
.L_x_12:
        /* <DEDUP_REMOVED lines=14> */
.L_x_48:


//--------------------- .text._ZN7cutlass13device_kernelIN5flash19enable_sm80_to_sm89INS1_16FlashAttnFwdSm80INS1_25CollectiveMainloopFwdSm80ILi8ELi2ELb0EN4cute5tupleIJNS5_1CILi128EEENS7_ILi64EEENS7_ILi192EEEEEELi192ENS_6half_tEfNS_4arch4Sm80ELb0ELb1ELb1ELb1ELb1ELb0ELb1ELb0EEENS1_21CollectiveEpilogueFwdINS6_IJS8_SA_S9_EEENS6_IJNS7_ILi1EEESI_SI_EEESC_SE_Li256ELb1ELb1ELb0ELb0EEENS1_19SingleTileSchedulerILb1ELb0ELb1ELi128EEEEEEEEEvNT_6ParamsE --------------------------
	.section	.text._ZN7cutlass13device_kernelIN5flash19enable_sm80_to_sm89INS1_16FlashAttnFwdSm80INS1_25CollectiveMainloopFwdSm80ILi8ELi2ELb0EN4cute5tupleIJNS5_1CILi128EEENS7_ILi64EEENS7_ILi192EEEEEELi192ENS_6half_tEfNS_4arch4Sm80ELb0ELb1ELb1ELb1ELb1ELb0ELb1ELb0EEENS1_21CollectiveEpilogueFwdINS6_IJS8_SA_S9_EEENS6_IJNS7_ILi1EEESI_SI_EEESC_SE_Li256ELb1ELb1ELb0ELb0EEENS1_19SingleTileSchedulerILb1ELb0ELb1ELi128EEEEEEEEEvNT_6ParamsE,"ax",@progbits
	.align	128
.text._ZN7cutlass13device_kernelIN5flash19enable_sm80_to_sm89INS1_16FlashAttnFwdSm80INS1_25CollectiveMainloopFwdSm80ILi8ELi2ELb0EN4cute5tupleIJNS5_1CILi128EEENS7_ILi64EEENS7_ILi192EEEEEELi192ENS_6half_tEfNS_4arch4Sm80ELb0ELb1ELb1ELb1ELb1ELb0ELb1ELb0EEENS1_21CollectiveEpilogueFwdINS6_IJS8_SA_S9_EEENS6_IJNS7_ILi1EEESI_SI_EEESC_SE_Li256ELb1ELb1ELb0ELb0EEENS1_19SingleTileSchedulerILb1ELb0ELb1ELi128EEEEEEEEEvNT_6ParamsE:
        .type           _ZN7cutlass13device_kernelIN5flash19enable_sm80_to_sm89INS1_16FlashAttnFwdSm80INS1_25CollectiveMainloopFwdSm80ILi8ELi2ELb0EN4cute5tupleIJNS5_1CILi128EEENS7_ILi64EEENS7_ILi192EEEEEELi192ENS_6half_tEfNS_4arch4Sm80ELb0ELb1ELb1ELb1ELb1ELb0ELb1ELb0EEENS1_21CollectiveEpilogueFwdINS6_IJS8_SA_S9_EEENS6_IJNS7_ILi1EEESI_SI_EEESC_SE_Li256ELb1ELb1ELb0ELb0EEENS1_19SingleTileSchedulerILb1ELb0ELb1ELi128EEEEEEEEEvNT_6ParamsE,@function
        .size           _ZN7cutlass13device_kernelIN5flash19enable_sm80_to_sm89INS1_16FlashAttnFwdSm80INS1_25CollectiveMainloopFwdSm80ILi8ELi2ELb0EN4cute5tupleIJNS5_1CILi128EEENS7_ILi64EEENS7_ILi192EEEEEELi192ENS_6half_tEfNS_4arch4Sm80ELb0ELb1ELb1ELb1ELb1ELb0ELb1ELb0EEENS1_21CollectiveEpilogueFwdINS6_IJS8_SA_S9_EEENS6_IJNS7_ILi1EEESI_SI_EEESC_SE_Li256ELb1ELb1ELb0ELb0EEENS1_19SingleTileSchedulerILb1ELb0ELb1ELi128EEEEEEEEEvNT_6ParamsE,(.L_x_49 - _ZN7cutlass13device_kernelIN5flash19enable_sm80_to_sm89INS1_16FlashAttnFwdSm80INS1_25CollectiveMainloopFwdSm80ILi8ELi2ELb0EN4cute5tupleIJNS5_1CILi128EEENS7_ILi64EEENS7_ILi192EEEEEELi192ENS_6half_tEfNS_4arch4Sm80ELb0ELb1ELb1ELb1ELb1ELb0ELb1ELb0EEENS1_21CollectiveEpilogueFwdINS6_IJS8_SA_S9_EEENS6_IJNS7_ILi1EEESI_SI_EEESC_SE_Li256ELb1ELb1ELb0ELb0EEENS1_19SingleTileSchedulerILb1ELb0ELb1ELi128EEEEEEEEEvNT_6ParamsE)
        .other          _ZN7cutlass13device_kernelIN5flash19enable_sm80_to_sm89INS1_16FlashAttnFwdSm80INS1_25CollectiveMainloopFwdSm80ILi8ELi2ELb0EN4cute5tupleIJNS5_1CILi128EEENS7_ILi64EEENS7_ILi192EEEEEELi192ENS_6half_tEfNS_4arch4Sm80ELb0ELb1ELb1ELb1ELb1ELb0ELb1ELb0EEENS1_21CollectiveEpilogueFwdINS6_IJS8_SA_S9_EEENS6_IJNS7_ILi1EEESI_SI_EEESC_SE_Li256ELb1ELb1ELb0ELb0EEENS1_19SingleTileSchedulerILb1ELb0ELb1ELi128EEEEEEEEEvNT_6ParamsE,@"STO_CUDA_ENTRY STV_DEFAULT"
_ZN7cutlass13device_kernelIN5flash19enable_sm80_to_sm89INS1_16FlashAttnFwdSm80INS1_25CollectiveMainloopFwdSm80ILi8ELi2ELb0EN4cute5tupleIJNS5_1CILi128EEENS7_ILi64EEENS7_ILi192EEEEEELi192ENS_6half_tEfNS_4arch4Sm80ELb0ELb1ELb1ELb1ELb1ELb0ELb1ELb0EEENS1_21CollectiveEpilogueFwdINS6_IJS8_SA_S9_EEENS6_IJNS7_ILi1EEESI_SI_EEESC_SE_Li256ELb1ELb1ELb0ELb0EEENS1_19SingleTileSchedulerILb1ELb0ELb1ELi128EEEEEEEEEvNT_6ParamsE:
[----:B------:R-:W-:Y:S01]  /*0000*/  LDC R1, c[0x0][0x37c] ;  /* 0x0000df00ff017b82 */ /* 0x000fe20000000800 */
[----:B------:R-:W-:Y:S05]  /*0010*/  EXIT ;  /* 0x000000000000794d */ /* 0x000fea0003800000 */
.L_x_13:
        /* <DEDUP_REMOVED lines=14> */
.L_x_49:


//--------------------- .text._ZN7cutlass13device_kernelIN5flash19enable_sm80_to_sm89INS1_16FlashAttnFwdSm80INS1_25CollectiveMainloopFwdSm80ILi8ELi2ELb0EN4cute5tupleIJNS5_1CILi128EEENS7_ILi64EEENS7_ILi192EEEEEELi192ENS_6half_tEfNS_4arch4Sm80ELb0ELb1ELb1ELb1ELb1ELb1ELb1ELb0EEENS1_21CollectiveEpilogueFwdINS6_IJS8_SA_S9_EEENS6_IJNS7_ILi1EEESI_SI_EEESC_SE_Li256ELb1ELb1ELb0ELb0EEENS1_19SingleTileSchedulerILb1ELb0ELb1ELi128EEEEEEEEEvNT_6ParamsE --------------------------
	.section	.text._ZN7cutlass13device_kernelIN5flash19enable_sm80_to_sm89INS1_16FlashAttnFwdSm80INS1_25CollectiveMainloopFwdSm80ILi8ELi2ELb0EN4cute5tupleIJNS5_1CILi128EEENS7_ILi64EEENS7_ILi192EEEEEELi192ENS_6half_tEfNS_4arch4Sm80ELb0ELb1ELb1ELb1ELb1ELb1ELb1ELb0EEENS1_21CollectiveEpilogueFwdINS6_IJS8_SA_S9_EEENS6_IJNS7_ILi1EEESI_SI_EEESC_SE_Li256ELb1ELb1ELb0ELb0EEENS1_19SingleTileSchedulerILb1ELb0ELb1ELi128EEEEEEEEEvNT_6ParamsE,"ax",@progbits
	.align	128
.text._ZN7cutlass13device_kernelIN5flash19enable_sm80_to_sm89INS1_16FlashAttnFwdSm80INS1_25CollectiveMainloopFwdSm80ILi8ELi2ELb0EN4cute5tupleIJNS5_1CILi128EEENS7_ILi64EEENS7_ILi192EEEEEELi192ENS_6half_tEfNS_4arch4Sm80ELb0ELb1ELb1ELb1ELb1ELb1ELb1ELb0EEENS1_21CollectiveEpilogueFwdINS6_IJS8_SA_S9_EEENS6_IJNS7_ILi1EEESI_SI_EEESC_SE_Li256ELb1ELb1ELb0ELb0EEENS1_19SingleTileSchedulerILb1ELb0ELb1ELi128EEEEEEEEEvNT_6ParamsE:
        .type           _ZN7cutlass13device_kernelIN5flash19enable_sm80_to_sm89INS1_16FlashAttnFwdSm80INS1_25CollectiveMainloopFwdSm80ILi8ELi2ELb0EN4cute5tupleIJNS5_1CILi128EEENS7_ILi64EEENS7_ILi192EEEEEELi192ENS_6half_tEfNS_4arch4Sm80ELb0ELb1ELb1ELb1ELb1ELb1ELb1ELb0EEENS1_21CollectiveEpilogueFwdINS6_IJS8_SA_S9_EEENS6_IJNS7_ILi1EEESI_SI_EEESC_SE_Li256ELb1ELb1ELb0ELb0EEENS1_19SingleTileSchedulerILb1ELb0ELb1ELi128EEEEEEEEEvNT_6ParamsE,@function
        .size           _ZN7cutlass13device_kernelIN5flash19enable_sm80_to_sm89INS1_16FlashAttnFwdSm80INS1_25CollectiveMainloopFwdSm80ILi8ELi2ELb0EN4cute5tupleIJNS5_1CILi128EEENS7_ILi64EEENS7_ILi192EEEEEELi192ENS_6half_tEfNS_4arch4Sm80ELb0ELb1ELb1ELb1ELb1ELb1ELb1ELb0EEENS1_21CollectiveEpilogueFwdINS6_IJS8_SA_S9_EEENS6_IJNS7_ILi1EEESI_SI_EEESC_SE_Li256ELb1ELb1ELb0ELb0EEENS1_19SingleTileSchedulerILb1ELb0ELb1ELi128EEEEEEEEEvNT_6ParamsE,(.L_x_50 - _ZN7cutlass13device_kernelIN5flash19enable_sm80_to_sm89INS1_16FlashAttnFwdSm80INS1_25CollectiveMainloopFwdSm80ILi8ELi2ELb0EN4cute5tupleIJNS5_1CILi128EEENS7_ILi64EEENS7_ILi192EEEEEELi192ENS_6half_tEfNS_4arch4Sm80ELb0ELb1ELb1ELb1ELb1ELb1ELb1ELb0EEENS1_21CollectiveEpilogueFwdINS6_IJS8_SA_S9_EEENS6_IJNS7_ILi1EEESI_SI_EEESC_SE_Li256ELb1ELb1ELb0ELb0EEENS1_19SingleTileSchedulerILb1ELb0ELb1ELi128EEEEEEEEEvNT_6ParamsE)
        .other          _ZN7cutlass13device_kernelIN5flash19enable_sm80_to_sm89INS1_16FlashAttnFwdSm80INS1_25CollectiveMainloopFwdSm80ILi8ELi2ELb0EN4cute5tupleIJNS5_1CILi128EEENS7_ILi64EEENS7_ILi192EEEEEELi192ENS_6half_tEfNS_4arch4Sm80ELb0ELb1ELb1ELb1ELb1ELb1ELb1ELb0EEENS1_21CollectiveEpilogueFwdINS6_IJS8_SA_S9_EEENS6_IJNS7_ILi1EEESI_SI_EEESC_SE_Li256ELb1ELb1ELb0ELb0EEENS1_19SingleTileSchedulerILb1ELb0ELb1ELi128EEEEEEEEEvNT_6ParamsE,@"STO_CUDA_ENTRY STV_DEFAULT"
_ZN7cutlass13device_kernelIN5flash19enable_sm80_to_sm89INS1_16FlashAttnFwdSm80INS1_25CollectiveMainloopFwdSm80ILi8ELi2ELb0EN4cute5tupleIJNS5_1CILi128EEENS7_ILi64EEENS7_ILi192EEEEEELi192ENS_6half_tEfNS_4arch4Sm80ELb0ELb1ELb1ELb1ELb1ELb1ELb1ELb0EEENS1_21CollectiveEpilogueFwdINS6_IJS8_SA_S9_EEENS6_IJNS7_ILi1EEESI_SI_EEESC_SE_Li256ELb1ELb1ELb0ELb0EEENS1_19SingleTileSchedulerILb1ELb0ELb1ELi128EEEEEEEEEvNT_6ParamsE:
[----:B------:R-:W-:Y:S01]  /*0000*/  LDC R1, c[0x0][0x37c] ;  /* 0x0000df00ff017b82 */ /* 0x000fe20000000800 */
[----:B------:R-:W-:Y:S05]  /*0010*/  EXIT ;  /* 0x000000000000794d */ /* 0x000fea0003800000 */
.L_x_14:
        /* <DEDUP_REMOVED lines=14> */
.L_x_50:


//--------------------- .text._ZN7cutlass13device_kernelIN5flash19enable_sm80_to_sm89INS1_16FlashAttnFwdSm80INS1_25CollectiveMainloopFwdSm80ILi8ELi2ELb0EN4cute5tupleIJNS5_1CILi128EEENS7_ILi64EEENS7_ILi192EEEEEELi192ENS_6half_tEfNS_4arch4Sm80ELb1ELb0ELb1ELb0ELb1ELb0ELb1ELb0EEENS1_21CollectiveEpilogueFwdINS6_IJS8_SA_S9_EEENS6_IJNS7_ILi1EEESI_SI_EEESC_SE_Li256ELb0ELb1ELb0ELb0EEENS1_30DynamicPersistentTileSchedulerILi256ELi256ELb0ELb1ELb0EEEEEEEEEvNT_6ParamsE --------------------------
	.section	.text._ZN7cutlass13device_kernelIN5flash19enable_sm80_to_sm89INS1_16FlashAttnFwdSm80INS1_25CollectiveMainloopFwdSm80ILi8ELi2ELb0EN4cute5tupleIJNS5_1CILi128EEENS7_ILi64EEENS7_ILi192EEEEEELi192ENS_6half_tEfNS_4arch4Sm80ELb1ELb0ELb1ELb0ELb1ELb0ELb1ELb0EEENS1_21CollectiveEpilogueFwdINS6_IJS8_SA_S9_EEENS6_IJNS7_ILi1EEESI_SI_EEESC_SE_Li256ELb0ELb1ELb0ELb0EEENS1_30DynamicPersistentTileSchedulerILi256ELi256ELb0ELb1ELb0EEEEEEEEEvNT_6ParamsE,"ax",@progbits
	.align	128
.text._ZN7cutlass13device_kernelIN5flash19enable_sm80_to_sm89INS1_16FlashAttnFwdSm80INS1_25CollectiveMainloopFwdSm80ILi8ELi2ELb0EN4cute5tupleIJNS5_1CILi128EEENS7_ILi64EEENS7_ILi192EEEEEELi192ENS_6half_tEfNS_4arch4Sm80ELb1ELb0ELb1ELb0ELb1ELb0ELb1ELb0EEENS1_21CollectiveEpilogueFwdINS6_IJS8_SA_S9_EEENS6_IJNS7_ILi1EEESI_SI_EEESC_SE_Li256ELb0ELb1ELb0ELb0EEENS1_30DynamicPersistentTileSchedulerILi256ELi256ELb0ELb1ELb0EEEEEEEEEvNT_6ParamsE:
        .type           _ZN7cutlass13device_kernelIN5flash19enable_sm80_to_sm89INS1_16FlashAttnFwdSm80INS1_25CollectiveMainloopFwdSm80ILi8ELi2ELb0EN4cute5tupleIJNS5_1CILi128EEENS7_ILi64EEENS7_ILi192EEEEEELi192ENS_6half_tEfNS_4arch4Sm80ELb1ELb0ELb1ELb0ELb1ELb0ELb1ELb0EEENS1_21CollectiveEpilogueFwdINS6_IJS8_SA_S9_EEENS6_IJNS7_ILi1EEESI_SI_EEESC_SE_Li256ELb0ELb1ELb0ELb0EEENS1_30DynamicPersistentTileSchedulerILi256ELi256ELb0ELb1ELb0EEEEEEEEEvNT_6ParamsE,@function
        .size           _ZN7cutlass13device_kernelIN5flash19enable_sm80_to_sm89INS1_16FlashAttnFwdSm80INS1_25CollectiveMainloopFwdSm80ILi8ELi2ELb0EN4cute5tupleIJNS5_1CILi128EEENS7_ILi64EEENS7_ILi192EEEEEELi192ENS_6half_tEfNS_4arch4Sm80ELb1ELb0ELb1ELb0ELb1ELb0ELb1ELb0EEENS1_21CollectiveEpilogueFwdINS6_IJS8_SA_S9_EEENS6_IJNS7_ILi1EEESI_SI_EEESC_SE_Li256ELb0ELb1ELb0ELb0EEENS1_30DynamicPersistentTileSchedulerILi256ELi256ELb0ELb1ELb0EEEEEEEEEvNT_6ParamsE,(.L_x_51 - _ZN7cutlass13device_kernelIN5flash19enable_sm80_to_sm89INS1_16FlashAttnFwdSm80INS1_25CollectiveMainloopFwdSm80ILi8ELi2ELb0EN4cute5tupleIJNS5_1CILi128EEENS7_ILi64EEENS7_ILi192EEEEEELi192ENS_6half_tEfNS_4arch4Sm80ELb1ELb0ELb1ELb0ELb1ELb0ELb1ELb0EEENS1_21CollectiveEpilogueFwdINS6_IJS8_SA_S9_EEENS6_IJNS7_ILi1EEESI_SI_EEESC_SE_Li256ELb0ELb1ELb0ELb0EEENS1_30DynamicPersistentTileSchedulerILi256ELi256ELb0ELb1ELb0EEEEEEEEEvNT_6ParamsE)
        .other          _ZN7cutlass13device_kernelIN5flash19enable_sm80_to_sm89INS1_16FlashAttnFwdSm80INS1_25CollectiveMainloopFwdSm80ILi8ELi2ELb0EN4cute5tupleIJNS5_1CILi128EEENS7_ILi64EEENS7_ILi192EEEEEELi192ENS_6half_tEfNS_4arch4Sm80ELb1ELb0ELb1ELb0ELb1ELb0ELb1ELb0EEENS1_21CollectiveEpilogueFwdINS6_IJS8_SA_S9_EEENS6_IJNS7_ILi1EEESI_SI_EEESC_SE_Li256ELb0ELb1ELb0ELb0EEENS1_30DynamicPersistentTileSchedulerILi256ELi256ELb0ELb1ELb0EEEEEEEEEvNT_6ParamsE,@"STO_CUDA_ENTRY STV_DEFAULT"
_ZN7cutlass13device_kernelIN5flash19enable_sm80_to_sm89INS1_16FlashAttnFwdSm80INS1_25CollectiveMainloopFwdSm80ILi8ELi2ELb0EN4cute5tupleIJNS5_1CILi128EEENS7_ILi64EEENS7_ILi192EEEEEELi192ENS_6half_tEfNS_4arch4Sm80ELb1ELb0ELb1ELb0ELb1ELb0ELb1ELb0EEENS1_21CollectiveEpilogueFwdINS6_IJS8_SA_S9_EEENS6_IJNS7_ILi1EEESI_SI_EEESC_SE_Li256ELb0ELb1ELb0ELb0EEENS1_30DynamicPersistentTileSchedulerILi256ELi256ELb0ELb1ELb0EEEEEEEEEvNT_6ParamsE:
[----:B------:R-:W-:Y:S01]  /*0000*/  LDC R1, c[0x0][0x37c] ;  /* 0x0000df00ff017b82 */ /* 0x000fe20000000800 */
[----:B------:R-:W-:Y:S05]  /*0010*/  EXIT ;  /* 0x000000000000794d */ /* 0x000fea0003800000 */
.L_x_15:
        /* <DEDUP_REMOVED lines=14> */
.L_x_51:


//--------------------- .text._ZN7cutlass13device_kernelIN5flash19enable_sm80_to_sm89INS1_16FlashAttnFwdSm80INS1_25CollectiveMainloopFwdSm80ILi8ELi2ELb0EN4cute5tupleIJNS5_1CILi128EEENS7_ILi64EEENS7_ILi192EEEEEELi192ENS_6half_tEfNS_4arch4Sm80ELb1ELb0ELb1ELb1ELb1ELb0ELb1ELb0EEENS1_21CollectiveEpilogueFwdINS6_IJS8_SA_S9_EEENS6_IJNS7_ILi1EEESI_SI_EEESC_SE_Li256ELb1ELb1ELb0ELb0EEENS1_19SingleTileSchedulerILb1ELb0ELb1ELi128EEEEEEEEEvNT_6ParamsE --------------------------
	.section	.text._ZN7cutlass13device_kernelIN5flash19enable_sm80_to_sm89INS1_16FlashAttnFwdSm80INS1_25CollectiveMainloopFwdSm80ILi8ELi2ELb0EN4cute5tupleIJNS5_1CILi128EEENS7_ILi64EEENS7_ILi192EEEEEELi192ENS_6half_tEfNS_4arch4Sm80ELb1ELb0ELb1ELb1ELb1ELb0ELb1ELb0EEENS1_21CollectiveEpilogueFwdINS6_IJS8_SA_S9_EEENS6_IJNS7_ILi1EEESI_SI_EEESC_SE_Li256ELb1ELb1ELb0ELb0EEENS1_19SingleTileSchedulerILb1ELb0ELb1ELi128EEEEEEEEEvNT_6ParamsE,"ax",@progbits
	.align	128
.text._ZN7cutlass13device_kernelIN5flash19enable_sm80_to_sm89INS1_16FlashAttnFwdSm80INS1_25CollectiveMainloopFwdSm80ILi8ELi2ELb0EN4cute5tupleIJNS5_1CILi128EEENS7_ILi64EEENS7_ILi192EEEEEELi192ENS_6half_tEfNS_4arch4Sm80ELb1ELb0ELb1ELb1ELb1ELb0ELb1ELb0EEENS1_21CollectiveEpilogueFwdINS6_IJS8_SA_S9_EEENS6_IJNS7_ILi1EEESI_SI_EEESC_SE_Li256ELb1ELb1ELb0ELb0EEENS1_19SingleTileSchedulerILb1ELb0ELb1ELi128EEEEEEEEEvNT_6ParamsE:
        .type           _ZN7cutlass13device_kernelIN5flash19enable_sm80_to_sm89INS1_16FlashAttnFwdSm80INS1_25CollectiveMainloopFwdSm80ILi8ELi2ELb0EN4cute5tupleIJNS5_1CILi128EEENS7_ILi64EEENS7_ILi192EEEEEELi192ENS_6half_tEfNS_4arch4Sm80ELb1ELb0ELb1ELb1ELb1ELb0ELb1ELb0EEENS1_21CollectiveEpilogueFwdINS6_IJS8_SA_S9_EEENS6_IJNS7_ILi1EEESI_SI_EEESC_SE_Li256ELb1ELb1ELb0ELb0EEENS1_19SingleTileSchedulerILb1ELb0ELb1ELi128EEEEEEEEEvNT_6ParamsE,@function
        .size           _ZN7cutlass13device_kernelIN5flash19enable_sm80_to_sm89INS1_16FlashAttnFwdSm80INS1_25CollectiveMainloopFwdSm80ILi8ELi2ELb0EN4cute5tupleIJNS5_1CILi128EEENS7_ILi64EEENS7_ILi192EEEEEELi192ENS_6half_tEfNS_4arch4Sm80ELb1ELb0ELb1ELb1ELb1ELb0ELb1ELb0EEENS1_21CollectiveEpilogueFwdINS6_IJS8_SA_S9_EEENS6_IJNS7_ILi1EEESI_SI_EEESC_SE_Li256ELb1ELb1ELb0ELb0EEENS1_19SingleTileSchedulerILb1ELb0ELb1ELi128EEEEEEEEEvNT_6ParamsE,(.L_x_52 - _ZN7cutlass13device_kernelIN5flash19enable_sm80_to_sm89INS1_16FlashAttnFwdSm80INS1_25CollectiveMainloopFwdSm80ILi8ELi2ELb0EN4cute5tupleIJNS5_1CILi128EEENS7_ILi64EEENS7_ILi192EEEEEELi192ENS_6half_tEfNS_4arch4Sm80ELb1ELb0ELb1ELb1ELb1ELb0ELb1ELb0EEENS1_21CollectiveEpilogueFwdINS6_IJS8_SA_S9_EEENS6_IJNS7_ILi1EEESI_SI_EEESC_SE_Li256ELb1ELb1ELb0ELb0EEENS1_19SingleTileSchedulerILb1ELb0ELb1ELi128EEEEEEEEEvNT_6ParamsE)
        .other          _ZN7cutlass13device_kernelIN5flash19enable_sm80_to_sm89INS1_16FlashAttnFwdSm80INS1_25CollectiveMainloopFwdSm80ILi8ELi2ELb0EN4cute5tupleIJNS5_1CILi128EEENS7_ILi64EEENS7_ILi192EEEEEELi192ENS_6half_tEfNS_4arch4Sm80ELb1ELb0ELb1ELb1ELb1ELb0ELb1ELb0EEENS1_21CollectiveEpilogueFwdINS6_IJS8_SA_S9_EEENS6_IJNS7_ILi1EEESI_SI_EEESC_SE_Li256ELb1ELb1ELb0ELb0EEENS1_19SingleTileSchedulerILb1ELb0ELb1ELi128EEEEEEEEEvNT_6ParamsE,@"STO_CUDA_ENTRY STV_DEFAULT"
_ZN7cutlass13device_kernelIN5flash19enable_sm80_to_sm89INS1_16FlashAttnFwdSm80INS1_25CollectiveMainloopFwdSm80ILi8ELi2ELb0EN4cute5tupleIJNS5_1CILi128EEENS7_ILi64EEENS7_ILi192EEEEEELi192ENS_6half_tEfNS_4arch4Sm80ELb1ELb0ELb1ELb1ELb1ELb0ELb1ELb0EEENS1_21CollectiveEpilogueFwdINS6_IJS8_SA_S9_EEENS6_IJNS7_ILi1EEESI_SI_EEESC_SE_Li256ELb1ELb1ELb0ELb0EEENS1_19SingleTileSchedulerILb1ELb0ELb1ELi128EEEEEEEEEvNT_6ParamsE:
[----:B------:R-:W-:Y:S01]  /*0000*/  LDC R1, c[0x0][0x37c] ;  /* 0x0000df00ff017b82 */ /* 0x000fe20000000800 */
[----:B------:R-:W-:Y:S05]  /*0010*/  EXIT ;  /* 0x000000000000794d */ /* 0x000fea0003800000 */
.L_x_16:
        /* <DEDUP_REMOVED lines=14> */
.L_x_52:


//--------------------- .text._ZN7cutlass13device_kernelIN5flash19enable_sm80_to_sm89INS1_16FlashAttnFwdSm80INS1_25CollectiveMainloopFwdSm80ILi8ELi2ELb0EN4cute5tupleIJNS5_1CILi128EEENS7_ILi64EEENS7_ILi192EEEEEELi192ENS_6half_tEfNS_4arch4Sm80ELb1ELb0ELb1ELb1ELb1ELb1ELb1ELb0EEENS1_21CollectiveEpilogueFwdINS6_IJS8_SA_S9_EEENS6_IJNS7_ILi1EEESI_SI_EEESC_SE_Li256ELb1ELb1ELb0ELb0EEENS1_19SingleTileSchedulerILb1ELb0ELb1ELi128EEEEEEEEEvNT_6ParamsE --------------------------
	.section	.text._ZN7cutlass13device_kernelIN5flash19enable_sm80_to_sm89INS1_16FlashAttnFwdSm80INS1_25CollectiveMainloopFwdSm80ILi8ELi2ELb0EN4cute5tupleIJNS5_1CILi128EEENS7_ILi64EEENS7_ILi192EEEEEELi192ENS_6half_tEfNS_4arch4Sm80ELb1ELb0ELb1ELb1ELb1ELb1ELb1ELb0EEENS1_21CollectiveEpilogueFwdINS6_IJS8_SA_S9_EEENS6_IJNS7_ILi1EEESI_SI_EEESC_SE_Li256ELb1ELb1ELb0ELb0EEENS1_19SingleTileSchedulerILb1ELb0ELb1ELi128EEEEEEEEEvNT_6ParamsE,"ax",@progbits
	.align	128
.text._ZN7cutlass13device_kernelIN5flash19enable_sm80_to_sm89INS1_16FlashAttnFwdSm80INS1_25CollectiveMainloopFwdSm80ILi8ELi2ELb0EN4cute5tupleIJNS5_1CILi128EEENS7_ILi64EEENS7_ILi192EEEEEELi192ENS_6half_tEfNS_4arch4Sm80ELb1ELb0ELb1ELb1ELb1ELb1ELb1ELb0EEENS1_21CollectiveEpilogueFwdINS6_IJS8_SA_S9_EEENS6_IJNS7_ILi1EEESI_SI_EEESC_SE_Li256ELb1ELb1ELb0ELb0EEENS1_19SingleTileSchedulerILb1ELb0ELb1ELi128EEEEEEEEEvNT_6ParamsE:
        .type           _ZN7cutlass13device_kernelIN5flash19enable_sm80_to_sm89INS1_16FlashAttnFwdSm80INS1_25CollectiveMainloopFwdSm80ILi8ELi2ELb0EN4cute5tupleIJNS5_1CILi128EEENS7_ILi64EEENS7_ILi192EEEEEELi192ENS_6half_tEfNS_4arch4Sm80ELb1ELb0ELb1ELb1ELb1ELb1ELb1ELb0EEENS1_21CollectiveEpilogueFwdINS6_IJS8_SA_S9_EEENS6_IJNS7_ILi1EEESI_SI_EEESC_SE_Li256ELb1ELb1ELb0ELb0EEENS1_19SingleTileSchedulerILb1ELb0ELb1ELi128EEEEEEEEEvNT_6ParamsE,@function
        .size           _ZN7cutlass13device_kernelIN5flash19enable_sm80_to_sm89INS1_16FlashAttnFwdSm80INS1_25CollectiveMainloopFwdSm80ILi8ELi2ELb0EN4cute5tupleIJNS5_1CILi128EEENS7_ILi64EEENS7_ILi192EEEEEELi192ENS_6half_tEfNS_4arch4Sm80ELb1ELb0ELb1ELb1ELb1ELb1ELb1ELb0EEENS1_21CollectiveEpilogueFwdINS6_IJS8_SA_S9_EEENS6_IJNS7_ILi1EEESI_SI_EEESC_SE_Li256ELb1ELb1ELb0ELb0EEENS1_19SingleTileSchedulerILb1ELb0ELb1ELi128EEEEEEEEEvNT_6ParamsE,(.L_x_53 - _ZN7cutlass13device_kernelIN5flash19enable_sm80_to_sm89INS1_16FlashAttnFwdSm80INS1_25CollectiveMainloopFwdSm80ILi8ELi2ELb0EN4cute5tupleIJNS5_1CILi128EEENS7_ILi64EEENS7_ILi192EEEEEELi192ENS_6half_tEfNS_4arch4Sm80ELb1ELb0ELb1ELb1ELb1ELb1ELb1ELb0EEENS1_21CollectiveEpilogueFwdINS6_IJS8_SA_S9_EEENS6_IJNS7_ILi1EEESI_SI_EEESC_SE_Li256ELb1ELb1ELb0ELb0EEENS1_19SingleTileSchedulerILb1ELb0ELb1ELi128EEEEEEEEEvNT_6ParamsE)
        .other          _ZN7cutlass13device_kernelIN5flash19enable_sm80_to_sm89INS1_16FlashAttnFwdSm80INS1_25CollectiveMainloopFwdSm80ILi8ELi2ELb0EN4cute5tupleIJNS5_1CILi128EEENS7_ILi64EEENS7_ILi192EEEEEELi192ENS_6half_tEfNS_4arch4Sm80ELb1ELb0ELb1ELb1ELb1ELb1ELb1ELb0EEENS1_21CollectiveEpilogueFwdINS6_IJS8_SA_S9_EEENS6_IJNS7_ILi1EEESI_SI_EEESC_SE_Li256ELb1ELb1ELb0ELb0EEENS1_19SingleTileSchedulerILb1ELb0ELb1ELi128EEEEEEEEEvNT_6ParamsE,@"STO_CUDA_ENTRY STV_DEFAULT"
_ZN7cutlass13device_kernelIN5flash19enable_sm80_to_sm89INS1_16FlashAttnFwdSm80INS1_25CollectiveMainloopFwdSm80ILi8ELi2ELb0EN4cute5tupleIJNS5_1CILi128EEENS7_ILi64EEENS7_ILi192EEEEEELi192ENS_6half_tEfNS_4arch4Sm80ELb1ELb0ELb1ELb1ELb1ELb1ELb1ELb0EEENS1_21CollectiveEpilogueFwdINS6_IJS8_SA_S9_EEENS6_IJNS7_ILi1EEESI_SI_EEESC_SE_Li256ELb1ELb1ELb0ELb0EEENS1_19SingleTileSchedulerILb1ELb0ELb1ELi128EEEEEEEEEvNT_6ParamsE:
[----:B------:R-:W-:Y:S01]  /*0000*/  LDC R1, c[0x0][0x37c] ;  /* 0x0000df00ff017b82 */ /* 0x000fe20000000800 */
[----:B------:R-:W-:Y:S05]  /*0010*/  EXIT ;  /* 0x000000000000794d */ /* 0x000fea0003800000 */
.L_x_17:
        /* <DEDUP_REMOVED lines=14> */
.L_x_53:


//--------------------- .text._ZN7cutlass13device_kernelIN5flash19enable_sm80_to_sm89INS1_16FlashAttnFwdSm80INS1_25CollectiveMainloopFwdSm80ILi8ELi1ELb0EN4cute5tupleIJNS5_1CILi128EEENS7_ILi64EEENS7_ILi192EEEEEELi192ENS_6half_tEfNS_4arch4Sm80ELb0ELb0ELb0ELb0ELb1ELb0ELb1ELb0EEENS1_21CollectiveEpilogueFwdINS6_IJS8_SA_S9_EEENS6_IJNS7_ILi1EEESI_SI_EEESC_SE_Li256ELb0ELb1ELb0ELb0EEENS1_19SingleTileSchedulerILb0ELb0ELb1ELi128EEEEEEEEEvNT_6ParamsE --------------------------
	.section	.text._ZN7cutlass13device_kernelIN5flash19enable_sm80_to_sm89INS1_16FlashAttnFwdSm80INS1_25CollectiveMainloopFwdSm80ILi8ELi1ELb0EN4cute5tupleIJNS5_1CILi128EEENS7_ILi64EEENS7_ILi192EEEEEELi192ENS_6half_tEfNS_4arch4Sm80ELb0ELb0ELb0ELb0ELb1ELb0ELb1ELb0EEENS1_21CollectiveEpilogueFwdINS6_IJS8_SA_S9_EEENS6_IJNS7_ILi1EEESI_SI_EEESC_SE_Li256ELb0ELb1ELb0ELb0EEENS1_19SingleTileSchedulerILb0ELb0ELb1ELi128EEEEEEEEEvNT_6ParamsE,"ax",@progbits
	.align	128
.text._ZN7cutlass13device_kernelIN5flash19enable_sm80_to_sm89INS1_16FlashAttnFwdSm80INS1_25CollectiveMainloopFwdSm80ILi8ELi1ELb0EN4cute5tupleIJNS5_1CILi128EEENS7_ILi64EEENS7_ILi192EEEEEELi192ENS_6half_tEfNS_4arch4Sm80ELb0ELb0ELb0ELb0ELb1ELb0ELb1ELb0EEENS1_21CollectiveEpilogueFwdINS6_IJS8_SA_S9_EEENS6_IJNS7_ILi1EEESI_SI_EEESC_SE_Li256ELb0ELb1ELb0ELb0EEENS1_19SingleTileSchedulerILb0ELb0ELb1ELi128EEEEEEEEEvNT_6ParamsE:
        .type           _ZN7cutlass13device_kernelIN5flash19enable_sm80_to_sm89INS1_16FlashAttnFwdSm80INS1_25CollectiveMainloopFwdSm80ILi8ELi1ELb0EN4cute5tupleIJNS5_1CILi128EEENS7_ILi64EEENS7_ILi192EEEEEELi192ENS_6half_tEfNS_4arch4Sm80ELb0ELb0ELb0ELb0ELb1ELb0ELb1ELb0EEENS1_21CollectiveEpilogueFwdINS6_IJS8_SA_S9_EEENS6_IJNS7_ILi1EEESI_SI_EEESC_SE_Li256ELb0ELb1ELb0ELb0EEENS1_19SingleTileSchedulerILb0ELb0ELb1ELi128EEEEEEEEEvNT_6ParamsE,@function
        .size           _ZN7cutlass13device_kernelIN5flash19enable_sm80_to_sm89INS1_16FlashAttnFwdSm80INS1_25CollectiveMainloopFwdSm80ILi8ELi1ELb0EN4cute5tupleIJNS5_1CILi128EEENS7_ILi64EEENS7_ILi192EEEEEELi192ENS_6half_tEfNS_4arch4Sm80ELb0ELb0ELb0ELb0ELb1ELb0ELb1ELb0EEENS1_21CollectiveEpilogueFwdINS6_IJS8_SA_S9_EEENS6_IJNS7_ILi1EEESI_SI_EEESC_SE_Li256ELb0ELb1ELb0ELb0EEENS1_19SingleTileSchedulerILb0ELb0ELb1ELi128EEEEEEEEEvNT_6ParamsE,(.L_x_54 - _ZN7cutlass13device_kernelIN5flash19enable_sm80_to_sm89INS1_16FlashAttnFwdSm80INS1_25CollectiveMainloopFwdSm80ILi8ELi1ELb0EN4cute5tupleIJNS5_1CILi128EEENS7_ILi64EEENS7_ILi192EEEEEELi192ENS_6half_tEfNS_4arch4Sm80ELb0ELb0ELb0ELb0ELb1ELb0ELb1ELb0EEENS1_21CollectiveEpilogueFwdINS6_IJS8_SA_S9_EEENS6_IJNS7_ILi1EEESI_SI_EEESC_SE_Li256ELb0ELb1ELb0ELb0EEENS1_19SingleTileSchedulerILb0ELb0ELb1ELi128EEEEEEEEEvNT_6ParamsE)
        .other          _ZN7cutlass13device_kernelIN5flash19enable_sm80_to_sm89INS1_16FlashAttnFwdSm80INS1_25CollectiveMainloopFwdSm80ILi8ELi1ELb0EN4cute5tupleIJNS5_1CILi128EEENS7_ILi64EEENS7_ILi192EEEEEELi192ENS_6half_tEfNS_4arch4Sm80ELb0ELb0ELb0ELb0ELb1ELb0ELb1ELb0EEENS1_21CollectiveEpilogueFwdINS6_IJS8_SA_S9_EEENS6_IJNS7_ILi1EEESI_SI_EEESC_SE_Li256ELb0ELb1ELb0ELb0EEENS1_19SingleTileSchedulerILb0ELb0ELb1ELi128EEEEEEEEEvNT_6ParamsE,@"STO_CUDA_ENTRY STV_DEFAULT"
_ZN7cutlass13device_kernelIN5flash19enable_sm80_to_sm89INS1_16FlashAttnFwdSm80INS1_25CollectiveMainloopFwdSm80ILi8ELi1ELb0EN4cute5tupleIJNS5_1CILi128EEENS7_ILi64EEENS7_ILi192EEEEEELi192ENS_6half_tEfNS_4arch4Sm80ELb0ELb0ELb0ELb0ELb1ELb0ELb1ELb0EEENS1_21CollectiveEpilogueFwdINS6_IJS8_SA_S9_EEENS6_IJNS7_ILi1EEESI_SI_EEESC_SE_Li256ELb0ELb1ELb0ELb0EEENS1_19SingleTileSchedulerILb0ELb0ELb1ELi128EEEEEEEEEvNT_6ParamsE:
[----:B------:R-:W-:Y:S01]  /*0000*/  LDC R1, c[0x0][0x37c] ;  /* 0x0000df00ff017b82 */ /* 0x000fe20000000800 */
[----:B------:R-:W-:Y:S05]  /*0010*/  EXIT ;  /* 0x000000000000794d */ /* 0x000fea0003800000 */
.L_x_18:
        /* <DEDUP_REMOVED lines=14> */
.L_x_54:


//--------------------- .text._ZN7cutlass13device_kernelIN5flash19enable_sm80_to_sm89INS1_16FlashAttnFwdSm80INS1_25CollectiveMainloopFwdSm80ILi8ELi1ELb0EN4cute5tupleIJNS5_1CILi128EEENS7_ILi64EEENS7_ILi192EEEEEELi192ENS_6half_tEfNS_4arch4Sm80ELb0ELb0ELb0ELb1ELb1ELb0ELb1ELb0EEENS1_21CollectiveEpilogueFwdINS6_IJS8_SA_S9_EEENS6_IJNS7_ILi1EEESI_SI_EEESC_SE_Li256ELb1ELb1ELb0ELb0EEENS1_19SingleTileSchedulerILb1ELb0ELb1ELi128EEEEEEEEEvNT_6ParamsE --------------------------
	.section	.text._ZN7cutlass13device_kernelIN5flash19enable_sm80_to_sm89INS1_16FlashAttnFwdSm80INS1_25CollectiveMainloopFwdSm80ILi8ELi1ELb0EN4cute5tupleIJNS5_1CILi128EEENS7_ILi64EEENS7_ILi192EEEEEELi192ENS_6half_tEfNS_4arch4Sm80ELb0ELb0ELb0ELb1ELb1ELb0ELb1ELb0EEENS1_21CollectiveEpilogueFwdINS6_IJS8_SA_S9_EEENS6_IJNS7_ILi1EEESI_SI_EEESC_SE_Li256ELb1ELb1ELb0ELb0EEENS1_19SingleTileSchedulerILb1ELb0ELb1ELi128EEEEEEEEEvNT_6ParamsE,"ax",@progbits
	.align	128
.text._ZN7cutlass13device_kernelIN5flash19enable_sm80_to_sm89INS1_16FlashAttnFwdSm80INS1_25CollectiveMainloopFwdSm80ILi8ELi1ELb0EN4cute5tupleIJNS5_1CILi128EEENS7_ILi64EEENS7_ILi192EEEEEELi192ENS_6half_tEfNS_4arch4Sm80ELb0ELb0ELb0ELb1ELb1ELb0ELb1ELb0EEENS1_21CollectiveEpilogueFwdINS6_IJS8_SA_S9_EEENS6_IJNS7_ILi1EEESI_SI_EEESC_SE_Li256ELb1ELb1ELb0ELb0EEENS1_19SingleTileSchedulerILb1ELb0ELb1ELi128EEEEEEEEEvNT_6ParamsE:
        .type           _ZN7cutlass13device_kernelIN5flash19enable_sm80_to_sm89INS1_16FlashAttnFwdSm80INS1_25CollectiveMainloopFwdSm80ILi8ELi1ELb0EN4cute5tupleIJNS5_1CILi128EEENS7_ILi64EEENS7_ILi192EEEEEELi192ENS_6half_tEfNS_4arch4Sm80ELb0ELb0ELb0ELb1ELb1ELb0ELb1ELb0EEENS1_21CollectiveEpilogueFwdINS6_IJS8_SA_S9_EEENS6_IJNS7_ILi1EEESI_SI_EEESC_SE_Li256ELb1ELb1ELb0ELb0EEENS1_19SingleTileSchedulerILb1ELb0ELb1ELi128EEEEEEEEEvNT_6ParamsE,@function
        .size           _ZN7cutlass13device_kernelIN5flash19enable_sm80_to_sm89INS1_16FlashAttnFwdSm80INS1_25CollectiveMainloopFwdSm80ILi8ELi1ELb0EN4cute5tupleIJNS5_1CILi128EEENS7_ILi64EEENS7_ILi192EEEEEELi192ENS_6half_tEfNS_4arch4Sm80ELb0ELb0ELb0ELb1ELb1ELb0ELb1ELb0EEENS1_21CollectiveEpilogueFwdINS6_IJS8_SA_S9_EEENS6_IJNS7_ILi1EEESI_SI_EEESC_SE_Li256ELb1ELb1ELb0ELb0EEENS1_19SingleTileSchedulerILb1ELb0ELb1ELi128EEEEEEEEEvNT_6ParamsE,(.L_x_55 - _ZN7cutlass13device_kernelIN5flash19enable_sm80_to_sm89INS1_16FlashAttnFwdSm80INS1_25CollectiveMainloopFwdSm80ILi8ELi1ELb0EN4cute5tupleIJNS5_1CILi128EEENS7_ILi64EEENS7_ILi192EEEEEELi192ENS_6half_tEfNS_4arch4Sm80ELb0ELb0ELb0ELb1ELb1ELb0ELb1ELb0EEENS1_21CollectiveEpilogueFwdINS6_IJS8_SA_S9_EEENS6_IJNS7_ILi1EEESI_SI_EEESC_SE_Li256ELb1ELb1ELb0ELb0EEENS1_19SingleTileSchedulerILb1ELb0ELb1ELi128EEEEEEEEEvNT_6ParamsE)
        .other          _ZN7cutlass13device_kernelIN5flash19enable_sm80_to_sm89INS1_16FlashAttnFwdSm80INS1_25CollectiveMainloopFwdSm80ILi8ELi1ELb0EN4cute5tupleIJNS5_1CILi128EEENS7_ILi64EEENS7_ILi192EEEEEELi192ENS_6half_tEfNS_4arch4Sm80ELb0ELb0ELb0ELb1ELb1ELb0ELb1ELb0EEENS1_21CollectiveEpilogueFwdINS6_IJS8_SA_S9_EEENS6_IJNS7_ILi1EEESI_SI_EEESC_SE_Li256ELb1ELb1ELb0ELb0EEENS1_19SingleTileSchedulerILb1ELb0ELb1ELi128EEEEEEEEEvNT_6ParamsE,@"STO_CUDA_ENTRY STV_DEFAULT"
_ZN7cutlass13device_kernelIN5flash19enable_sm80_to_sm89INS1_16FlashAttnFwdSm80INS1_25CollectiveMainloopFwdSm80ILi8ELi1ELb0EN4cute5tupleIJNS5_1CILi128EEENS7_ILi64EEENS7_ILi192EEEEEELi192ENS_6half_tEfNS_4arch4Sm80ELb0ELb0ELb0ELb1ELb1ELb0ELb1ELb0EEENS1_21CollectiveEpilogueFwdINS6_IJS8_SA_S9_EEENS6_IJNS7_ILi1EEESI_SI_EEESC_SE_Li256ELb1ELb1ELb0ELb0EEENS1_19SingleTileSchedulerILb1ELb0ELb1ELi128EEEEEEEEEvNT_6ParamsE:
[----:B------:R-:W-:Y:S01]  /*0000*/  LDC R1, c[0x0][0x37c] ;  /* 0x0000df00ff017b82 */ /* 0x000fe20000000800 */
[----:B------:R-:W-:Y:S05]  /*0010*/  EXIT ;  /* 0x000000000000794d */ /* 0x000fea0003800000 */
.L_x_19:
        /* <DEDUP_REMOVED lines=14> */
.L_x_55:


//--------------------- .text._ZN7cutlass13device_kernelIN5flash19enable_sm80_to_sm89INS1_16FlashAttnFwdSm80INS1_25CollectiveMainloopFwdSm80ILi8ELi1ELb0EN4cute5tupleIJNS5_1CILi128EEENS7_ILi64EEENS7_ILi192EEEEEELi192ENS_6half_tEfNS_4arch4Sm80ELb0ELb0ELb0ELb1ELb1ELb1ELb1ELb0EEENS1_21CollectiveEpilogueFwdINS6_IJS8_SA_S9_EEENS6_IJNS7_ILi1EEESI_SI_EEESC_SE_Li256ELb1ELb1ELb0ELb0EEENS1_19SingleTileSchedulerILb1ELb0ELb1ELi128EEEEEEEEEvNT_6ParamsE --------------------------
	.section	.text._ZN7cutlass13device_kernelIN5flash19enable_sm80_to_sm89INS1_16FlashAttnFwdSm80INS1_25CollectiveMainloopFwdSm80ILi8ELi1ELb0EN4cute5tupleIJNS5_1CILi128EEENS7_ILi64EEENS7_ILi192EEEEEELi192ENS_6half_tEfNS_4arch4Sm80ELb0ELb0ELb0ELb1ELb1ELb1ELb1ELb0EEENS1_21CollectiveEpilogueFwdINS6_IJS8_SA_S9_EEENS6_IJNS7_ILi1EEESI_SI_EEESC_SE_Li256ELb1ELb1ELb0ELb0EEENS1_19SingleTileSchedulerILb1ELb0ELb1ELi128EEEEEEEEEvNT_6ParamsE,"ax",@progbits
	.align	128
.text._ZN7cutlass13device_kernelIN5flash19enable_sm80_to_sm89INS1_16FlashAttnFwdSm80INS1_25CollectiveMainloopFwdSm80ILi8ELi1ELb0EN4cute5tupleIJNS5_1CILi128EEENS7_ILi64EEENS7_ILi192EEEEEELi192ENS_6half_tEfNS_4arch4Sm80ELb0ELb0ELb0ELb1ELb1ELb1ELb1ELb0EEENS1_21CollectiveEpilogueFwdINS6_IJS8_SA_S9_EEENS6_IJNS7_ILi1EEESI_SI_EEESC_SE_Li256ELb1ELb1ELb0ELb0EEENS1_19SingleTileSchedulerILb1ELb0ELb1ELi128EEEEEEEEEvNT_6ParamsE:
        .type           _ZN7cutlass13device_kernelIN5flash19enable_sm80_to_sm89INS1_16FlashAttnFwdSm80INS1_25CollectiveMainloopFwdSm80ILi8ELi1ELb0EN4cute5tupleIJNS5_1CILi128EEENS7_ILi64EEENS7_ILi192EEEEEELi192ENS_6half_tEfNS_4arch4Sm80ELb0ELb0ELb0ELb1ELb1ELb1ELb1ELb0EEENS1_21CollectiveEpilogueFwdINS6_IJS8_SA_S9_EEENS6_IJNS7_ILi1EEESI_SI_EEESC_SE_Li256ELb1ELb1ELb0ELb0EEENS1_19SingleTileSchedulerILb1ELb0ELb1ELi128EEEEEEEEEvNT_6ParamsE,@function
        .size           _ZN7cutlass13device_kernelIN5flash19enable_sm80_to_sm89INS1_16FlashAttnFwdSm80INS1_25CollectiveMainloopFwdSm80ILi8ELi1ELb0EN4cute5tupleIJNS5_1CILi128EEENS7_ILi64EEENS7_ILi192EEEEEELi192ENS_6half_tEfNS_4arch4Sm80ELb0ELb0ELb0ELb1ELb1ELb1ELb1ELb0EEENS1_21CollectiveEpilogueFwdINS6_IJS8_SA_S9_EEENS6_IJNS7_ILi1EEESI_SI_EEESC_SE_Li256ELb1ELb1ELb0ELb0EEENS1_19SingleTileSchedulerILb1ELb0ELb1ELi128EEEEEEEEEvNT_6ParamsE,(.L_x_56 - _ZN7cutlass13device_kernelIN5flash19enable_sm80_to_sm89INS1_16FlashAttnFwdSm80INS1_25CollectiveMainloopFwdSm80ILi8ELi1ELb0EN4cute5tupleIJNS5_1CILi128EEENS7_ILi64EEENS7_ILi192EEEEEELi192ENS_6half_tEfNS_4arch4Sm80ELb0ELb0ELb0ELb1ELb1ELb1ELb1ELb0EEENS1_21CollectiveEpilogueFwdINS6_IJS8_SA_S9_EEENS6_IJNS7_ILi1EEESI_SI_EEESC_SE_Li256ELb1ELb1ELb0ELb0EEENS1_19SingleTileSchedulerILb1ELb0ELb1ELi128EEEEEEEEEvNT_6ParamsE)
        .other          _ZN7cutlass13device_kernelIN5flash19enable_sm80_to_sm89INS1_16FlashAttnFwdSm80INS1_25CollectiveMainloopFwdSm80ILi8ELi1ELb0EN4cute5tupleIJNS5_1CILi128EEENS7_ILi64EEENS7_ILi192EEEEEELi192ENS_6half_tEfNS_4arch4Sm80ELb0ELb0ELb0ELb1ELb1ELb1ELb1ELb0EEENS1_21CollectiveEpilogueFwdINS6_IJS8_SA_S9_EEENS6_IJNS7_ILi1EEESI_SI_EEESC_SE_Li256ELb1ELb1ELb0ELb0EEENS1_19SingleTileSchedulerILb1ELb0ELb1ELi128EEEEEEEEEvNT_6ParamsE,@"STO_CUDA_ENTRY STV_DEFAULT"
_ZN7cutlass13device_kernelIN5flash19enable_sm80_to_sm89INS1_16FlashAttnFwdSm80INS1_25CollectiveMainloopFwdSm80ILi8ELi1ELb0EN4cute5tupleIJNS5_1CILi128EEENS7_ILi64EEENS7_ILi192EEEEEELi192ENS_6half_tEfNS_4arch4Sm80ELb0ELb0ELb0ELb1ELb1ELb1ELb1ELb0EEENS1_21CollectiveEpilogueFwdINS6_IJS8_SA_S9_EEENS6_IJNS7_ILi1EEESI_SI_EEESC_SE_Li256ELb1ELb1ELb0ELb0EEENS1_19SingleTileSchedulerILb1ELb0ELb1ELi128EEEEEEEEEvNT_6ParamsE:
[----:B------:R-:W-:Y:S01]  /*0000*/  LDC R1, c[0x0][0x37c] ;  /* 0x0000df00ff017b82 */ /* 0x000fe20000000800 */
[----:B------:R-:W-:Y:S05]  /*0010*/  EXIT ;  /* 0x000000000000794d */ /* 0x000fea0003800000 */
.L_x_20:
        /* <DEDUP_REMOVED lines=14> */
.L_x_56:


//--------------------- .text._ZN7cutlass13device_kernelIN5flash19enable_sm80_to_sm89INS1_16FlashAttnFwdSm80INS1_25CollectiveMainloopFwdSm80ILi8ELi1ELb0EN4cute5tupleIJNS5_1CILi128EEENS7_ILi64EEENS7_ILi192EEEEEELi192ENS_6half_tEfNS_4arch4Sm80ELb0ELb1ELb0ELb0ELb1ELb0ELb1ELb0EEENS1_21CollectiveEpilogueFwdINS6_IJS8_SA_S9_EEENS6_IJNS7_ILi1EEESI_SI_EEESC_SE_Li256ELb0ELb1ELb0ELb0EEENS1_19SingleTileSchedulerILb0ELb0ELb1ELi128EEEEEEEEEvNT_6ParamsE --------------------------
	.section	.text._ZN7cutlass13device_kernelIN5flash19enable_sm80_to_sm89INS1_16FlashAttnFwdSm80INS1_25CollectiveMainloopFwdSm80ILi8ELi1ELb0EN4cute5tupleIJNS5_1CILi128EEENS7_ILi64EEENS7_ILi192EEEEEELi192ENS_6half_tEfNS_4arch4Sm80ELb0ELb1ELb0ELb0ELb1ELb0ELb1ELb0EEENS1_21CollectiveEpilogueFwdINS6_IJS8_SA_S9_EEENS6_IJNS7_ILi1EEESI_SI_EEESC_SE_Li256ELb0ELb1ELb0ELb0EEENS1_19SingleTileSchedulerILb0ELb0ELb1ELi128EEEEEEEEEvNT_6ParamsE,"ax",@progbits
	.align	128
.text._ZN7cutlass13device_kernelIN5flash19enable_sm80_to_sm89INS1_16FlashAttnFwdSm80INS1_25CollectiveMainloopFwdSm80ILi8ELi1ELb0EN4cute5tupleIJNS5_1CILi128EEENS7_ILi64EEENS7_ILi192EEEEEELi192ENS_6half_tEfNS_4arch4Sm80ELb0ELb1ELb0ELb0ELb1ELb0ELb1ELb0EEENS1_21CollectiveEpilogueFwdINS6_IJS8_SA_S9_EEENS6_IJNS7_ILi1EEESI_SI_EEESC_SE_Li256ELb0ELb1ELb0ELb0EEENS1_19SingleTileSchedulerILb0ELb0ELb1ELi128EEEEEEEEEvNT_6ParamsE:
        .type           _ZN7cutlass13device_kernelIN5flash19enable_sm80_to_sm89INS1_16FlashAttnFwdSm80INS1_25CollectiveMainloopFwdSm80ILi8ELi1ELb0EN4cute5tupleIJNS5_1CILi128EEENS7_ILi64EEENS7_ILi192EEEEEELi192ENS_6half_tEfNS_4arch4Sm80ELb0ELb1ELb0ELb0ELb1ELb0ELb1ELb0EEENS1_21CollectiveEpilogueFwdINS6_IJS8_SA_S9_EEENS6_IJNS7_ILi1EEESI_SI_EEESC_SE_Li256ELb0ELb1ELb0ELb0EEENS1_19SingleTileSchedulerILb0ELb0ELb1ELi128EEEEEEEEEvNT_6ParamsE,@function
        .size           _ZN7cutlass13device_kernelIN5flash19enable_sm80_to_sm89INS1_16FlashAttnFwdSm80INS1_25CollectiveMainloopFwdSm80ILi8ELi1ELb0EN4cute5tupleIJNS5_1CILi128EEENS7_ILi64EEENS7_ILi192EEEEEELi192ENS_6half_tEfNS_4arch4Sm80ELb0ELb1ELb0ELb0ELb1ELb0ELb1ELb0EEENS1_21CollectiveEpilogueFwdINS6_IJS8_SA_S9_EEENS6_IJNS7_ILi1EEESI_SI_EEESC_SE_Li256ELb0ELb1ELb0ELb0EEENS1_19SingleTileSchedulerILb0ELb0ELb1ELi128EEEEEEEEEvNT_6ParamsE,(.L_x_57 - _ZN7cutlass13device_kernelIN5flash19enable_sm80_to_sm89INS1_16FlashAttnFwdSm80INS1_25CollectiveMainloopFwdSm80ILi8ELi1ELb0EN4cute5tupleIJNS5_1CILi128EEENS7_ILi64EEENS7_ILi192EEEEEELi192ENS_6half_tEfNS_4arch4Sm80ELb0ELb1ELb0ELb0ELb1ELb0ELb1ELb0EEENS1_21CollectiveEpilogueFwdINS6_IJS8_SA_S9_EEENS6_IJNS7_ILi1EEESI_SI_EEESC_SE_Li256ELb0ELb1ELb0ELb0EEENS1_19SingleTileSchedulerILb0ELb0ELb1ELi128EEEEEEEEEvNT_6ParamsE)
        .other          _ZN7cutlass13device_kernelIN5flash19enable_sm80_to_sm89INS1_16FlashAttnFwdSm80INS1_25CollectiveMainloopFwdSm80ILi8ELi1ELb0EN4cute5tupleIJNS5_1CILi128EEENS7_ILi64EEENS7_ILi192EEEEEELi192ENS_6half_tEfNS_4arch4Sm80ELb0ELb1ELb0ELb0ELb1ELb0ELb1ELb0EEENS1_21CollectiveEpilogueFwdINS6_IJS8_SA_S9_EEENS6_IJNS7_ILi1EEESI_SI_EEESC_SE_Li256ELb0ELb1ELb0ELb0EEENS1_19SingleTileSchedulerILb0ELb0ELb1ELi128EEEEEEEEEvNT_6ParamsE,@"STO_CUDA_ENTRY STV_DEFAULT"
_ZN7cutlass13device_kernelIN5flash19enable_sm80_to_sm89INS1_16FlashAttnFwdSm80INS1_25CollectiveMainloopFwdSm80ILi8ELi1ELb0EN4cute5tupleIJNS5_1CILi128EEENS7_ILi64EEENS7_ILi192EEEEEELi192ENS_6half_tEfNS_4arch4Sm80ELb0ELb1ELb0ELb0ELb1ELb0ELb1ELb0EEENS1_21CollectiveEpilogueFwdINS6_IJS8_SA_S9_EEENS6_IJNS7_ILi1EEESI_SI_EEESC_SE_Li256ELb0ELb1ELb0ELb0EEENS1_19SingleTileSchedulerILb0ELb0ELb1ELi128EEEEEEEEEvNT_6ParamsE:
[----:B------:R-:W-:Y:S01]  /*0000*/  LDC R1, c[0x0][0x37c] ;  /* 0x0000df00ff017b82 */ /* 0x000fe20000000800 */
[----:B------:R-:W-:Y:S05]  /*0010*/  EXIT ;  /* 0x000000000000794d */ /* 0x000fea0003800000 */
.L_x_21:
        /* <DEDUP_REMOVED lines=14> */
.L_x_57:


//--------------------- .text._ZN7cutlass13device_kernelIN5flash19enable_sm80_to_sm89INS1_16FlashAttnFwdSm80INS1_25CollectiveMainloopFwdSm80ILi8ELi1ELb0EN4cute5tupleIJNS5_1CILi128EEENS7_ILi64EEENS7_ILi192EEEEEELi192ENS_6half_tEfNS_4arch4Sm80ELb0ELb1ELb0ELb1ELb1ELb0ELb1ELb0EEENS1_21CollectiveEpilogueFwdINS6_IJS8_SA_S9_EEENS6_IJNS7_ILi1EEESI_SI_EEESC_SE_Li256ELb1ELb1ELb0ELb0EEENS1_19SingleTileSchedulerILb1ELb0ELb1ELi128EEEEEEEEEvNT_6ParamsE --------------------------
	.section	.text._ZN7cutlass13device_kernelIN5flash19enable_sm80_to_sm89INS1_16FlashAttnFwdSm80INS1_25CollectiveMainloopFwdSm80ILi8ELi1ELb0EN4cute5tupleIJNS5_1CILi128EEENS7_ILi64EEENS7_ILi192EEEEEELi192ENS_6half_tEfNS_4arch4Sm80ELb0ELb1ELb0ELb1ELb1ELb0ELb1ELb0EEENS1_21CollectiveEpilogueFwdINS6_IJS8_SA_S9_EEENS6_IJNS7_ILi1EEESI_SI_EEESC_SE_Li256ELb1ELb1ELb0ELb0EEENS1_19SingleTileSchedulerILb1ELb0ELb1ELi128EEEEEEEEEvNT_6ParamsE,"ax",@progbits
	.align	128
.text._ZN7cutlass13device_kernelIN5flash19enable_sm80_to_sm89INS1_16FlashAttnFwdSm80INS1_25CollectiveMainloopFwdSm80ILi8ELi1ELb0EN4cute5tupleIJNS5_1CILi128EEENS7_ILi64EEENS7_ILi192EEEEEELi192ENS_6half_tEfNS_4arch4Sm80ELb0ELb1ELb0ELb1ELb1ELb0ELb1ELb0EEENS1_21CollectiveEpilogueFwdINS6_IJS8_SA_S9_EEENS6_IJNS7_ILi1EEESI_SI_EEESC_SE_Li256ELb1ELb1ELb0ELb0EEENS1_19SingleTileSchedulerILb1ELb0ELb1ELi128EEEEEEEEEvNT_6ParamsE:
        .type           _ZN7cutlass13device_kernelIN5flash19enable_sm80_to_sm89INS1_16FlashAttnFwdSm80INS1_25CollectiveMainloopFwdSm80ILi8ELi1ELb0EN4cute5tupleIJNS5_1CILi128EEENS7_ILi64EEENS7_ILi192EEEEEELi192ENS_6half_tEfNS_4arch4Sm80ELb0ELb1ELb0ELb1ELb1ELb0ELb1ELb0EEENS1_21CollectiveEpilogueFwdINS6_IJS8_SA_S9_EEENS6_IJNS7_ILi1EEESI_SI_EEESC_SE_Li256ELb1ELb1ELb0ELb0EEENS1_19SingleTileSchedulerILb1ELb0ELb1ELi128EEEEEEEEEvNT_6ParamsE,@function
        .size           _ZN7cutlass13device_kernelIN5flash19enable_sm80_to_sm89INS1_16FlashAttnFwdSm80INS1_25CollectiveMainloopFwdSm80ILi8ELi1ELb0EN4cute5tupleIJNS5_1CILi128EEENS7_ILi64EEENS7_ILi192EEEEEELi192ENS_6half_tEfNS_4arch4Sm80ELb0ELb1ELb0ELb1ELb1ELb0ELb1ELb0EEENS1_21CollectiveEpilogueFwdINS6_IJS8_SA_S9_EEENS6_IJNS7_ILi1EEESI_SI_EEESC_SE_Li256ELb1ELb1ELb0ELb0EEENS1_19SingleTileSchedulerILb1ELb0ELb1ELi128EEEEEEEEEvNT_6ParamsE,(.L_x_58 - _ZN7cutlass13device_kernelIN5flash19enable_sm80_to_sm89INS1_16FlashAttnFwdSm80INS1_25CollectiveMainloopFwdSm80ILi8ELi1ELb0EN4cute5tupleIJNS5_1CILi128EEENS7_ILi64EEENS7_ILi192EEEEEELi192ENS_6half_tEfNS_4arch4Sm80ELb0ELb1ELb0ELb1ELb1ELb0ELb1ELb0EEENS1_21CollectiveEpilogueFwdINS6_IJS8_SA_S9_EEENS6_IJNS7_ILi1EEESI_SI_EEESC_SE_Li256ELb1ELb1ELb0ELb0EEENS1_19SingleTileSchedulerILb1ELb0ELb1ELi128EEEEEEEEEvNT_6ParamsE)
        .other          _ZN7cutlass13device_kernelIN5flash19enable_sm80_to_sm89INS1_16FlashAttnFwdSm80INS1_25CollectiveMainloopFwdSm80ILi8ELi1ELb0EN4cute5tupleIJNS5_1CILi128EEENS7_ILi64EEENS7_ILi192EEEEEELi192ENS_6half_tEfNS_4arch4Sm80ELb0ELb1ELb0ELb1ELb1ELb0ELb1ELb0EEENS1_21CollectiveEpilogueFwdINS6_IJS8_SA_S9_EEENS6_IJNS7_ILi1EEESI_SI_EEESC_SE_Li256ELb1ELb1ELb0ELb0EEENS1_19SingleTileSchedulerILb1ELb0ELb1ELi128EEEEEEEEEvNT_6ParamsE,@"STO_CUDA_ENTRY STV_DEFAULT"
_ZN7cutlass13device_kernelIN5flash19enable_sm80_to_sm89INS1_16FlashAttnFwdSm80INS1_25CollectiveMainloopFwdSm80ILi8ELi1ELb0EN4cute5tupleIJNS5_1CILi128EEENS7_ILi64EEENS7_ILi192EEEEEELi192ENS_6half_tEfNS_4arch4Sm80ELb0ELb1ELb0ELb1ELb1ELb0ELb1ELb0EEENS1_21CollectiveEpilogueFwdINS6_IJS8_SA_S9_EEENS6_IJNS7_ILi1EEESI_SI_EEESC_SE_Li256ELb1ELb1ELb0ELb0EEENS1_19SingleTileSchedulerILb1ELb0ELb1ELi128EEEEEEEEEvNT_6ParamsE:
[----:B------:R-:W-:Y:S01]  /*0000*/  LDC R1, c[0x0][0x37c] ;  /* 0x0000df00ff017b82 */ /* 0x000fe20000000800 */
[----:B------:R-:W-:Y:S05]  /*0010*/  EXIT ;  /* 0x000000000000794d */ /* 0x000fea0003800000 */
.L_x_22:
        /* <DEDUP_REMOVED lines=14> */
.L_x_58:


//--------------------- .text._ZN7cutlass13device_kernelIN5flash19enable_sm80_to_sm89INS1_16FlashAttnFwdSm80INS1_25CollectiveMainloopFwdSm80ILi8ELi1ELb0EN4cute5tupleIJNS5_1CILi128EEENS7_ILi64EEENS7_ILi192EEEEEELi192ENS_6half_tEfNS_4arch4Sm80ELb0ELb1ELb0ELb1ELb1ELb1ELb1ELb0EEENS1_21CollectiveEpilogueFwdINS6_IJS8_SA_S9_EEENS6_IJNS7_ILi1EEESI_SI_EEESC_SE_Li256ELb1ELb1ELb0ELb0EEENS1_19SingleTileSchedulerILb1ELb0ELb1ELi128EEEEEEEEEvNT_6ParamsE --------------------------
	.section	.text._ZN7cutlass13device_kernelIN5flash19enable_sm80_to_sm89INS1_16FlashAttnFwdSm80INS1_25CollectiveMainloopFwdSm80ILi8ELi1ELb0EN4cute5tupleIJNS5_1CILi128EEENS7_ILi64EEENS7_ILi192EEEEEELi192ENS_6half_tEfNS_4arch4Sm80ELb0ELb1ELb0ELb1ELb1ELb1ELb1ELb0EEENS1_21CollectiveEpilogueFwdINS6_IJS8_SA_S9_EEENS6_IJNS7_ILi1EEESI_SI_EEESC_SE_Li256ELb1ELb1ELb0ELb0EEENS1_19SingleTileSchedulerILb1ELb0ELb1ELi128EEEEEEEEEvNT_6ParamsE,"ax",@progbits
	.align	128
.text._ZN7cutlass13device_kernelIN5flash19enable_sm80_to_sm89INS1_16FlashAttnFwdSm80INS1_25CollectiveMainloopFwdSm80ILi8ELi1ELb0EN4cute5tupleIJNS5_1CILi128EEENS7_ILi64EEENS7_ILi192EEEEEELi192ENS_6half_tEfNS_4arch4Sm80ELb0ELb1ELb0ELb1ELb1ELb1ELb1ELb0EEENS1_21CollectiveEpilogueFwdINS6_IJS8_SA_S9_EEENS6_IJNS7_ILi1EEESI_SI_EEESC_SE_Li256ELb1ELb1ELb0ELb0EEENS1_19SingleTileSchedulerILb1ELb0ELb1ELi128EEEEEEEEEvNT_6ParamsE:
        .type           _ZN7cutlass13device_kernelIN5flash19enable_sm80_to_sm89INS1_16FlashAttnFwdSm80INS1_25CollectiveMainloopFwdSm80ILi8ELi1ELb0EN4cute5tupleIJNS5_1CILi128EEENS7_ILi64EEENS7_ILi192EEEEEELi192ENS_6half_tEfNS_4arch4Sm80ELb0ELb1ELb0ELb1ELb1ELb1ELb1ELb0EEENS1_21CollectiveEpilogueFwdINS6_IJS8_SA_S9_EEENS6_IJNS7_ILi1EEESI_SI_EEESC_SE_Li256ELb1ELb1ELb0ELb0EEENS1_19SingleTileSchedulerILb1ELb0ELb1ELi128EEEEEEEEEvNT_6ParamsE,@function
        .size           _ZN7cutlass13device_kernelIN5flash19enable_sm80_to_sm89INS1_16FlashAttnFwdSm80INS1_25CollectiveMainloopFwdSm80ILi8ELi1ELb0EN4cute5tupleIJNS5_1CILi128EEENS7_ILi64EEENS7_ILi192EEEEEELi192ENS_6half_tEfNS_4arch4Sm80ELb0ELb1ELb0ELb1ELb1ELb1ELb1ELb0EEENS1_21CollectiveEpilogueFwdINS6_IJS8_SA_S9_EEENS6_IJNS7_ILi1EEESI_SI_EEESC_SE_Li256ELb1ELb1ELb0ELb0EEENS1_19SingleTileSchedulerILb1ELb0ELb1ELi128EEEEEEEEEvNT_6ParamsE,(.L_x_59 - _ZN7cutlass13device_kernelIN5flash19enable_sm80_to_sm89INS1_16FlashAttnFwdSm80INS1_25CollectiveMainloopFwdSm80ILi8ELi1ELb0EN4cute5tupleIJNS5_1CILi128EEENS7_ILi64EEENS7_ILi192EEEEEELi192ENS_6half_tEfNS_4arch4Sm80ELb0ELb1ELb0ELb1ELb1ELb1ELb1ELb0EEENS1_21CollectiveEpilogueFwdINS6_IJS8_SA_S9_EEENS6_IJNS7_ILi1EEESI_SI_EEESC_SE_Li256ELb1ELb1ELb0ELb0EEENS1_19SingleTileSchedulerILb1ELb0ELb1ELi128EEEEEEEEEvNT_6ParamsE)
        .other          _ZN7cutlass13device_kernelIN5flash19enable_sm80_to_sm89INS1_16FlashAttnFwdSm80INS1_25CollectiveMainloopFwdSm80ILi8ELi1ELb0EN4cute5tupleIJNS5_1CILi128EEENS7_ILi64EEENS7_ILi192EEEEEELi192ENS_6half_tEfNS_4arch4Sm80ELb0ELb1ELb0ELb1ELb1ELb1ELb1ELb0EEENS1_21CollectiveEpilogueFwdINS6_IJS8_SA_S9_EEENS6_IJNS7_ILi1EEESI_SI_EEESC_SE_Li256ELb1ELb1ELb0ELb0EEENS1_19SingleTileSchedulerILb1ELb0ELb1ELi128EEEEEEEEEvNT_6ParamsE,@"STO_CUDA_ENTRY STV_DEFAULT"
_ZN7cutlass13device_kernelIN5flash19enable_sm80_to_sm89INS1_16FlashAttnFwdSm80INS1_25CollectiveMainloopFwdSm80ILi8ELi1ELb0EN4cute5tupleIJNS5_1CILi128EEENS7_ILi64EEENS7_ILi192EEEEEELi192ENS_6half_tEfNS_4arch4Sm80ELb0ELb1ELb0ELb1ELb1ELb1ELb1ELb0EEENS1_21CollectiveEpilogueFwdINS6_IJS8_SA_S9_EEENS6_IJNS7_ILi1EEESI_SI_EEESC_SE_Li256ELb1ELb1ELb0ELb0EEENS1_19SingleTileSchedulerILb1ELb0ELb1ELi128EEEEEEEEEvNT_6ParamsE:
[----:B------:R-:W-:Y:S01]  /*0000*/  LDC R1, c[0x0][0x37c] ;  /* 0x0000df00ff017b82 */ /* 0x000fe20000000800 */
[----:B------:R-:W-:Y:S05]  /*0010*/  EXIT ;  /* 0x000000000000794d */ /* 0x000fea0003800000 */
.L_x_23:
        /* <DEDUP_REMOVED lines=14> */
.L_x_59:


//--------------------- .text._ZN7cutlass13device_kernelIN5flash19enable_sm80_to_sm89INS1_16FlashAttnFwdSm80INS1_25CollectiveMainloopFwdSm80ILi8ELi1ELb0EN4cute5tupleIJNS5_1CILi128EEENS7_ILi64EEENS7_ILi192EEEEEELi192ENS_6half_tEfNS_4arch4Sm80ELb1ELb0ELb0ELb0ELb1ELb0ELb1ELb0EEENS1_21CollectiveEpilogueFwdINS6_IJS8_SA_S9_EEENS6_IJNS7_ILi1EEESI_SI_EEESC_SE_Li256ELb0ELb1ELb0ELb0EEENS1_30DynamicPersistentTileSchedulerILi256ELi256ELb0ELb1ELb0EEEEEEEEEvNT_6ParamsE --------------------------
	.section	.text._ZN7cutlass13device_kernelIN5flash19enable_sm80_to_sm89INS1_16FlashAttnFwdSm80INS1_25CollectiveMainloopFwdSm80ILi8ELi1ELb0EN4cute5tupleIJNS5_1CILi128EEENS7_ILi64EEENS7_ILi192EEEEEELi192ENS_6half_tEfNS_4arch4Sm80ELb1ELb0ELb0ELb0ELb1ELb0ELb1ELb0EEENS1_21CollectiveEpilogueFwdINS6_IJS8_SA_S9_EEENS6_IJNS7_ILi1EEESI_SI_EEESC_SE_Li256ELb0ELb1ELb0ELb0EEENS1_30DynamicPersistentTileSchedulerILi256ELi256ELb0ELb1ELb0EEEEEEEEEvNT_6ParamsE,"ax",@progbits
	.align	128
.text._ZN7cutlass13device_kernelIN5flash19enable_sm80_to_sm89INS1_16FlashAttnFwdSm80INS1_25CollectiveMainloopFwdSm80ILi8ELi1ELb0EN4cute5tupleIJNS5_1CILi128EEENS7_ILi64EEENS7_ILi192EEEEEELi192ENS_6half_tEfNS_4arch4Sm80ELb1ELb0ELb0ELb0ELb1ELb0ELb1ELb0EEENS1_21CollectiveEpilogueFwdINS6_IJS8_SA_S9_EEENS6_IJNS7_ILi1EEESI_SI_EEESC_SE_Li256ELb0ELb1ELb0ELb0EEENS1_30DynamicPersistentTileSchedulerILi256ELi256ELb0ELb1ELb0EEEEEEEEEvNT_6ParamsE:
        .type           _ZN7cutlass13device_kernelIN5flash19enable_sm80_to_sm89INS1_16FlashAttnFwdSm80INS1_25CollectiveMainloopFwdSm80ILi8ELi1ELb0EN4cute5tupleIJNS5_1CILi128EEENS7_ILi64EEENS7_ILi192EEEEEELi192ENS_6half_tEfNS_4arch4Sm80ELb1ELb0ELb0ELb0ELb1ELb0ELb1ELb0EEENS1_21CollectiveEpilogueFwdINS6_IJS8_SA_S9_EEENS6_IJNS7_ILi1EEESI_SI_EEESC_SE_Li256ELb0ELb1ELb0ELb0EEENS1_30DynamicPersistentTileSchedulerILi256ELi256ELb0ELb1ELb0EEEEEEEEEvNT_6ParamsE,@function
        .size           _ZN7cutlass13device_kernelIN5flash19enable_sm80_to_sm89INS1_16FlashAttnFwdSm80INS1_25CollectiveMainloopFwdSm80ILi8ELi1ELb0EN4cute5tupleIJNS5_1CILi128EEENS7_ILi64EEENS7_ILi192EEEEEELi192ENS_6half_tEfNS_4arch4Sm80ELb1ELb0ELb0ELb0ELb1ELb0ELb1ELb0EEENS1_21CollectiveEpilogueFwdINS6_IJS8_SA_S9_EEENS6_IJNS7_ILi1EEESI_SI_EEESC_SE_Li256ELb0ELb1ELb0ELb0EEENS1_30DynamicPersistentTileSchedulerILi256ELi256ELb0ELb1ELb0EEEEEEEEEvNT_6ParamsE,(.L_x_60 - _ZN7cutlass13device_kernelIN5flash19enable_sm80_to_sm89INS1_16FlashAttnFwdSm80INS1_25CollectiveMainloopFwdSm80ILi8ELi1ELb0EN4cute5tupleIJNS5_1CILi128EEENS7_ILi64EEENS7_ILi192EEEEEELi192ENS_6half_tEfNS_4arch4Sm80ELb1ELb0ELb0ELb0ELb1ELb0ELb1ELb0EEENS1_21CollectiveEpilogueFwdINS6_IJS8_SA_S9_EEENS6_IJNS7_ILi1EEESI_SI_EEESC_SE_Li256ELb0ELb1ELb0ELb0EEENS1_30DynamicPersistentTileSchedulerILi256ELi256ELb0ELb1ELb0EEEEEEEEEvNT_6ParamsE)
        .other          _ZN7cutlass13device_kernelIN5flash19enable_sm80_to_sm89INS1_16FlashAttnFwdSm80INS1_25CollectiveMainloopFwdSm80ILi8ELi1ELb0EN4cute5tupleIJNS5_1CILi128EEENS7_ILi64EEENS7_ILi192EEEEEELi192ENS_6half_tEfNS_4arch4Sm80ELb1ELb0ELb0ELb0ELb1ELb0ELb1ELb0EEENS1_21CollectiveEpilogueFwdINS6_IJS8_SA_S9_EEENS6_IJNS7_ILi1EEESI_SI_EEESC_SE_Li256ELb0ELb1ELb0ELb0EEENS1_30DynamicPersistentTileSchedulerILi256ELi256ELb0ELb1ELb0EEEEEEEEEvNT_6ParamsE,@"STO_CUDA_ENTRY STV_DEFAULT"
_ZN7cutlass13device_kernelIN5flash19enable_sm80_to_sm89INS1_16FlashAttnFwdSm80INS1_25CollectiveMainloopFwdSm80ILi8ELi1ELb0EN4cute5tupleIJNS5_1CILi128EEENS7_ILi64EEENS7_ILi192EEEEEELi192ENS_6half_tEfNS_4arch4Sm80ELb1ELb0ELb0ELb0ELb1ELb0ELb1ELb0EEENS1_21CollectiveEpilogueFwdINS6_IJS8_SA_S9_EEENS6_IJNS7_ILi1EEESI_SI_EEESC_SE_Li256ELb0ELb1ELb0ELb0EEENS1_30DynamicPersistentTileSchedulerILi256ELi256ELb0ELb1ELb0EEEEEEEEEvNT_6ParamsE:
[----:B------:R-:W-:Y:S01]  /*0000*/  LDC R1, c[0x0][0x37c] ;  /* 0x0000df00ff017b82 */ /* 0x000fe20000000800 */
[----:B------:R-:W-:Y:S05]  /*0010*/  EXIT ;  /* 0x000000000000794d */ /* 0x000fea0003800000 */
.L_x_24:
        /* <DEDUP_REMOVED lines=14> */
.L_x_60:


//--------------------- .text._ZN7cutlass13device_kernelIN5flash19enable_sm80_to_sm89INS1_16FlashAttnFwdSm80INS1_25CollectiveMainloopFwdSm80ILi8ELi1ELb0EN4cute5tupleIJNS5_1CILi128EEENS7_ILi64EEENS7_ILi192EEEEEELi192ENS_6half_tEfNS_4arch4Sm80ELb1ELb0ELb0ELb1ELb1ELb0ELb1ELb0EEENS1_21CollectiveEpilogueFwdINS6_IJS8_SA_S9_EEENS6_IJNS7_ILi1EEESI_SI_EEESC_SE_Li256ELb1ELb1ELb0ELb0EEENS1_19SingleTileSchedulerILb1ELb0ELb1ELi128EEEEEEEEEvNT_6ParamsE --------------------------
	.section	.text._ZN7cutlass13device_kernelIN5flash19enable_sm80_to_sm89INS1_16FlashAttnFwdSm80INS1_25CollectiveMainloopFwdSm80ILi8ELi1ELb0EN4cute5tupleIJNS5_1CILi128EEENS7_ILi64EEENS7_ILi192EEEEEELi192ENS_6half_tEfNS_4arch4Sm80ELb1ELb0ELb0ELb1ELb1ELb0ELb1ELb0EEENS1_21CollectiveEpilogueFwdINS6_IJS8_SA_S9_EEENS6_IJNS7_ILi1EEESI_SI_EEESC_SE_Li256ELb1ELb1ELb0ELb0EEENS1_19SingleTileSchedulerILb1ELb0ELb1ELi128EEEEEEEEEvNT_6ParamsE,"ax",@progbits
	.align	128
.text._ZN7cutlass13device_kernelIN5flash19enable_sm80_to_sm89INS1_16FlashAttnFwdSm80INS1_25CollectiveMainloopFwdSm80ILi8ELi1ELb0EN4cute5tupleIJNS5_1CILi128EEENS7_ILi64EEENS7_ILi192EEEEEELi192ENS_6half_tEfNS_4arch4Sm80ELb1ELb0ELb0ELb1ELb1ELb0ELb1ELb0EEENS1_21CollectiveEpilogueFwdINS6_IJS8_SA_S9_EEENS6_IJNS7_ILi1EEESI_SI_EEESC_SE_Li256ELb1ELb1ELb0ELb0EEENS1_19SingleTileSchedulerILb1ELb0ELb1ELi128EEEEEEEEEvNT_6ParamsE:
        .type           _ZN7cutlass13device_kernelIN5flash19enable_sm80_to_sm89INS1_16FlashAttnFwdSm80INS1_25CollectiveMainloopFwdSm80ILi8ELi1ELb0EN4cute5tupleIJNS5_1CILi128EEENS7_ILi64EEENS7_ILi192EEEEEELi192ENS_6half_tEfNS_4arch4Sm80ELb1ELb0ELb0ELb1ELb1ELb0ELb1ELb0EEENS1_21CollectiveEpilogueFwdINS6_IJS8_SA_S9_EEENS6_IJNS7_ILi1EEESI_SI_EEESC_SE_Li256ELb1ELb1ELb0ELb0EEENS1_19SingleTileSchedulerILb1ELb0ELb1ELi128EEEEEEEEEvNT_6ParamsE,@function
        .size           _ZN7cutlass13device_kernelIN5flash19enable_sm80_to_sm89INS1_16FlashAttnFwdSm80INS1_25CollectiveMainloopFwdSm80ILi8ELi1ELb0EN4cute5tupleIJNS5_1CILi128EEENS7_ILi64EEENS7_ILi192EEEEEELi192ENS_6half_tEfNS_4arch4Sm80ELb1ELb0ELb0ELb1ELb1ELb0ELb1ELb0EEENS1_21CollectiveEpilogueFwdINS6_IJS8_SA_S9_EEENS6_IJNS7_ILi1EEESI_SI_EEESC_SE_Li256ELb1ELb1ELb0ELb0EEENS1_19SingleTileSchedulerILb1ELb0ELb1ELi128EEEEEEEEEvNT_6ParamsE,(.L_x_61 - _ZN7cutlass13device_kernelIN5flash19enable_sm80_to_sm89INS1_16FlashAttnFwdSm80INS1_25CollectiveMainloopFwdSm80ILi8ELi1ELb0EN4cute5tupleIJNS5_1CILi128EEENS7_ILi64EEENS7_ILi192EEEEEELi192ENS_6half_tEfNS_4arch4Sm80ELb1ELb0ELb0ELb1ELb1ELb0ELb1ELb0EEENS1_21CollectiveEpilogueFwdINS6_IJS8_SA_S9_EEENS6_IJNS7_ILi1EEESI_SI_EEESC_SE_Li256ELb1ELb1ELb0ELb0EEENS1_19SingleTileSchedulerILb1ELb0ELb1ELi128EEEEEEEEEvNT_6ParamsE)
        .other          _ZN7cutlass13device_kernelIN5flash19enable_sm80_to_sm89INS1_16FlashAttnFwdSm80INS1_25CollectiveMainloopFwdSm80ILi8ELi1ELb0EN4cute5tupleIJNS5_1CILi128EEENS7_ILi64EEENS7_ILi192EEEEEELi192ENS_6half_tEfNS_4arch4Sm80ELb1ELb0ELb0ELb1ELb1ELb0ELb1ELb0EEENS1_21CollectiveEpilogueFwdINS6_IJS8_SA_S9_EEENS6_IJNS7_ILi1EEESI_SI_EEESC_SE_Li256ELb1ELb1ELb0ELb0EEENS1_19SingleTileSchedulerILb1ELb0ELb1ELi128EEEEEEEEEvNT_6ParamsE,@"STO_CUDA_ENTRY STV_DEFAULT"
_ZN7cutlass13device_kernelIN5flash19enable_sm80_to_sm89INS1_16FlashAttnFwdSm80INS1_25CollectiveMainloopFwdSm80ILi8ELi1ELb0EN4cute5tupleIJNS5_1CILi128EEENS7_ILi64EEENS7_ILi192EEEEEELi192ENS_6half_tEfNS_4arch4Sm80ELb1ELb0ELb0ELb1ELb1ELb0ELb1ELb0EEENS1_21CollectiveEpilogueFwdINS6_IJS8_SA_S9_EEENS6_IJNS7_ILi1EEESI_SI_EEESC_SE_Li256ELb1ELb1ELb0ELb0EEENS1_19SingleTileSchedulerILb1ELb0ELb1ELi128EEEEEEEEEvNT_6ParamsE:
[----:B------:R-:W-:Y:S01]  /*0000*/  LDC R1, c[0x0][0x37c] ;  /* 0x0000df00ff017b82 */ /* 0x000fe20000000800 */
[----:B------:R-:W-:Y:S05]  /*0010*/  EXIT ;  /* 0x000000000000794d */ /* 0x000fea0003800000 */
.L_x_25:
        /* <DEDUP_REMOVED lines=14> */
.L_x_61:


//--------------------- .text._ZN7cutlass13device_kernelIN5flash19enable_sm80_to_sm89INS1_16FlashAttnFwdSm80INS1_25CollectiveMainloopFwdSm80ILi8ELi1ELb0EN4cute5tupleIJNS5_1CILi128EEENS7_ILi64EEENS7_ILi192EEEEEELi192ENS_6half_tEfNS_4arch4Sm80ELb1ELb0ELb0ELb1ELb1ELb1ELb1ELb0EEENS1_21CollectiveEpilogueFwdINS6_IJS8_SA_S9_EEENS6_IJNS7_ILi1EEESI_SI_EEESC_SE_Li256ELb1ELb1ELb0ELb0EEENS1_19SingleTileSchedulerILb1ELb0ELb1ELi128EEEEEEEEEvNT_6ParamsE --------------------------
	.section	.text._ZN7cutlass13device_kernelIN5flash19enable_sm80_to_sm89INS1_16FlashAttnFwdSm80INS1_25CollectiveMainloopFwdSm80ILi8ELi1ELb0EN4cute5tupleIJNS5_1CILi128EEENS7_ILi64EEENS7_ILi192EEEEEELi192ENS_6half_tEfNS_4arch4Sm80ELb1ELb0ELb0ELb1ELb1ELb1ELb1ELb0EEENS1_21CollectiveEpilogueFwdINS6_IJS8_SA_S9_EEENS6_IJNS7_ILi1EEESI_SI_EEESC_SE_Li256ELb1ELb1ELb0ELb0EEENS1_19SingleTileSchedulerILb1ELb0ELb1ELi128EEEEEEEEEvNT_6ParamsE,"ax",@progbits
	.align	128
.text._ZN7cutlass13device_kernelIN5flash19enable_sm80_to_sm89INS1_16FlashAttnFwdSm80INS1_25CollectiveMainloopFwdSm80ILi8ELi1ELb0EN4cute5tupleIJNS5_1CILi128EEENS7_ILi64EEENS7_ILi192EEEEEELi192ENS_6half_tEfNS_4arch4Sm80ELb1ELb0ELb0ELb1ELb1ELb1ELb1ELb0EEENS1_21CollectiveEpilogueFwdINS6_IJS8_SA_S9_EEENS6_IJNS7_ILi1EEESI_SI_EEESC_SE_Li256ELb1ELb1ELb0ELb0EEENS1_19SingleTileSchedulerILb1ELb0ELb1ELi128EEEEEEEEEvNT_6ParamsE:
        .type           _ZN7cutlass13device_kernelIN5flash19enable_sm80_to_sm89INS1_16FlashAttnFwdSm80INS1_25CollectiveMainloopFwdSm80ILi8ELi1ELb0EN4cute5tupleIJNS5_1CILi128EEENS7_ILi64EEENS7_ILi192EEEEEELi192ENS_6half_tEfNS_4arch4Sm80ELb1ELb0ELb0ELb1ELb1ELb1ELb1ELb0EEENS1_21CollectiveEpilogueFwdINS6_IJS8_SA_S9_EEENS6_IJNS7_ILi1EEESI_SI_EEESC_SE_Li256ELb1ELb1ELb0ELb0EEENS1_19SingleTileSchedulerILb1ELb0ELb1ELi128EEEEEEEEEvNT_6ParamsE,@function
        .size           _ZN7cutlass13device_kernelIN5flash19enable_sm80_to_sm89INS1_16FlashAttnFwdSm80INS1_25CollectiveMainloopFwdSm80ILi8ELi1ELb0EN4cute5tupleIJNS5_1CILi128EEENS7_ILi64EEENS7_ILi192EEEEEELi192ENS_6half_tEfNS_4arch4Sm80ELb1ELb0ELb0ELb1ELb1ELb1ELb1ELb0EEENS1_21CollectiveEpilogueFwdINS6_IJS8_SA_S9_EEENS6_IJNS7_ILi1EEESI_SI_EEESC_SE_Li256ELb1ELb1ELb0ELb0EEENS1_19SingleTileSchedulerILb1ELb0ELb1ELi128EEEEEEEEEvNT_6ParamsE,(.L_x_62 - _ZN7cutlass13device_kernelIN5flash19enable_sm80_to_sm89INS1_16FlashAttnFwdSm80INS1_25CollectiveMainloopFwdSm80ILi8ELi1ELb0EN4cute5tupleIJNS5_1CILi128EEENS7_ILi64EEENS7_ILi192EEEEEELi192ENS_6half_tEfNS_4arch4Sm80ELb1ELb0ELb0ELb1ELb1ELb1ELb1ELb0EEENS1_21CollectiveEpilogueFwdINS6_IJS8_SA_S9_EEENS6_IJNS7_ILi1EEESI_SI_EEESC_SE_Li256ELb1ELb1ELb0ELb0EEENS1_19SingleTileSchedulerILb1ELb0ELb1ELi128EEEEEEEEEvNT_6ParamsE)
        .other          _ZN7cutlass13device_kernelIN5flash19enable_sm80_to_sm89INS1_16FlashAttnFwdSm80INS1_25CollectiveMainloopFwdSm80ILi8ELi1ELb0EN4cute5tupleIJNS5_1CILi128EEENS7_ILi64EEENS7_ILi192EEEEEELi192ENS_6half_tEfNS_4arch4Sm80ELb1ELb0ELb0ELb1ELb1ELb1ELb1ELb0EEENS1_21CollectiveEpilogueFwdINS6_IJS8_SA_S9_EEENS6_IJNS7_ILi1EEESI_SI_EEESC_SE_Li256ELb1ELb1ELb0ELb0EEENS1_19SingleTileSchedulerILb1ELb0ELb1ELi128EEEEEEEEEvNT_6ParamsE,@"STO_CUDA_ENTRY STV_DEFAULT"
_ZN7cutlass13device_kernelIN5flash19enable_sm80_to_sm89INS1_16FlashAttnFwdSm80INS1_25CollectiveMainloopFwdSm80ILi8ELi1ELb0EN4cute5tupleIJNS5_1CILi128EEENS7_ILi64EEENS7_ILi192EEEEEELi192ENS_6half_tEfNS_4arch4Sm80ELb1ELb0ELb0ELb1ELb1ELb1ELb1ELb0EEENS1_21CollectiveEpilogueFwdINS6_IJS8_SA_S9_EEENS6_IJNS7_ILi1EEESI_SI_EEESC_SE_Li256ELb1ELb1ELb0ELb0EEENS1_19SingleTileSchedulerILb1ELb0ELb1ELi128EEEEEEEEEvNT_6ParamsE:
[----:B------:R-:W-:Y:S01]  /*0000*/  LDC R1, c[0x0][0x37c] ;  /* 0x0000df00ff017b82 */ /* 0x000fe20000000800 */
[----:B------:R-:W-:Y:S05]  /*0010*/  EXIT ;  /* 0x000000000000794d */ /* 0x000fea0003800000 */
.L_x_26:
        /* <DEDUP_REMOVED lines=14> */
.L_x_62:


//--------------------- .text._ZN7cutlass13device_kernelIN5flash19enable_sm80_to_sm89INS1_16FlashAttnFwdSm80INS1_25CollectiveMainloopFwdSm80ILi8ELi2ELb0EN4cute5tupleIJNS5_1CILi128EEENS7_ILi64EEENS7_ILi192EEEEEELi192ENS_6half_tEfNS_4arch4Sm80ELb0ELb0ELb0ELb0ELb1ELb0ELb1ELb0EEENS1_21CollectiveEpilogueFwdINS6_IJS8_SA_S9_EEENS6_IJNS7_ILi1EEESI_SI_EEESC_SE_Li256ELb0ELb1ELb0ELb0EEENS1_19SingleTileSchedulerILb0ELb0ELb1ELi128EEEEEEEEEvNT_6ParamsE --------------------------
	.section	.text._ZN7cutlass13device_kernelIN5flash19enable_sm80_to_sm89INS1_16FlashAttnFwdSm80INS1_25CollectiveMainloopFwdSm80ILi8ELi2ELb0EN4cute5tupleIJNS5_1CILi128EEENS7_ILi64EEENS7_ILi192EEEEEELi192ENS_6half_tEfNS_4arch4Sm80ELb0ELb0ELb0ELb0ELb1ELb0ELb1ELb0EEENS1_21CollectiveEpilogueFwdINS6_IJS8_SA_S9_EEENS6_IJNS7_ILi1EEESI_SI_EEESC_SE_Li256ELb0ELb1ELb0ELb0EEENS1_19SingleTileSchedulerILb0ELb0ELb1ELi128EEEEEEEEEvNT_6ParamsE,"ax",@progbits
	.align	128
.text._ZN7cutlass13device_kernelIN5flash19enable_sm80_to_sm89INS1_16FlashAttnFwdSm80INS1_25CollectiveMainloopFwdSm80ILi8ELi2ELb0EN4cute5tupleIJNS5_1CILi128EEENS7_ILi64EEENS7_ILi192EEEEEELi192ENS_6half_tEfNS_4arch4Sm80ELb0ELb0ELb0ELb0ELb1ELb0ELb1ELb0EEENS1_21CollectiveEpilogueFwdINS6_IJS8_SA_S9_EEENS6_IJNS7_ILi1EEESI_SI_EEESC_SE_Li256ELb0ELb1ELb0ELb0EEENS1_19SingleTileSchedulerILb0ELb0ELb1ELi128EEEEEEEEEvNT_6ParamsE:
        .type           _ZN7cutlass13device_kernelIN5flash19enable_sm80_to_sm89INS1_16FlashAttnFwdSm80INS1_25CollectiveMainloopFwdSm80ILi8ELi2ELb0EN4cute5tupleIJNS5_1CILi128EEENS7_ILi64EEENS7_ILi192EEEEEELi192ENS_6half_tEfNS_4arch4Sm80ELb0ELb0ELb0ELb0ELb1ELb0ELb1ELb0EEENS1_21CollectiveEpilogueFwdINS6_IJS8_SA_S9_EEENS6_IJNS7_ILi1EEESI_SI_EEESC_SE_Li256ELb0ELb1ELb0ELb0EEENS1_19SingleTileSchedulerILb0ELb0ELb1ELi128EEEEEEEEEvNT_6ParamsE,@function
        .size           _ZN7cutlass13device_kernelIN5flash19enable_sm80_to_sm89INS1_16FlashAttnFwdSm80INS1_25CollectiveMainloopFwdSm80ILi8ELi2ELb0EN4cute5tupleIJNS5_1CILi128EEENS7_ILi64EEENS7_ILi192EEEEEELi192ENS_6half_tEfNS_4arch4Sm80ELb0ELb0ELb0ELb0ELb1ELb0ELb1ELb0EEENS1_21CollectiveEpilogueFwdINS6_IJS8_SA_S9_EEENS6_IJNS7_ILi1EEESI_SI_EEESC_SE_Li256ELb0ELb1ELb0ELb0EEENS1_19SingleTileSchedulerILb0ELb0ELb1ELi128EEEEEEEEEvNT_6ParamsE,(.L_x_63 - _ZN7cutlass13device_kernelIN5flash19enable_sm80_to_sm89INS1_16FlashAttnFwdSm80INS1_25CollectiveMainloopFwdSm80ILi8ELi2ELb0EN4cute5tupleIJNS5_1CILi128EEENS7_ILi64EEENS7_ILi192EEEEEELi192ENS_6half_tEfNS_4arch4Sm80ELb0ELb0ELb0ELb0ELb1ELb0ELb1ELb0EEENS1_21CollectiveEpilogueFwdINS6_IJS8_SA_S9_EEENS6_IJNS7_ILi1EEESI_SI_EEESC_SE_Li256ELb0ELb1ELb0ELb0EEENS1_19SingleTileSchedulerILb0ELb0ELb1ELi128EEEEEEEEEvNT_6ParamsE)
        .other          _ZN7cutlass13device_kernelIN5flash19enable_sm80_to_sm89INS1_16FlashAttnFwdSm80INS1_25CollectiveMainloopFwdSm80ILi8ELi2ELb0EN4cute5tupleIJNS5_1CILi128EEENS7_ILi64EEENS7_ILi192EEEEEELi192ENS_6half_tEfNS_4arch4Sm80ELb0ELb0ELb0ELb0ELb1ELb0ELb1ELb0EEENS1_21CollectiveEpilogueFwdINS6_IJS8_SA_S9_EEENS6_IJNS7_ILi1EEESI_SI_EEESC_SE_Li256ELb0ELb1ELb0ELb0EEENS1_19SingleTileSchedulerILb0ELb0ELb1ELi128EEEEEEEEEvNT_6ParamsE,@"STO_CUDA_ENTRY STV_DEFAULT"
_ZN7cutlass13device_kernelIN5flash19enable_sm80_to_sm89INS1_16FlashAttnFwdSm80INS1_25CollectiveMainloopFwdSm80ILi8ELi2ELb0EN4cute5tupleIJNS5_1CILi128EEENS7_ILi64EEENS7_ILi192EEEEEELi192ENS_6half_tEfNS_4arch4Sm80ELb0ELb0ELb0ELb0ELb1ELb0ELb1ELb0EEENS1_21CollectiveEpilogueFwdINS6_IJS8_SA_S9_EEENS6_IJNS7_ILi1EEESI_SI_EEESC_SE_Li256ELb0ELb1ELb0ELb0EEENS1_19SingleTileSchedulerILb0ELb0ELb1ELi128EEEEEEEEEvNT_6ParamsE:
[----:B------:R-:W-:Y:S01]  /*0000*/  LDC R1, c[0x0][0x37c] ;  /* 0x0000df00ff017b82 */ /* 0x000fe20000000800 */
[----:B------:R-:W-:Y:S05]  /*0010*/  EXIT ;  /* 0x000000000000794d */ /* 0x000fea0003800000 */
.L_x_27:
        /* <DEDUP_REMOVED lines=14> */
.L_x_63:


//--------------------- .text._ZN7cutlass13device_kernelIN5flash19enable_sm80_to_sm89INS1_16FlashAttnFwdSm80INS1_25CollectiveMainloopFwdSm80ILi8ELi2ELb0EN4cute5tupleIJNS5_1CILi128EEENS7_ILi64EEENS7_ILi192EEEEEELi192ENS_6half_tEfNS_4arch4Sm80ELb0ELb0ELb0ELb1ELb1ELb0ELb1ELb0EEENS1_21CollectiveEpilogueFwdINS6_IJS8_SA_S9_EEENS6_IJNS7_ILi1EEESI_SI_EEESC_SE_Li256ELb1ELb1ELb0ELb0EEENS1_19SingleTileSchedulerILb1ELb0ELb1ELi128EEEEEEEEEvNT_6ParamsE --------------------------
	.section	.text._ZN7cutlass13device_kernelIN5flash19enable_sm80_to_sm89INS1_16FlashAttnFwdSm80INS1_25CollectiveMainloopFwdSm80ILi8ELi2ELb0EN4cute5tupleIJNS5_1CILi128EEENS7_ILi64EEENS7_ILi192EEEEEELi192ENS_6half_tEfNS_4arch4Sm80ELb0ELb0ELb0ELb1ELb1ELb0ELb1ELb0EEENS1_21CollectiveEpilogueFwdINS6_IJS8_SA_S9_EEENS6_IJNS7_ILi1EEESI_SI_EEESC_SE_Li256ELb1ELb1ELb0ELb0EEENS1_19SingleTileSchedulerILb1ELb0ELb1ELi128EEEEEEEEEvNT_6ParamsE,"ax",@progbits
	.align	128
.text._ZN7cutlass13device_kernelIN5flash19enable_sm80_to_sm89INS1_16FlashAttnFwdSm80INS1_25CollectiveMainloopFwdSm80ILi8ELi2ELb0EN4cute5tupleIJNS5_1CILi128EEENS7_ILi64EEENS7_ILi192EEEEEELi192ENS_6half_tEfNS_4arch4Sm80ELb0ELb0ELb0ELb1ELb1ELb0ELb1ELb0EEENS1_21CollectiveEpilogueFwdINS6_IJS8_SA_S9_EEENS6_IJNS7_ILi1EEESI_SI_EEESC_SE_Li256ELb1ELb1ELb0ELb0EEENS1_19SingleTileSchedulerILb1ELb0ELb1ELi128EEEEEEEEEvNT_6ParamsE:
        .type           _ZN7cutlass13device_kernelIN5flash19enable_sm80_to_sm89INS1_16FlashAttnFwdSm80INS1_25CollectiveMainloopFwdSm80ILi8ELi2ELb0EN4cute5tupleIJNS5_1CILi128EEENS7_ILi64EEENS7_ILi192EEEEEELi192ENS_6half_tEfNS_4arch4Sm80ELb0ELb0ELb0ELb1ELb1ELb0ELb1ELb0EEENS1_21CollectiveEpilogueFwdINS6_IJS8_SA_S9_EEENS6_IJNS7_ILi1EEESI_SI_EEESC_SE_Li256ELb1ELb1ELb0ELb0EEENS1_19SingleTileSchedulerILb1ELb0ELb1ELi128EEEEEEEEEvNT_6ParamsE,@function
        .size           _ZN7cutlass13device_kernelIN5flash19enable_sm80_to_sm89INS1_16FlashAttnFwdSm80INS1_25CollectiveMainloopFwdSm80ILi8ELi2ELb0EN4cute5tupleIJNS5_1CILi128EEENS7_ILi64EEENS7_ILi192EEEEEELi192ENS_6half_tEfNS_4arch4Sm80ELb0ELb0ELb0ELb1ELb1ELb0ELb1ELb0EEENS1_21CollectiveEpilogueFwdINS6_IJS8_SA_S9_EEENS6_IJNS7_ILi1EEESI_SI_EEESC_SE_Li256ELb1ELb1ELb0ELb0EEENS1_19SingleTileSchedulerILb1ELb0ELb1ELi128EEEEEEEEEvNT_6ParamsE,(.L_x_64 - _ZN7cutlass13device_kernelIN5flash19enable_sm80_to_sm89INS1_16FlashAttnFwdSm80INS1_25CollectiveMainloopFwdSm80ILi8ELi2ELb0EN4cute5tupleIJNS5_1CILi128EEENS7_ILi64EEENS7_ILi192EEEEEELi192ENS_6half_tEfNS_4arch4Sm80ELb0ELb0ELb0ELb1ELb1ELb0ELb1ELb0EEENS1_21CollectiveEpilogueFwdINS6_IJS8_SA_S9_EEENS6_IJNS7_ILi1EEESI_SI_EEESC_SE_Li256ELb1ELb1ELb0ELb0EEENS1_19SingleTileSchedulerILb1ELb0ELb1ELi128EEEEEEEEEvNT_6ParamsE)
        .other          _ZN7cutlass13device_kernelIN5flash19enable_sm80_to_sm89INS1_16FlashAttnFwdSm80INS1_25CollectiveMainloopFwdSm80ILi8ELi2ELb0EN4cute5tupleIJNS5_1CILi128EEENS7_ILi64EEENS7_ILi192EEEEEELi192ENS_6half_tEfNS_4arch4Sm80ELb0ELb0ELb0ELb1ELb1ELb0ELb1ELb0EEENS1_21CollectiveEpilogueFwdINS6_IJS8_SA_S9_EEENS6_IJNS7_ILi1EEESI_SI_EEESC_SE_Li256ELb1ELb1ELb0ELb0EEENS1_19SingleTileSchedulerILb1ELb0ELb1ELi128EEEEEEEEEvNT_6ParamsE,@"STO_CUDA_ENTRY STV_DEFAULT"
_ZN7cutlass13device_kernelIN5flash19enable_sm80_to_sm89INS1_16FlashAttnFwdSm80INS1_25CollectiveMainloopFwdSm80ILi8ELi2ELb0EN4cute5tupleIJNS5_1CILi128EEENS7_ILi64EEENS7_ILi192EEEEEELi192ENS_6half_tEfNS_4arch4Sm80ELb0ELb0ELb0ELb1ELb1ELb0ELb1ELb0EEENS1_21CollectiveEpilogueFwdINS6_IJS8_SA_S9_EEENS6_IJNS7_ILi1EEESI_SI_EEESC_SE_Li256ELb1ELb1ELb0ELb0EEENS1_19SingleTileSchedulerILb1ELb0ELb1ELi128EEEEEEEEEvNT_6ParamsE:
[----:B------:R-:W-:Y:S01]  /*0000*/  LDC R1, c[0x0][0x37c] ;  /* 0x0000df00ff017b82 */ /* 0x000fe20000000800 */
[----:B------:R-:W-:Y:S05]  /*0010*/  EXIT ;  /* 0x000000000000794d */ /* 0x000fea0003800000 */
.L_x_28:
        /* <DEDUP_REMOVED lines=14> */
.L_x_64:


//--------------------- .text._ZN7cutlass13device_kernelIN5flash19enable_sm80_to_sm89INS1_16FlashAttnFwdSm80INS1_25CollectiveMainloopFwdSm80ILi8ELi2ELb0EN4cute5tupleIJNS5_1CILi128EEENS7_ILi64EEENS7_ILi192EEEEEELi192ENS_6half_tEfNS_4arch4Sm80ELb0ELb0ELb0ELb1ELb1ELb1ELb1ELb0EEENS1_21CollectiveEpilogueFwdINS6_IJS8_SA_S9_EEENS6_IJNS7_ILi1EEESI_SI_EEESC_SE_Li256ELb1ELb1ELb0ELb0EEENS1_19SingleTileSchedulerILb1ELb0ELb1ELi128EEEEEEEEEvNT_6ParamsE --------------------------
	.section	.text._ZN7cutlass13device_kernelIN5flash19enable_sm80_to_sm89INS1_16FlashAttnFwdSm80INS1_25CollectiveMainloopFwdSm80ILi8ELi2ELb0EN4cute5tupleIJNS5_1CILi128EEENS7_ILi64EEENS7_ILi192EEEEEELi192ENS_6half_tEfNS_4arch4Sm80ELb0ELb0ELb0ELb1ELb1ELb1ELb1ELb0EEENS1_21CollectiveEpilogueFwdINS6_IJS8_SA_S9_EEENS6_IJNS7_ILi1EEESI_SI_EEESC_SE_Li256ELb1ELb1ELb0ELb0EEENS1_19SingleTileSchedulerILb1ELb0ELb1ELi128EEEEEEEEEvNT_6ParamsE,"ax",@progbits
	.align	128
.text._ZN7cutlass13device_kernelIN5flash19enable_sm80_to_sm89INS1_16FlashAttnFwdSm80INS1_25CollectiveMainloopFwdSm80ILi8ELi2ELb0EN4cute5tupleIJNS5_1CILi128EEENS7_ILi64EEENS7_ILi192EEEEEELi192ENS_6half_tEfNS_4arch4Sm80ELb0ELb0ELb0ELb1ELb1ELb1ELb1ELb0EEENS1_21CollectiveEpilogueFwdINS6_IJS8_SA_S9_EEENS6_IJNS7_ILi1EEESI_SI_EEESC_SE_Li256ELb1ELb1ELb0ELb0EEENS1_19SingleTileSchedulerILb1ELb0ELb1ELi128EEEEEEEEEvNT_6ParamsE:
        .type           _ZN7cutlass13device_kernelIN5flash19enable_sm80_to_sm89INS1_16FlashAttnFwdSm80INS1_25CollectiveMainloopFwdSm80ILi8ELi2ELb0EN4cute5tupleIJNS5_1CILi128EEENS7_ILi64EEENS7_ILi192EEEEEELi192ENS_6half_tEfNS_4arch4Sm80ELb0ELb0ELb0ELb1ELb1ELb1ELb1ELb0EEENS1_21CollectiveEpilogueFwdINS6_IJS8_SA_S9_EEENS6_IJNS7_ILi1EEESI_SI_EEESC_SE_Li256ELb1ELb1ELb0ELb0EEENS1_19SingleTileSchedulerILb1ELb0ELb1ELi128EEEEEEEEEvNT_6ParamsE,@function
        .size           _ZN7cutlass13device_kernelIN5flash19enable_sm80_to_sm89INS1_16FlashAttnFwdSm80INS1_25CollectiveMainloopFwdSm80ILi8ELi2ELb0EN4cute5tupleIJNS5_1CILi128EEENS7_ILi64EEENS7_ILi192EEEEEELi192ENS_6half_tEfNS_4arch4Sm80ELb0ELb0ELb0ELb1ELb1ELb1ELb1ELb0EEENS1_21CollectiveEpilogueFwdINS6_IJS8_SA_S9_EEENS6_IJNS7_ILi1EEESI_SI_EEESC_SE_Li256ELb1ELb1ELb0ELb0EEENS1_19SingleTileSchedulerILb1ELb0ELb1ELi128EEEEEEEEEvNT_6ParamsE,(.L_x_65 - _ZN7cutlass13device_kernelIN5flash19enable_sm80_to_sm89INS1_16FlashAttnFwdSm80INS1_25CollectiveMainloopFwdSm80ILi8ELi2ELb0EN4cute5tupleIJNS5_1CILi128EEENS7_ILi64EEENS7_ILi192EEEEEELi192ENS_6half_tEfNS_4arch4Sm80ELb0ELb0ELb0ELb1ELb1ELb1ELb1ELb0EEENS1_21CollectiveEpilogueFwdINS6_IJS8_SA_S9_EEENS6_IJNS7_ILi1EEESI_SI_EEESC_SE_Li256ELb1ELb1ELb0ELb0EEENS1_19SingleTileSchedulerILb1ELb0ELb1ELi128EEEEEEEEEvNT_6ParamsE)
        .other          _ZN7cutlass13device_kernelIN5flash19enable_sm80_to_sm89INS1_16FlashAttnFwdSm80INS1_25CollectiveMainloopFwdSm80ILi8ELi2ELb0EN4cute5tupleIJNS5_1CILi128EEENS7_ILi64EEENS7_ILi192EEEEEELi192ENS_6half_tEfNS_4arch4Sm80ELb0ELb0ELb0ELb1ELb1ELb1ELb1ELb0EEENS1_21CollectiveEpilogueFwdINS6_IJS8_SA_S9_EEENS6_IJNS7_ILi1EEESI_SI_EEESC_SE_Li256ELb1ELb1ELb0ELb0EEENS1_19SingleTileSchedulerILb1ELb0ELb1ELi128EEEEEEEEEvNT_6ParamsE,@"STO_CUDA_ENTRY STV_DEFAULT"
_ZN7cutlass13device_kernelIN5flash19enable_sm80_to_sm89INS1_16FlashAttnFwdSm80INS1_25CollectiveMainloopFwdSm80ILi8ELi2ELb0EN4cute5tupleIJNS5_1CILi128EEENS7_ILi64EEENS7_ILi192EEEEEELi192ENS_6half_tEfNS_4arch4Sm80ELb0ELb0ELb0ELb1ELb1ELb1ELb1ELb0EEENS1_21CollectiveEpilogueFwdINS6_IJS8_SA_S9_EEENS6_IJNS7_ILi1EEESI_SI_EEESC_SE_Li256ELb1ELb1ELb0ELb0EEENS1_19SingleTileSchedulerILb1ELb0ELb1ELi128EEEEEEEEEvNT_6ParamsE:
[----:B------:R-:W-:Y:S01]  /*0000*/  LDC R1, c[0x0][0x37c] ;  /* 0x0000df00ff017b82 */ /* 0x000fe20000000800 */
[----:B------:R-:W-:Y:S05]  /*0010*/  EXIT ;  /* 0x000000000000794d */ /* 0x000fea0003800000 */
.L_x_29:
        /* <DEDUP_REMOVED lines=14> */
.L_x_65:


//--------------------- .text._ZN7cutlass13device_kernelIN5flash19enable_sm80_to_sm89INS1_16FlashAttnFwdSm80INS1_25CollectiveMainloopFwdSm80ILi8ELi2ELb0EN4cute5tupleIJNS5_1CILi128EEENS7_ILi64EEENS7_ILi192EEEEEELi192ENS_6half_tEfNS_4arch4Sm80ELb0ELb1ELb0ELb0ELb1ELb0ELb1ELb0EEENS1_21CollectiveEpilogueFwdINS6_IJS8_SA_S9_EEENS6_IJNS7_ILi1EEESI_SI_EEESC_SE_Li256ELb0ELb1ELb0ELb0EEENS1_19SingleTileSchedulerILb0ELb0ELb1ELi128EEEEEEEEEvNT_6ParamsE --------------------------
	.section	.text._ZN7cutlass13device_kernelIN5flash19enable_sm80_to_sm89INS1_16FlashAttnFwdSm80INS1_25CollectiveMainloopFwdSm80ILi8ELi2ELb0EN4cute5tupleIJNS5_1CILi128EEENS7_ILi64EEENS7_ILi192EEEEEELi192ENS_6half_tEfNS_4arch4Sm80ELb0ELb1ELb0ELb0ELb1ELb0ELb1ELb0EEENS1_21CollectiveEpilogueFwdINS6_IJS8_SA_S9_EEENS6_IJNS7_ILi1EEESI_SI_EEESC_SE_Li256ELb0ELb1ELb0ELb0EEENS1_19SingleTileSchedulerILb0ELb0ELb1ELi128EEEEEEEEEvNT_6ParamsE,"ax",@progbits
	.align	128
.text._ZN7cutlass13device_kernelIN5flash19enable_sm80_to_sm89INS1_16FlashAttnFwdSm80INS1_25CollectiveMainloopFwdSm80ILi8ELi2ELb0EN4cute5tupleIJNS5_1CILi128EEENS7_ILi64EEENS7_ILi192EEEEEELi192ENS_6half_tEfNS_4arch4Sm80ELb0ELb1ELb0ELb0ELb1ELb0ELb1ELb0EEENS1_21CollectiveEpilogueFwdINS6_IJS8_SA_S9_EEENS6_IJNS7_ILi1EEESI_SI_EEESC_SE_Li256ELb0ELb1ELb0ELb0EEENS1_19SingleTileSchedulerILb0ELb0ELb1ELi128EEEEEEEEEvNT_6ParamsE:
        .type           _ZN7cutlass13device_kernelIN5flash19enable_sm80_to_sm89INS1_16FlashAttnFwdSm80INS1_25CollectiveMainloopFwdSm80ILi8ELi2ELb0EN4cute5tupleIJNS5_1CILi128EEENS7_ILi64EEENS7_ILi192EEEEEELi192ENS_6half_tEfNS_4arch4Sm80ELb0ELb1ELb0ELb0ELb1ELb0ELb1ELb0EEENS1_21CollectiveEpilogueFwdINS6_IJS8_SA_S9_EEENS6_IJNS7_ILi1EEESI_SI_EEESC_SE_Li256ELb0ELb1ELb0ELb0EEENS1_19SingleTileSchedulerILb0ELb0ELb1ELi128EEEEEEEEEvNT_6ParamsE,@function
        .size           _ZN7cutlass13device_kernelIN5flash19enable_sm80_to_sm89INS1_16FlashAttnFwdSm80INS1_25CollectiveMainloopFwdSm80ILi8ELi2ELb0EN4cute5tupleIJNS5_1CILi128EEENS7_ILi64EEENS7_ILi192EEEEEELi192ENS_6half_tEfNS_4arch4Sm80ELb0ELb1ELb0ELb0ELb1ELb0ELb1ELb0EEENS1_21CollectiveEpilogueFwdINS6_IJS8_SA_S9_EEENS6_IJNS7_ILi1EEESI_SI_EEESC_SE_Li256ELb0ELb1ELb0ELb0EEENS1_19SingleTileSchedulerILb0ELb0ELb1ELi128EEEEEEEEEvNT_6ParamsE,(.L_x_66 - _ZN7cutlass13device_kernelIN5flash19enable_sm80_to_sm89INS1_16FlashAttnFwdSm80INS1_25CollectiveMainloopFwdSm80ILi8ELi2ELb0EN4cute5tupleIJNS5_1CILi128EEENS7_ILi64EEENS7_ILi192EEEEEELi192ENS_6half_tEfNS_4arch4Sm80ELb0ELb1ELb0ELb0ELb1ELb0ELb1ELb0EEENS1_21CollectiveEpilogueFwdINS6_IJS8_SA_S9_EEENS6_IJNS7_ILi1EEESI_SI_EEESC_SE_Li256ELb0ELb1ELb0ELb0EEENS1_19SingleTileSchedulerILb0ELb0ELb1ELi128EEEEEEEEEvNT_6ParamsE)
        .other          _ZN7cutlass13device_kernelIN5flash19enable_sm80_to_sm89INS1_16FlashAttnFwdSm80INS1_25CollectiveMainloopFwdSm80ILi8ELi2ELb0EN4cute5tupleIJNS5_1CILi128EEENS7_ILi64EEENS7_ILi192EEEEEELi192ENS_6half_tEfNS_4arch4Sm80ELb0ELb1ELb0ELb0ELb1ELb0ELb1ELb0EEENS1_21CollectiveEpilogueFwdINS6_IJS8_SA_S9_EEENS6_IJNS7_ILi1EEESI_SI_EEESC_SE_Li256ELb0ELb1ELb0ELb0EEENS1_19SingleTileSchedulerILb0ELb0ELb1ELi128EEEEEEEEEvNT_6ParamsE,@"STO_CUDA_ENTRY STV_DEFAULT"
_ZN7cutlass13device_kernelIN5flash19enable_sm80_to_sm89INS1_16FlashAttnFwdSm80INS1_25CollectiveMainloopFwdSm80ILi8ELi2ELb0EN4cute5tupleIJNS5_1CILi128EEENS7_ILi64EEENS7_ILi192EEEEEELi192ENS_6half_tEfNS_4arch4Sm80ELb0ELb1ELb0ELb0ELb1ELb0ELb1ELb0EEENS1_21CollectiveEpilogueFwdINS6_IJS8_SA_S9_EEENS6_IJNS7_ILi1EEESI_SI_EEESC_SE_Li256ELb0ELb1ELb0ELb0EEENS1_19SingleTileSchedulerILb0ELb0ELb1ELi128EEEEEEEEEvNT_6ParamsE:
[----:B------:R-:W-:Y:S01]  /*0000*/  LDC R1, c[0x0][0x37c] ;  /* 0x0000df00ff017b82 */ /* 0x000fe20000000800 */
[----:B------:R-:W-:Y:S05]  /*0010*/  EXIT ;  /* 0x000000000000794d */ /* 0x000fea0003800000 */
.L_x_30:
        /* <DEDUP_REMOVED lines=14> */
.L_x_66:


//--------------------- .text._ZN7cutlass13device_kernelIN5flash19enable_sm80_to_sm89INS1_16FlashAttnFwdSm80INS1_25CollectiveMainloopFwdSm80ILi8ELi2ELb0EN4cute5tupleIJNS5_1CILi128EEENS7_ILi64EEENS7_ILi192EEEEEELi192ENS_6half_tEfNS_4arch4Sm80ELb0ELb1ELb0ELb1ELb1ELb0ELb1ELb0EEENS1_21CollectiveEpilogueFwdINS6_IJS8_SA_S9_EEENS6_IJNS7_ILi1EEESI_SI_EEESC_SE_Li256ELb1ELb1ELb0ELb0EEENS1_19SingleTileSchedulerILb1ELb0ELb1ELi128EEEEEEEEEvNT_6ParamsE --------------------------
	.section	.text._ZN7cutlass13device_kernelIN5flash19enable_sm80_to_sm89INS1_16FlashAttnFwdSm80INS1_25CollectiveMainloopFwdSm80ILi8ELi2ELb0EN4cute5tupleIJNS5_1CILi128EEENS7_ILi64EEENS7_ILi192EEEEEELi192ENS_6half_tEfNS_4arch4Sm80ELb0ELb1ELb0ELb1ELb1ELb0ELb1ELb0EEENS1_21CollectiveEpilogueFwdINS6_IJS8_SA_S9_EEENS6_IJNS7_ILi1EEESI_SI_EEESC_SE_Li256ELb1ELb1ELb0ELb0EEENS1_19SingleTileSchedulerILb1ELb0ELb1ELi128EEEEEEEEEvNT_6ParamsE,"ax",@progbits
	.align	128
.text._ZN7cutlass13device_kernelIN5flash19enable_sm80_to_sm89INS1_16FlashAttnFwdSm80INS1_25CollectiveMainloopFwdSm80ILi8ELi2ELb0EN4cute5tupleIJNS5_1CILi128EEENS7_ILi64EEENS7_ILi192EEEEEELi192ENS_6half_tEfNS_4arch4Sm80ELb0ELb1ELb0ELb1ELb1ELb0ELb1ELb0EEENS1_21CollectiveEpilogueFwdINS6_IJS8_SA_S9_EEENS6_IJNS7_ILi1EEESI_SI_EEESC_SE_Li256ELb1ELb1ELb0ELb0EEENS1_19SingleTileSchedulerILb1ELb0ELb1ELi128EEEEEEEEEvNT_6ParamsE:
        .type           _ZN7cutlass13device_kernelIN5flash19enable_sm80_to_sm89INS1_16FlashAttnFwdSm80INS1_25CollectiveMainloopFwdSm80ILi8ELi2ELb0EN4cute5tupleIJNS5_1CILi128EEENS7_ILi64EEENS7_ILi192EEEEEELi192ENS_6half_tEfNS_4arch4Sm80ELb0ELb1ELb0ELb1ELb1ELb0ELb1ELb0EEENS1_21CollectiveEpilogueFwdINS6_IJS8_SA_S9_EEENS6_IJNS7_ILi1EEESI_SI_EEESC_SE_Li256ELb1ELb1ELb0ELb0EEENS1_19SingleTileSchedulerILb1ELb0ELb1ELi128EEEEEEEEEvNT_6ParamsE,@function
        .size           _ZN7cutlass13device_kernelIN5flash19enable_sm80_to_sm89INS1_16FlashAttnFwdSm80INS1_25CollectiveMainloopFwdSm80ILi8ELi2ELb0EN4cute5tupleIJNS5_1CILi128EEENS7_ILi64EEENS7_ILi192EEEEEELi192ENS_6half_tEfNS_4arch4Sm80ELb0ELb1ELb0ELb1ELb1ELb0ELb1ELb0EEENS1_21CollectiveEpilogueFwdINS6_IJS8_SA_S9_EEENS6_IJNS7_ILi1EEESI_SI_EEESC_SE_Li256ELb1ELb1ELb0ELb0EEENS1_19SingleTileSchedulerILb1ELb0ELb1ELi128EEEEEEEEEvNT_6ParamsE,(.L_x_67 - _ZN7cutlass13device_kernelIN5flash19enable_sm80_to_sm89INS1_16FlashAttnFwdSm80INS1_25CollectiveMainloopFwdSm80ILi8ELi2ELb0EN4cute5tupleIJNS5_1CILi128EEENS7_ILi64EEENS7_ILi192EEEEEELi192ENS_6half_tEfNS_4arch4Sm80ELb0ELb1ELb0ELb1ELb1ELb0ELb1ELb0EEENS1_21CollectiveEpilogueFwdINS6_IJS8_SA_S9_EEENS6_IJNS7_ILi1EEESI_SI_EEESC_SE_Li256ELb1ELb1ELb0ELb0EEENS1_19SingleTileSchedulerILb1ELb0ELb1ELi128EEEEEEEEEvNT_6ParamsE)
        .other          _ZN7cutlass13device_kernelIN5flash19enable_sm80_to_sm89INS1_16FlashAttnFwdSm80INS1_25CollectiveMainloopFwdSm80ILi8ELi2ELb0EN4cute5tupleIJNS5_1CILi128EEENS7_ILi64EEENS7_ILi192EEEEEELi192ENS_6half_tEfNS_4arch4Sm80ELb0ELb1ELb0ELb1ELb1ELb0ELb1ELb0EEENS1_21CollectiveEpilogueFwdINS6_IJS8_SA_S9_EEENS6_IJNS7_ILi1EEESI_SI_EEESC_SE_Li256ELb1ELb1ELb0ELb0EEENS1_19SingleTileSchedulerILb1ELb0ELb1ELi128EEEEEEEEEvNT_6ParamsE,@"STO_CUDA_ENTRY STV_DEFAULT"
_ZN7cutlass13device_kernelIN5flash19enable_sm80_to_sm89INS1_16FlashAttnFwdSm80INS1_25CollectiveMainloopFwdSm80ILi8ELi2ELb0EN4cute5tupleIJNS5_1CILi128EEENS7_ILi64EEENS7_ILi192EEEEEELi192ENS_6half_tEfNS_4arch4Sm80ELb0ELb1ELb0ELb1ELb1ELb0ELb1ELb0EEENS1_21CollectiveEpilogueFwdINS6_IJS8_SA_S9_EEENS6_IJNS7_ILi1EEESI_SI_EEESC_SE_Li256ELb1ELb1ELb0ELb0EEENS1_19SingleTileSchedulerILb1ELb0ELb1ELi128EEEEEEEEEvNT_6ParamsE:
[----:B------:R-:W-:Y:S01]  /*0000*/  LDC R1, c[0x0][0x37c] ;  /* 0x0000df00ff017b82 */ /* 0x000fe20000000800 */
[----:B------:R-:W-:Y:S05]  /*0010*/  EXIT ;  /* 0x000000000000794d */ /* 0x000fea0003800000 */
.L_x_31:
        /* <DEDUP_REMOVED lines=14> */
.L_x_67:


//--------------------- .text._ZN7cutlass13device_kernelIN5flash19enable_sm80_to_sm89INS1_16FlashAttnFwdSm80INS1_25CollectiveMainloopFwdSm80ILi8ELi2ELb0EN4cute5tupleIJNS5_1CILi128EEENS7_ILi64EEENS7_ILi192EEEEEELi192ENS_6half_tEfNS_4arch4Sm80ELb0ELb1ELb0ELb1ELb1ELb1ELb1ELb0EEENS1_21CollectiveEpilogueFwdINS6_IJS8_SA_S9_EEENS6_IJNS7_ILi1EEESI_SI_EEESC_SE_Li256ELb1ELb1ELb0ELb0EEENS1_19SingleTileSchedulerILb1ELb0ELb1ELi128EEEEEEEEEvNT_6ParamsE --------------------------
	.section	.text._ZN7cutlass13device_kernelIN5flash19enable_sm80_to_sm89INS1_16FlashAttnFwdSm80INS1_25CollectiveMainloopFwdSm80ILi8ELi2ELb0EN4cute5tupleIJNS5_1CILi128EEENS7_ILi64EEENS7_ILi192EEEEEELi192ENS_6half_tEfNS_4arch4Sm80ELb0ELb1ELb0ELb1ELb1ELb1ELb1ELb0EEENS1_21CollectiveEpilogueFwdINS6_IJS8_SA_S9_EEENS6_IJNS7_ILi1EEESI_SI_EEESC_SE_Li256ELb1ELb1ELb0ELb0EEENS1_19SingleTileSchedulerILb1ELb0ELb1ELi128EEEEEEEEEvNT_6ParamsE,"ax",@progbits
	.align	128
.text._ZN7cutlass13device_kernelIN5flash19enable_sm80_to_sm89INS1_16FlashAttnFwdSm80INS1_25CollectiveMainloopFwdSm80ILi8ELi2ELb0EN4cute5tupleIJNS5_1CILi128EEENS7_ILi64EEENS7_ILi192EEEEEELi192ENS_6half_tEfNS_4arch4Sm80ELb0ELb1ELb0ELb1ELb1ELb1ELb1ELb0EEENS1_21CollectiveEpilogueFwdINS6_IJS8_SA_S9_EEENS6_IJNS7_ILi1EEESI_SI_EEESC_SE_Li256ELb1ELb1ELb0ELb0EEENS1_19SingleTileSchedulerILb1ELb0ELb1ELi128EEEEEEEEEvNT_6ParamsE:
        .type           _ZN7cutlass13device_kernelIN5flash19enable_sm80_to_sm89INS1_16FlashAttnFwdSm80INS1_25CollectiveMainloopFwdSm80ILi8ELi2ELb0EN4cute5tupleIJNS5_1CILi128EEENS7_ILi64EEENS7_ILi192EEEEEELi192ENS_6half_tEfNS_4arch4Sm80ELb0ELb1ELb0ELb1ELb1ELb1ELb1ELb0EEENS1_21CollectiveEpilogueFwdINS6_IJS8_SA_S9_EEENS6_IJNS7_ILi1EEESI_SI_EEESC_SE_Li256ELb1ELb1ELb0ELb0EEENS1_19SingleTileSchedulerILb1ELb0ELb1ELi128EEEEEEEEEvNT_6ParamsE,@function
        .size           _ZN7cutlass13device_kernelIN5flash19enable_sm80_to_sm89INS1_16FlashAttnFwdSm80INS1_25CollectiveMainloopFwdSm80ILi8ELi2ELb0EN4cute5tupleIJNS5_1CILi128EEENS7_ILi64EEENS7_ILi192EEEEEELi192ENS_6half_tEfNS_4arch4Sm80ELb0ELb1ELb0ELb1ELb1ELb1ELb1ELb0EEENS1_21CollectiveEpilogueFwdINS6_IJS8_SA_S9_EEENS6_IJNS7_ILi1EEESI_SI_EEESC_SE_Li256ELb1ELb1ELb0ELb0EEENS1_19SingleTileSchedulerILb1ELb0ELb1ELi128EEEEEEEEEvNT_6ParamsE,(.L_x_68 - _ZN7cutlass13device_kernelIN5flash19enable_sm80_to_sm89INS1_16FlashAttnFwdSm80INS1_25CollectiveMainloopFwdSm80ILi8ELi2ELb0EN4cute5tupleIJNS5_1CILi128EEENS7_ILi64EEENS7_ILi192EEEEEELi192ENS_6half_tEfNS_4arch4Sm80ELb0ELb1ELb0ELb1ELb1ELb1ELb1ELb0EEENS1_21CollectiveEpilogueFwdINS6_IJS8_SA_S9_EEENS6_IJNS7_ILi1EEESI_SI_EEESC_SE_Li256ELb1ELb1ELb0ELb0EEENS1_19SingleTileSchedulerILb1ELb0ELb1ELi128EEEEEEEEEvNT_6ParamsE)
        .other          _ZN7cutlass13device_kernelIN5flash19enable_sm80_to_sm89INS1_16FlashAttnFwdSm80INS1_25CollectiveMainloopFwdSm80ILi8ELi2ELb0EN4cute5tupleIJNS5_1CILi128EEENS7_ILi64EEENS7_ILi192EEEEEELi192ENS_6half_tEfNS_4arch4Sm80ELb0ELb1ELb0ELb1ELb1ELb1ELb1ELb0EEENS1_21CollectiveEpilogueFwdINS6_IJS8_SA_S9_EEENS6_IJNS7_ILi1EEESI_SI_EEESC_SE_Li256ELb1ELb1ELb0ELb0EEENS1_19SingleTileSchedulerILb1ELb0ELb1ELi128EEEEEEEEEvNT_6ParamsE,@"STO_CUDA_ENTRY STV_DEFAULT"
_ZN7cutlass13device_kernelIN5flash19enable_sm80_to_sm89INS1_16FlashAttnFwdSm80INS1_25CollectiveMainloopFwdSm80ILi8ELi2ELb0EN4cute5tupleIJNS5_1CILi128EEENS7_ILi64EEENS7_ILi192EEEEEELi192ENS_6half_tEfNS_4arch4Sm80ELb0ELb1ELb0ELb1ELb1ELb1ELb1ELb0EEENS1_21CollectiveEpilogueFwdINS6_IJS8_SA_S9_EEENS6_IJNS7_ILi1EEESI_SI_EEESC_SE_Li256ELb1ELb1ELb0ELb0EEENS1_19SingleTileSchedulerILb1ELb0ELb1ELi128EEEEEEEEEvNT_6ParamsE:
[----:B------:R-:W-:Y:S01]  /*0000*/  LDC R1, c[0x0][0x37c] ;  /* 0x0000df00ff017b82 */ /* 0x000fe20000000800 */
[----:B------:R-:W-:Y:S05]  /*0010*/  EXIT ;  /* 0x000000000000794d */ /* 0x000fea0003800000 */
.L_x_32:
        /* <DEDUP_REMOVED lines=14> */
.L_x_68:


//--------------------- .text._ZN7cutlass13device_kernelIN5flash19enable_sm80_to_sm89INS1_16FlashAttnFwdSm80INS1_25CollectiveMainloopFwdSm80ILi8ELi2ELb0EN4cute5tupleIJNS5_1CILi128EEENS7_ILi64EEENS7_ILi192EEEEEELi192ENS_6half_tEfNS_4arch4Sm80ELb1ELb0ELb0ELb0ELb1ELb0ELb1ELb0EEENS1_21CollectiveEpilogueFwdINS6_IJS8_SA_S9_EEENS6_IJNS7_ILi1EEESI_SI_EEESC_SE_Li256ELb0ELb1ELb0ELb0EEENS1_30DynamicPersistentTileSchedulerILi256ELi256ELb0ELb1ELb0EEEEEEEEEvNT_6ParamsE --------------------------
	.section	.text._ZN7cutlass13device_kernelIN5flash19enable_sm80_to_sm89INS1_16FlashAttnFwdSm80INS1_25CollectiveMainloopFwdSm80ILi8ELi2ELb0EN4cute5tupleIJNS5_1CILi128EEENS7_ILi64EEENS7_ILi192EEEEEELi192ENS_6half_tEfNS_4arch4Sm80ELb1ELb0ELb0ELb0ELb1ELb0ELb1ELb0EEENS1_21CollectiveEpilogueFwdINS6_IJS8_SA_S9_EEENS6_IJNS7_ILi1EEESI_SI_EEESC_SE_Li256ELb0ELb1ELb0ELb0EEENS1_30DynamicPersistentTileSchedulerILi256ELi256ELb0ELb1ELb0EEEEEEEEEvNT_6ParamsE,"ax",@progbits
	.align	128
.text._ZN7cutlass13device_kernelIN5flash19enable_sm80_to_sm89INS1_16FlashAttnFwdSm80INS1_25CollectiveMainloopFwdSm80ILi8ELi2ELb0EN4cute5tupleIJNS5_1CILi128EEENS7_ILi64EEENS7_ILi192EEEEEELi192ENS_6half_tEfNS_4arch4Sm80ELb1ELb0ELb0ELb0ELb1ELb0ELb1ELb0EEENS1_21CollectiveEpilogueFwdINS6_IJS8_SA_S9_EEENS6_IJNS7_ILi1EEESI_SI_EEESC_SE_Li256ELb0ELb1ELb0ELb0EEENS1_30DynamicPersistentTileSchedulerILi256ELi256ELb0ELb1ELb0EEEEEEEEEvNT_6ParamsE:
        .type           _ZN7cutlass13device_kernelIN5flash19enable_sm80_to_sm89INS1_16FlashAttnFwdSm80INS1_25CollectiveMainloopFwdSm80ILi8ELi2ELb0EN4cute5tupleIJNS5_1CILi128EEENS7_ILi64EEENS7_ILi192EEEEEELi192ENS_6half_tEfNS_4arch4Sm80ELb1ELb0ELb0ELb0ELb1ELb0ELb1ELb0EEENS1_21CollectiveEpilogueFwdINS6_IJS8_SA_S9_EEENS6_IJNS7_ILi1EEESI_SI_EEESC_SE_Li256ELb0ELb1ELb0ELb0EEENS1_30DynamicPersistentTileSchedulerILi256ELi256ELb0ELb1ELb0EEEEEEEEEvNT_6ParamsE,@function
        .size           _ZN7cutlass13device_kernelIN5flash19enable_sm80_to_sm89INS1_16FlashAttnFwdSm80INS1_25CollectiveMainloopFwdSm80ILi8ELi2ELb0EN4cute5tupleIJNS5_1CILi128EEENS7_ILi64EEENS7_ILi192EEEEEELi192ENS_6half_tEfNS_4arch4Sm80ELb1ELb0ELb0ELb0ELb1ELb0ELb1ELb0EEENS1_21CollectiveEpilogueFwdINS6_IJS8_SA_S9_EEENS6_IJNS7_ILi1EEESI_SI_EEESC_SE_Li256ELb0ELb1ELb0ELb0EEENS1_30DynamicPersistentTileSchedulerILi256ELi256ELb0ELb1ELb0EEEEEEEEEvNT_6ParamsE,(.L_x_69 - _ZN7cutlass13device_kernelIN5flash19enable_sm80_to_sm89INS1_16FlashAttnFwdSm80INS1_25CollectiveMainloopFwdSm80ILi8ELi2ELb0EN4cute5tupleIJNS5_1CILi128EEENS7_ILi64EEENS7_ILi192EEEEEELi192ENS_6half_tEfNS_4arch4Sm80ELb1ELb0ELb0ELb0ELb1ELb0ELb1ELb0EEENS1_21CollectiveEpilogueFwdINS6_IJS8_SA_S9_EEENS6_IJNS7_ILi1EEESI_SI_EEESC_SE_Li256ELb0ELb1ELb0ELb0EEENS1_30DynamicPersistentTileSchedulerILi256ELi256ELb0ELb1ELb0EEEEEEEEEvNT_6ParamsE)
        .other          _ZN7cutlass13device_kernelIN5flash19enable_sm80_to_sm89INS1_16FlashAttnFwdSm80INS1_25CollectiveMainloopFwdSm80ILi8ELi2ELb0EN4cute5tupleIJNS5_1CILi128EEENS7_ILi64EEENS7_ILi192EEEEEELi192ENS_6half_tEfNS_4arch4Sm80ELb1ELb0ELb0ELb0ELb1ELb0ELb1ELb0EEENS1_21CollectiveEpilogueFwdINS6_IJS8_SA_S9_EEENS6_IJNS7_ILi1EEESI_SI_EEESC_SE_Li256ELb0ELb1ELb0ELb0EEENS1_30DynamicPersistentTileSchedulerILi256ELi256ELb0ELb1ELb0EEEEEEEEEvNT_6ParamsE,@"STO_CUDA_ENTRY STV_DEFAULT"
_ZN7cutlass13device_kernelIN5flash19enable_sm80_to_sm89INS1_16FlashAttnFwdSm80INS1_25CollectiveMainloopFwdSm80ILi8ELi2ELb0EN4cute5tupleIJNS5_1CILi128EEENS7_ILi64EEENS7_ILi192EEEEEELi192ENS_6half_tEfNS_4arch4Sm80ELb1ELb0ELb0ELb0ELb1ELb0ELb1ELb0EEENS1_21CollectiveEpilogueFwdINS6_IJS8_SA_S9_EEENS6_IJNS7_ILi1EEESI_SI_EEESC_SE_Li256ELb0ELb1ELb0ELb0EEENS1_30DynamicPersistentTileSchedulerILi256ELi256ELb0ELb1ELb0EEEEEEEEEvNT_6ParamsE:
[----:B------:R-:W-:Y:S01]  /*0000*/  LDC R1, c[0x0][0x37c] ;  /* 0x0000df00ff017b82 */ /* 0x000fe20000000800 */
[----:B------:R-:W-:Y:S05]  /*0010*/  EXIT ;  /* 0x000000000000794d */ /* 0x000fea0003800000 */
.L_x_33:
        /* <DEDUP_REMOVED lines=14> */
.L_x_69:


//--------------------- .text._ZN7cutlass13device_kernelIN5flash19enable_sm80_to_sm89INS1_16FlashAttnFwdSm80INS1_25CollectiveMainloopFwdSm80ILi8ELi2ELb0EN4cute5tupleIJNS5_1CILi128EEENS7_ILi64EEENS7_ILi192EEEEEELi192ENS_6half_tEfNS_4arch4Sm80ELb1ELb0ELb0ELb1ELb1ELb0ELb1ELb0EEENS1_21CollectiveEpilogueFwdINS6_IJS8_SA_S9_EEENS6_IJNS7_ILi1EEESI_SI_EEESC_SE_Li256ELb1ELb1ELb0ELb0EEENS1_19SingleTileSchedulerILb1ELb0ELb1ELi128EEEEEEEEEvNT_6ParamsE --------------------------
	.section	.text._ZN7cutlass13device_kernelIN5flash19enable_sm80_to_sm89INS1_16FlashAttnFwdSm80INS1_25CollectiveMainloopFwdSm80ILi8ELi2ELb0EN4cute5tupleIJNS5_1CILi128EEENS7_ILi64EEENS7_ILi192EEEEEELi192ENS_6half_tEfNS_4arch4Sm80ELb1ELb0ELb0ELb1ELb1ELb0ELb1ELb0EEENS1_21CollectiveEpilogueFwdINS6_IJS8_SA_S9_EEENS6_IJNS7_ILi1EEESI_SI_EEESC_SE_Li256ELb1ELb1ELb0ELb0EEENS1_19SingleTileSchedulerILb1ELb0ELb1ELi128EEEEEEEEEvNT_6ParamsE,"ax",@progbits
	.align	128
.text._ZN7cutlass13device_kernelIN5flash19enable_sm80_to_sm89INS1_16FlashAttnFwdSm80INS1_25CollectiveMainloopFwdSm80ILi8ELi2ELb0EN4cute5tupleIJNS5_1CILi128EEENS7_ILi64EEENS7_ILi192EEEEEELi192ENS_6half_tEfNS_4arch4Sm80ELb1ELb0ELb0ELb1ELb1ELb0ELb1ELb0EEENS1_21CollectiveEpilogueFwdINS6_IJS8_SA_S9_EEENS6_IJNS7_ILi1EEESI_SI_EEESC_SE_Li256ELb1ELb1ELb0ELb0EEENS1_19SingleTileSchedulerILb1ELb0ELb1ELi128EEEEEEEEEvNT_6ParamsE:
        .type           _ZN7cutlass13device_kernelIN5flash19enable_sm80_to_sm89INS1_16FlashAttnFwdSm80INS1_25CollectiveMainloopFwdSm80ILi8ELi2ELb0EN4cute5tupleIJNS5_1CILi128EEENS7_ILi64EEENS7_ILi192EEEEEELi192ENS_6half_tEfNS_4arch4Sm80ELb1ELb0ELb0ELb1ELb1ELb0ELb1ELb0EEENS1_21CollectiveEpilogueFwdINS6_IJS8_SA_S9_EEENS6_IJNS7_ILi1EEESI_SI_EEESC_SE_Li256ELb1ELb1ELb0ELb0EEENS1_19SingleTileSchedulerILb1ELb0ELb1ELi128EEEEEEEEEvNT_6ParamsE,@function
        .size           _ZN7cutlass13device_kernelIN5flash19enable_sm80_to_sm89INS1_16FlashAttnFwdSm80INS1_25CollectiveMainloopFwdSm80ILi8ELi2ELb0EN4cute5tupleIJNS5_1CILi128EEENS7_ILi64EEENS7_ILi192EEEEEELi192ENS_6half_tEfNS_4arch4Sm80ELb1ELb0ELb0ELb1ELb1ELb0ELb1ELb0EEENS1_21CollectiveEpilogueFwdINS6_IJS8_SA_S9_EEENS6_IJNS7_ILi1EEESI_SI_EEESC_SE_Li256ELb1ELb1ELb0ELb0EEENS1_19SingleTileSchedulerILb1ELb0ELb1ELi128EEEEEEEEEvNT_6ParamsE,(.L_x_70 - _ZN7cutlass13device_kernelIN5flash19enable_sm80_to_sm89INS1_16FlashAttnFwdSm80INS1_25CollectiveMainloopFwdSm80ILi8ELi2ELb0EN4cute5tupleIJNS5_1CILi128EEENS7_ILi64EEENS7_ILi192EEEEEELi192ENS_6half_tEfNS_4arch4Sm80ELb1ELb0ELb0ELb1ELb1ELb0ELb1ELb0EEENS1_21CollectiveEpilogueFwdINS6_IJS8_SA_S9_EEENS6_IJNS7_ILi1EEESI_SI_EEESC_SE_Li256ELb1ELb1ELb0ELb0EEENS1_19SingleTileSchedulerILb1ELb0ELb1ELi128EEEEEEEEEvNT_6ParamsE)
        .other          _ZN7cutlass13device_kernelIN5flash19enable_sm80_to_sm89INS1_16FlashAttnFwdSm80INS1_25CollectiveMainloopFwdSm80ILi8ELi2ELb0EN4cute5tupleIJNS5_1CILi128EEENS7_ILi64EEENS7_ILi192EEEEEELi192ENS_6half_tEfNS_4arch4Sm80ELb1ELb0ELb0ELb1ELb1ELb0ELb1ELb0EEENS1_21CollectiveEpilogueFwdINS6_IJS8_SA_S9_EEENS6_IJNS7_ILi1EEESI_SI_EEESC_SE_Li256ELb1ELb1ELb0ELb0EEENS1_19SingleTileSchedulerILb1ELb0ELb1ELi128EEEEEEEEEvNT_6ParamsE,@"STO_CUDA_ENTRY STV_DEFAULT"
_ZN7cutlass13device_kernelIN5flash19enable_sm80_to_sm89INS1_16FlashAttnFwdSm80INS1_25CollectiveMainloopFwdSm80ILi8ELi2ELb0EN4cute5tupleIJNS5_1CILi128EEENS7_ILi64EEENS7_ILi192EEEEEELi192ENS_6half_tEfNS_4arch4Sm80ELb1ELb0ELb0ELb1ELb1ELb0ELb1ELb0EEENS1_21CollectiveEpilogueFwdINS6_IJS8_SA_S9_EEENS6_IJNS7_ILi1EEESI_SI_EEESC_SE_Li256ELb1ELb1ELb0ELb0EEENS1_19SingleTileSchedulerILb1ELb0ELb1ELi128EEEEEEEEEvNT_6ParamsE:
[----:B------:R-:W-:Y:S01]  /*0000*/  LDC R1, c[0x0][0x37c] ;  /* 0x0000df00ff017b82 */ /* 0x000fe20000000800 */
[----:B------:R-:W-:Y:S05]  /*0010*/  EXIT ;  /* 0x000000000000794d */ /* 0x000fea0003800000 */
.L_x_34:
        /* <DEDUP_REMOVED lines=14> */
.L_x_70:


//--------------------- .text._ZN7cutlass13device_kernelIN5flash19enable_sm80_to_sm89INS1_16FlashAttnFwdSm80INS1_25CollectiveMainloopFwdSm80ILi8ELi2ELb0EN4cute5tupleIJNS5_1CILi128EEENS7_ILi64EEENS7_ILi192EEEEEELi192ENS_6half_tEfNS_4arch4Sm80ELb1ELb0ELb0ELb1ELb1ELb1ELb1ELb0EEENS1_21CollectiveEpilogueFwdINS6_IJS8_SA_S9_EEENS6_IJNS7_ILi1EEESI_SI_EEESC_SE_Li256ELb1ELb1ELb0ELb0EEENS1_19SingleTileSchedulerILb1ELb0ELb1ELi128EEEEEEEEEvNT_6ParamsE --------------------------
	.section	.text._ZN7cutlass13device_kernelIN5flash19enable_sm80_to_sm89INS1_16FlashAttnFwdSm80INS1_25CollectiveMainloopFwdSm80ILi8ELi2ELb0EN4cute5tupleIJNS5_1CILi128EEENS7_ILi64EEENS7_ILi192EEEEEELi192ENS_6half_tEfNS_4arch4Sm80ELb1ELb0ELb0ELb1ELb1ELb1ELb1ELb0EEENS1_21CollectiveEpilogueFwdINS6_IJS8_SA_S9_EEENS6_IJNS7_ILi1EEESI_SI_EEESC_SE_Li256ELb1ELb1ELb0ELb0EEENS1_19SingleTileSchedulerILb1ELb0ELb1ELi128EEEEEEEEEvNT_6ParamsE,"ax",@progbits
	.align	128
.text._ZN7cutlass13device_kernelIN5flash19enable_sm80_to_sm89INS1_16FlashAttnFwdSm80INS1_25CollectiveMainloopFwdSm80ILi8ELi2ELb0EN4cute5tupleIJNS5_1CILi128EEENS7_ILi64EEENS7_ILi192EEEEEELi192ENS_6half_tEfNS_4arch4Sm80ELb1ELb0ELb0ELb1ELb1ELb1ELb1ELb0EEENS1_21CollectiveEpilogueFwdINS6_IJS8_SA_S9_EEENS6_IJNS7_ILi1EEESI_SI_EEESC_SE_Li256ELb1ELb1ELb0ELb0EEENS1_19SingleTileSchedulerILb1ELb0ELb1ELi128EEEEEEEEEvNT_6ParamsE:
        .type           _ZN7cutlass13device_kernelIN5flash19enable_sm80_to_sm89INS1_16FlashAttnFwdSm80INS1_25CollectiveMainloopFwdSm80ILi8ELi2ELb0EN4cute5tupleIJNS5_1CILi128EEENS7_ILi64EEENS7_ILi192EEEEEELi192ENS_6half_tEfNS_4arch4Sm80ELb1ELb0ELb0ELb1ELb1ELb1ELb1ELb0EEENS1_21CollectiveEpilogueFwdINS6_IJS8_SA_S9_EEENS6_IJNS7_ILi1EEESI_SI_EEESC_SE_Li256ELb1ELb1ELb0ELb0EEENS1_19SingleTileSchedulerILb1ELb0ELb1ELi128EEEEEEEEEvNT_6ParamsE,@function
        .size           _ZN7cutlass13device_kernelIN5flash19enable_sm80_to_sm89INS1_16FlashAttnFwdSm80INS1_25CollectiveMainloopFwdSm80ILi8ELi2ELb0EN4cute5tupleIJNS5_1CILi128EEENS7_ILi64EEENS7_ILi192EEEEEELi192ENS_6half_tEfNS_4arch4Sm80ELb1ELb0ELb0ELb1ELb1ELb1ELb1ELb0EEENS1_21CollectiveEpilogueFwdINS6_IJS8_SA_S9_EEENS6_IJNS7_ILi1EEESI_SI_EEESC_SE_Li256ELb1ELb1ELb0ELb0EEENS1_19SingleTileSchedulerILb1ELb0ELb1ELi128EEEEEEEEEvNT_6ParamsE,(.L_x_71 - _ZN7cutlass13device_kernelIN5flash19enable_sm80_to_sm89INS1_16FlashAttnFwdSm80INS1_25CollectiveMainloopFwdSm80ILi8ELi2ELb0EN4cute5tupleIJNS5_1CILi128EEENS7_ILi64EEENS7_ILi192EEEEEELi192ENS_6half_tEfNS_4arch4Sm80ELb1ELb0ELb0ELb1ELb1ELb1ELb1ELb0EEENS1_21CollectiveEpilogueFwdINS6_IJS8_SA_S9_EEENS6_IJNS7_ILi1EEESI_SI_EEESC_SE_Li256ELb1ELb1ELb0ELb0EEENS1_19SingleTileSchedulerILb1ELb0ELb1ELi128EEEEEEEEEvNT_6ParamsE)
        .other          _ZN7cutlass13device_kernelIN5flash19enable_sm80_to_sm89INS1_16FlashAttnFwdSm80INS1_25CollectiveMainloopFwdSm80ILi8ELi2ELb0EN4cute5tupleIJNS5_1CILi128EEENS7_ILi64EEENS7_ILi192EEEEEELi192ENS_6half_tEfNS_4arch4Sm80ELb1ELb0ELb0ELb1ELb1ELb1ELb1ELb0EEENS1_21CollectiveEpilogueFwdINS6_IJS8_SA_S9_EEENS6_IJNS7_ILi1EEESI_SI_EEESC_SE_Li256ELb1ELb1ELb0ELb0EEENS1_19SingleTileSchedulerILb1ELb0ELb1ELi128EEEEEEEEEvNT_6ParamsE,@"STO_CUDA_ENTRY STV_DEFAULT"
_ZN7cutlass13device_kernelIN5flash19enable_sm80_to_sm89INS1_16FlashAttnFwdSm80INS1_25CollectiveMainloopFwdSm80ILi8ELi2ELb0EN4cute5tupleIJNS5_1CILi128EEENS7_ILi64EEENS7_ILi192EEEEEELi192ENS_6half_tEfNS_4arch4Sm80ELb1ELb0ELb0ELb1ELb1ELb1ELb1ELb0EEENS1_21CollectiveEpilogueFwdINS6_IJS8_SA_S9_EEENS6_IJNS7_ILi1EEESI_SI_EEESC_SE_Li256ELb1ELb1ELb0ELb0EEENS1_19SingleTileSchedulerILb1ELb0ELb1ELi128EEEEEEEEEvNT_6ParamsE:
[----:B------:R-:W-:Y:S01]  /*0000*/  LDC R1, c[0x0][0x37c] ;  /* 0x0000df00ff017b82 */ /* 0x000fe20000000800 */
[----:B------:R-:W-:Y:S05]  /*0010*/  EXIT ;  /* 0x000000000000794d */ /* 0x000fea0003800000 */
.L_x_35:
        /* <DEDUP_REMOVED lines=14> */
.L_x_71:


//--------------------- .nv.shared.reserved.0     --------------------------
	.section	.nv.shared.reserved.0,"aw",@nobits
	.weak		__nv_reservedSMEM_offset_0_alias
	.size		__nv_reservedSMEM_offset_0_alias, 0, 64
	.other		__nv_reservedSMEM_offset_0_alias,@"STO_CUDA_RESERVED_SHARED STV_DEFAULT"
__nv_reservedSMEM_offset_0_alias:
	.zero		0
	.zero		64


//--------------------- .nv.global                --------------------------
	.section	.nv.global,"aw",@nobits
.nv.global:
	.type		_ZN83_INTERNAL_04150245_47_flash_fwd_hdim192_fp16_paged_softcapall_sm80_cu_ceb34e2a_32904cute1_E,@object
	.size		_ZN83_INTERNAL_04150245_47_flash_fwd_hdim192_fp16_paged_softcapall_sm80_cu_ceb34e2a_32904cute1_E,(_ZN83_INTERNAL_04150245_47_flash_fwd_hdim192_fp16_paged_softcapall_sm80_cu_ceb34e2a_32904cuda3std3__45__cpo6cbeginE - _ZN83_INTERNAL_04150245_47_flash_fwd_hdim192_fp16_paged_softcapall_sm80_cu_ceb34e2a_32904cute1_E)
_ZN83_INTERNAL_04150245_47_flash_fwd_hdim192_fp16_paged_softcapall_sm80_cu_ceb34e2a_32904cute1_E:
	.zero		1
	.type		_ZN83_INTERNAL_04150245_47_flash_fwd_hdim192_fp16_paged_softcapall_sm80_cu_ceb34e2a_32904cuda3std3__45__cpo6cbeginE,@object
	.size		_ZN83_INTERNAL_04150245_47_flash_fwd_hdim192_fp16_paged_softcapall_sm80_cu_ceb34e2a_32904cuda3std3__45__cpo6cbeginE,(_ZN83_INTERNAL_04150245_47_flash_fwd_hdim192_fp16_paged_softcapall_sm80_cu_ceb34e2a_32904cuda3std3__48in_placeE - _ZN83_INTERNAL_04150245_47_flash_fwd_hdim192_fp16_paged_softcapall_sm80_cu_ceb34e2a_32904cuda3std3__45__cpo6cbeginE)
_ZN83_INTERNAL_04150245_47_flash_fwd_hdim192_fp16_paged_softcapall_sm80_cu_ceb34e2a_32904cuda3std3__45__cpo6cbeginE:
	.zero		1
	.type		_ZN83_INTERNAL_04150245_47_flash_fwd_hdim192_fp16_paged_softcapall_sm80_cu_ceb34e2a_32904cuda3std3__48in_placeE,@object
	.size		_ZN83_INTERNAL_04150245_47_flash_fwd_hdim192_fp16_paged_softcapall_sm80_cu_ceb34e2a_32904cuda3std3__48in_placeE,(_ZN83_INTERNAL_04150245_47_flash_fwd_hdim192_fp16_paged_softcapall_sm80_cu_ceb34e2a_32904cuda3std6ranges3__45__cpo9iter_moveE - _ZN83_INTERNAL_04150245_47_flash_fwd_hdim192_fp16_paged_softcapall_sm80_cu_ceb34e2a_32904cuda3std3__48in_placeE)
_ZN83_INTERNAL_04150245_47_flash_fwd_hdim192_fp16_paged_softcapall_sm80_cu_ceb34e2a_32904cuda3std3__48in_placeE:
	.zero		1
	.type		_ZN83_INTERNAL_04150245_47_flash_fwd_hdim192_fp16_paged_softcapall_sm80_cu_ceb34e2a_32904cuda3std6ranges3__45__cpo9iter_moveE,@object
	.size		_ZN83_INTERNAL_04150245_47_flash_fwd_hdim192_fp16_paged_softcapall_sm80_cu_ceb34e2a_32904cuda3std6ranges3__45__cpo9iter_moveE,(_ZN83_INTERNAL_04150245_47_flash_fwd_hdim192_fp16_paged_softcapall_sm80_cu_ceb34e2a_32904cuda3std3__45__cpo5beginE - _ZN83_INTERNAL_04150245_47_flash_fwd_hdim192_fp16_paged_softcapall_sm80_cu_ceb34e2a_32904cuda3std6ranges3__45__cpo9iter_moveE)
_ZN83_INTERNAL_04150245_47_flash_fwd_hdim192_fp16_paged_softcapall_sm80_cu_ceb34e2a_32904cuda3std6ranges3__45__cpo9iter_moveE:
	.zero		1
	.type		_ZN83_INTERNAL_04150245_47_flash_fwd_hdim192_fp16_paged_softcapall_sm80_cu_ceb34e2a_32904cuda3std3__45__cpo5beginE,@object
	.size		_ZN83_INTERNAL_04150245_47_flash_fwd_hdim192_fp16_paged_softcapall_sm80_cu_ceb34e2a_32904cuda3std3__45__cpo5beginE,(_ZN83_INTERNAL_04150245_47_flash_fwd_hdim192_fp16_paged_softcapall_sm80_cu_ceb34e2a_32904cuda3std3__485_GLOBAL__N__04150245_47_flash_fwd_hdim192_fp16_paged_softcapall_sm80_cu_ceb34e2a_32906ignoreE - _ZN83_INTERNAL_04150245_47_flash_fwd_hdim192_fp16_paged_softcapall_sm80_cu_ceb34e2a_32904cuda3std3__45__cpo5beginE)
_ZN83_INTERNAL_04150245_47_flash_fwd_hdim192_fp16_paged_softcapall_sm80_cu_ceb34e2a_32904cuda3std3__45__cpo5beginE:
	.zero		1
	.type		_ZN83_INTERNAL_04150245_47_flash_fwd_hdim192_fp16_paged_softcapall_sm80_cu_ceb34e2a_32904cuda3std3__485_GLOBAL__N__04150245_47_flash_fwd_hdim192_fp16_paged_softcapall_sm80_cu_ceb34e2a_32906ignoreE,@object
	.size		_ZN83_INTERNAL_04150245_47_flash_fwd_hdim192_fp16_paged_softcapall_sm80_cu_ceb34e2a_32904cuda3std3__485_GLOBAL__N__04150245_47_flash_fwd_hdim192_fp16_paged_softcapall_sm80_cu_ceb34e2a_32906ignoreE,(_ZN83_INTERNAL_04150245_47_flash_fwd_hdim192_fp16_paged_softcapall_sm80_cu_ceb34e2a_32904cute7productE - _ZN83_INTERNAL_04150245_47_flash_fwd_hdim192_fp16_paged_softcapall_sm80_cu_ceb34e2a_32904cuda3std3__485_GLOBAL__N__04150245_47_flash_fwd_hdim192_fp16_paged_softcapall_sm80_cu_ceb34e2a_32906ignoreE)
_ZN83_INTERNAL_04150245_47_flash_fwd_hdim192_fp16_paged_softcapall_sm80_cu_ceb34e2a_32904cuda3std3__485_GLOBAL__N__04150245_47_flash_fwd_hdim192_fp16_paged_softcapall_sm80_cu_ceb34e2a_32906ignoreE:
	.zero		1
	.type		_ZN83_INTERNAL_04150245_47_flash_fwd_hdim192_fp16_paged_softcapall_sm80_cu_ceb34e2a_32904cute7productE,@object
	.size		_ZN83_INTERNAL_04150245_47_flash_fwd_hdim192_fp16_paged_softcapall_sm80_cu_ceb34e2a_32904cute7productE,(_ZN83_INTERNAL_04150245_47_flash_fwd_hdim192_fp16_paged_softcapall_sm80_cu_ceb34e2a_32904cuda3std3__45__cpo3endE - _ZN83_INTERNAL_04150245_47_flash_fwd_hdim192_fp16_paged_softcapall_sm80_cu_ceb34e2a_32904cute7productE)
_ZN83_INTERNAL_04150245_47_flash_fwd_hdim192_fp16_paged_softcapall_sm80_cu_ceb34e2a_32904cute7productE:
	.zero		1
	.type		_ZN83_INTERNAL_04150245_47_flash_fwd_hdim192_fp16_paged_softcapall_sm80_cu_ceb34e2a_32904cuda3std3__45__cpo3endE,@object
	.size		_ZN83_INTERNAL_04150245_47_flash_fwd_hdim192_fp16_paged_softcapall_sm80_cu_ceb34e2a_32904cuda3std3__45__cpo3endE,(_ZN83_INTERNAL_04150245_47_flash_fwd_hdim192_fp16_paged_softcapall_sm80_cu_ceb34e2a_32904cuda3std3__419piecewise_constructE - _ZN83_INTERNAL_04150245_47_flash_fwd_hdim192_fp16_paged_softcapall_sm80_cu_ceb34e2a_32904cuda3std3__45__cpo3endE)
_ZN83_INTERNAL_04150245_47_flash_fwd_hdim192_fp16_paged_softcapall_sm80_cu_ceb34e2a_32904cuda3std3__45__cpo3endE:
	.zero		1
	.type		_ZN83_INTERNAL_04150245_47_flash_fwd_hdim192_fp16_paged_softcapall_sm80_cu_ceb34e2a_32904cuda3std3__419piecewise_constructE,@object
	.size		_ZN83_INTERNAL_04150245_47_flash_fwd_hdim192_fp16_paged_softcapall_sm80_cu_ceb34e2a_32904cuda3std3__419piecewise_constructE,(_ZN83_INTERNAL_04150245_47_flash_fwd_hdim192_fp16_paged_softcapall_sm80_cu_ceb34e2a_32904cuda3std3__45__cpo4cendE - _ZN83_INTERNAL_04150245_47_flash_fwd_hdim192_fp16_paged_softcapall_sm80_cu_ceb34e2a_32904cuda3std3__419piecewise_constructE)
_ZN83_INTERNAL_04150245_47_flash_fwd_hdim192_fp16_paged_softcapall_sm80_cu_ceb34e2a_32904cuda3std3__419piecewise_constructE:
	.zero		1
	.type		_ZN83_INTERNAL_04150245_47_flash_fwd_hdim192_fp16_paged_softcapall_sm80_cu_ceb34e2a_32904cuda3std3__45__cpo4cendE,@object
	.size		_ZN83_INTERNAL_04150245_47_flash_fwd_hdim192_fp16_paged_softcapall_sm80_cu_ceb34e2a_32904cuda3std3__45__cpo4cendE,(_ZN83_INTERNAL_04150245_47_flash_fwd_hdim192_fp16_paged_softcapall_sm80_cu_ceb34e2a_32904cuda3std6ranges3__45__cpo4swapE - _ZN83_INTERNAL_04150245_47_flash_fwd_hdim192_fp16_paged_softcapall_sm80_cu_ceb34e2a_32904cuda3std3__45__cpo4cendE)
_ZN83_INTERNAL_04150245_47_flash_fwd_hdim192_fp16_paged_softcapall_sm80_cu_ceb34e2a_32904cuda3std3__45__cpo4cendE:
	.zero		1
	.type		_ZN83_INTERNAL_04150245_47_flash_fwd_hdim192_fp16_paged_softcapall_sm80_cu_ceb34e2a_32904cuda3std6ranges3__45__cpo4swapE,@object
	.size		_ZN83_INTERNAL_04150245_47_flash_fwd_hdim192_fp16_paged_softcapall_sm80_cu_ceb34e2a_32904cuda3std6ranges3__45__cpo4swapE,(.L_7 - _ZN83_INTERNAL_04150245_47_flash_fwd_hdim192_fp16_paged_softcapall_sm80_cu_ceb34e2a_32904cuda3std6ranges3__45__cpo4swapE)
_ZN83_INTERNAL_04150245_47_flash_fwd_hdim192_fp16_paged_softcapall_sm80_cu_ceb34e2a_32904cuda3std6ranges3__45__cpo4swapE:
	.zero		1
.L_7:


//--------------------- .nv.constant0._ZN7cutlass13device_kernelIN5flash19enable_sm80_to_sm89INS1_16FlashAttnFwdSm80INS1_25CollectiveMainloopFwdSm80ILi8ELi1ELb0EN4cute5tupleIJNS5_1CILi128EEENS7_ILi64EEENS7_ILi192EEEEEELi192ENS_6half_tEfNS_4arch4Sm80ELb0ELb0ELb1ELb0ELb1ELb0ELb1ELb0EEENS1_21CollectiveEpilogueFwdINS6_IJS8_SA_S9_EEENS6_IJNS7_ILi1EEESI_SI_EEESC_SE_Li256ELb0ELb1ELb0ELb0EEENS1_19SingleTileSchedulerILb0ELb0ELb1ELi128EEEEEEEEEvNT_6ParamsE --------------------------
	.section	.nv.constant0._ZN7cutlass13device_kernelIN5flash19enable_sm80_to_sm89INS1_16FlashAttnFwdSm80INS1_25CollectiveMainloopFwdSm80ILi8ELi1ELb0EN4cute5tupleIJNS5_1CILi128EEENS7_ILi64EEENS7_ILi192EEEEEELi192ENS_6half_tEfNS_4arch4Sm80ELb0ELb0ELb1ELb0ELb1ELb0ELb1ELb0EEENS1_21CollectiveEpilogueFwdINS6_IJS8_SA_S9_EEENS6_IJNS7_ILi1EEESI_SI_EEESC_SE_Li256ELb0ELb1ELb0ELb0EEENS1_19SingleTileSchedulerILb0ELb0ELb1ELi128EEEEEEEEEvNT_6ParamsE,"a",@progbits
	.sectionflags	@""
	.align	4
.nv.constant0._ZN7cutlass13device_kernelIN5flash19enable_sm80_to_sm89INS1_16FlashAttnFwdSm80INS1_25CollectiveMainloopFwdSm80ILi8ELi1ELb0EN4cute5tupleIJNS5_1CILi128EEENS7_ILi64EEENS7_ILi192EEEEEELi192ENS_6half_tEfNS_4arch4Sm80ELb0ELb0ELb1ELb0ELb1ELb0ELb1ELb0EEENS1_21CollectiveEpilogueFwdINS6_IJS8_SA_S9_EEENS6_IJNS7_ILi1EEESI_SI_EEESC_SE_Li256ELb0ELb1ELb0ELb0EEENS1_19SingleTileSchedulerILb0ELb0ELb1ELi128EEEEEEEEEvNT_6ParamsE:
	.zero		1944


//--------------------- .nv.constant0._ZN7cutlass13device_kernelIN5flash19enable_sm80_to_sm89INS1_16FlashAttnFwdSm80INS1_25CollectiveMainloopFwdSm80ILi8ELi1ELb0EN4cute5tupleIJNS5_1CILi128EEENS7_ILi64EEENS7_ILi192EEEEEELi192ENS_6half_tEfNS_4arch4Sm80ELb0ELb0ELb1ELb1ELb1ELb0ELb1ELb0EEENS1_21CollectiveEpilogueFwdINS6_IJS8_SA_S9_EEENS6_IJNS7_ILi1EEESI_SI_EEESC_SE_Li256ELb1ELb1ELb0ELb0EEENS1_19SingleTileSchedulerILb1ELb0ELb1ELi128EEEEEEEEEvNT_6ParamsE --------------------------
	.section	.nv.constant0._ZN7cutlass13device_kernelIN5flash19enable_sm80_to_sm89INS1_16FlashAttnFwdSm80INS1_25CollectiveMainloopFwdSm80ILi8ELi1ELb0EN4cute5tupleIJNS5_1CILi128EEENS7_ILi64EEENS7_ILi192EEEEEELi192ENS_6half_tEfNS_4arch4Sm80ELb0ELb0ELb1ELb1ELb1ELb0ELb1ELb0EEENS1_21CollectiveEpilogueFwdINS6_IJS8_SA_S9_EEENS6_IJNS7_ILi1EEESI_SI_EEESC_SE_Li256ELb1ELb1ELb0ELb0EEENS1_19SingleTileSchedulerILb1ELb0ELb1ELi128EEEEEEEEEvNT_6ParamsE,"a",@progbits
	.sectionflags	@""
	.align	4
.nv.constant0._ZN7cutlass13device_kernelIN5flash19enable_sm80_to_sm89INS1_16FlashAttnFwdSm80INS1_25CollectiveMainloopFwdSm80ILi8ELi1ELb0EN4cute5tupleIJNS5_1CILi128EEENS7_ILi64EEENS7_ILi192EEEEEELi192ENS_6half_tEfNS_4arch4Sm80ELb0ELb0ELb1ELb1ELb1ELb0ELb1ELb0EEENS1_21CollectiveEpilogueFwdINS6_IJS8_SA_S9_EEENS6_IJNS7_ILi1EEESI_SI_EEESC_SE_Li256ELb1ELb1ELb0ELb0EEENS1_19SingleTileSchedulerILb1ELb0ELb1ELi128EEEEEEEEEvNT_6ParamsE:
	.zero		1944


//--------------------- .nv.constant0._ZN7cutlass13device_kernelIN5flash19enable_sm80_to_sm89INS1_16FlashAttnFwdSm80INS1_25CollectiveMainloopFwdSm80ILi8ELi1ELb0EN4cute5tupleIJNS5_1CILi128EEENS7_ILi64EEENS7_ILi192EEEEEELi192ENS_6half_tEfNS_4arch4Sm80ELb0ELb0ELb1ELb1ELb1ELb1ELb1ELb0EEENS1_21CollectiveEpilogueFwdINS6_IJS8_SA_S9_EEENS6_IJNS7_ILi1EEESI_SI_EEESC_SE_Li256ELb1ELb1ELb0ELb0EEENS1_19SingleTileSchedulerILb1ELb0ELb1ELi128EEEEEEEEEvNT_6ParamsE --------------------------
	.section	.nv.constant0._ZN7cutlass13device_kernelIN5flash19enable_sm80_to_sm89INS1_16FlashAttnFwdSm80INS1_25CollectiveMainloopFwdSm80ILi8ELi1ELb0EN4cute5tupleIJNS5_1CILi128EEENS7_ILi64EEENS7_ILi192EEEEEELi192ENS_6half_tEfNS_4arch4Sm80ELb0ELb0ELb1ELb1ELb1ELb1ELb1ELb0EEENS1_21CollectiveEpilogueFwdINS6_IJS8_SA_S9_EEENS6_IJNS7_ILi1EEESI_SI_EEESC_SE_Li256ELb1ELb1ELb0ELb0EEENS1_19SingleTileSchedulerILb1ELb0ELb1ELi128EEEEEEEEEvNT_6ParamsE,"a",@progbits
	.sectionflags	@""
	.align	4
.nv.constant0._ZN7cutlass13device_kernelIN5flash19enable_sm80_to_sm89INS1_16FlashAttnFwdSm80INS1_25CollectiveMainloopFwdSm80ILi8ELi1ELb0EN4cute5tupleIJNS5_1CILi128EEENS7_ILi64EEENS7_ILi192EEEEEELi192ENS_6half_tEfNS_4arch4Sm80ELb0ELb0ELb1ELb1ELb1ELb1ELb1ELb0EEENS1_21CollectiveEpilogueFwdINS6_IJS8_SA_S9_EEENS6_IJNS7_ILi1EEESI_SI_EEESC_SE_Li256ELb1ELb1ELb0ELb0EEENS1_19SingleTileSchedulerILb1ELb0ELb1ELi128EEEEEEEEEvNT_6ParamsE:
	.zero		1944


//--------------------- .nv.constant0._ZN7cutlass13device_kernelIN5flash19enable_sm80_to_sm89INS1_16FlashAttnFwdSm80INS1_25CollectiveMainloopFwdSm80ILi8ELi1ELb0EN4cute5tupleIJNS5_1CILi128EEENS7_ILi64EEENS7_ILi192EEEEEELi192ENS_6half_tEfNS_4arch4Sm80ELb0ELb1ELb1ELb0ELb1ELb0ELb1ELb0EEENS1_21CollectiveEpilogueFwdINS6_IJS8_SA_S9_EEENS6_IJNS7_ILi1EEESI_SI_EEESC_SE_Li256ELb0ELb1ELb0ELb0EEENS1_19SingleTileSchedulerILb0ELb0ELb1ELi128EEEEEEEEEvNT_6ParamsE --------------------------
	.section	.nv.constant0._ZN7cutlass13device_kernelIN5flash19enable_sm80_to_sm89INS1_16FlashAttnFwdSm80INS1_25CollectiveMainloopFwdSm80ILi8ELi1ELb0EN4cute5tupleIJNS5_1CILi128EEENS7_ILi64EEENS7_ILi192EEEEEELi192ENS_6half_tEfNS_4arch4Sm80ELb0ELb1ELb1ELb0ELb1ELb0ELb1ELb0EEENS1_21CollectiveEpilogueFwdINS6_IJS8_SA_S9_EEENS6_IJNS7_ILi1EEESI_SI_EEESC_SE_Li256ELb0ELb1ELb0ELb0EEENS1_19SingleTileSchedulerILb0ELb0ELb1ELi128EEEEEEEEEvNT_6ParamsE,"a",@progbits
	.sectionflags	@""
	.align	4
.nv.constant0._ZN7cutlass13device_kernelIN5flash19enable_sm80_to_sm89INS1_16FlashAttnFwdSm80INS1_25CollectiveMainloopFwdSm80ILi8ELi1ELb0EN4cute5tupleIJNS5_1CILi128EEENS7_ILi64EEENS7_ILi192EEEEEELi192ENS_6half_tEfNS_4arch4Sm80ELb0ELb1ELb1ELb0ELb1ELb0ELb1ELb0EEENS1_21CollectiveEpilogueFwdINS6_IJS8_SA_S9_EEENS6_IJNS7_ILi1EEESI_SI_EEESC_SE_Li256ELb0ELb1ELb0ELb0EEENS1_19SingleTileSchedulerILb0ELb0ELb1ELi128EEEEEEEEEvNT_6ParamsE:
	.zero		1944


//--------------------- .nv.constant0._ZN7cutlass13device_kernelIN5flash19enable_sm80_to_sm89INS1_16FlashAttnFwdSm80INS1_25CollectiveMainloopFwdSm80ILi8ELi1ELb0EN4cute5tupleIJNS5_1CILi128EEENS7_ILi64EEENS7_ILi192EEEEEELi192ENS_6half_tEfNS_4arch4Sm80ELb0ELb1ELb1ELb1ELb1ELb0ELb1ELb0EEENS1_21CollectiveEpilogueFwdINS6_IJS8_SA_S9_EEENS6_IJNS7_ILi1EEESI_SI_EEESC_SE_Li256ELb1ELb1ELb0ELb0EEENS1_19SingleTileSchedulerILb1ELb0ELb1ELi128EEEEEEEEEvNT_6ParamsE --------------------------
	.section	.nv.constant0._ZN7cutlass13device_kernelIN5flash19enable_sm80_to_sm89INS1_16FlashAttnFwdSm80INS1_25CollectiveMainloopFwdSm80ILi8ELi1ELb0EN4cute5tupleIJNS5_1CILi128EEENS7_ILi64EEENS7_ILi192EEEEEELi192ENS_6half_tEfNS_4arch4Sm80ELb0ELb1ELb1ELb1ELb1ELb0ELb1ELb0EEENS1_21CollectiveEpilogueFwdINS6_IJS8_SA_S9_EEENS6_IJNS7_ILi1EEESI_SI_EEESC_SE_Li256ELb1ELb1ELb0ELb0EEENS1_19SingleTileSchedulerILb1ELb0ELb1ELi128EEEEEEEEEvNT_6ParamsE,"a",@progbits
	.sectionflags	@""
	.align	4
.nv.constant0._ZN7cutlass13device_kernelIN5flash19enable_sm80_to_sm89INS1_16FlashAttnFwdSm80INS1_25CollectiveMainloopFwdSm80ILi8ELi1ELb0EN4cute5tupleIJNS5_1CILi128EEENS7_ILi64EEENS7_ILi192EEEEEELi192ENS_6half_tEfNS_4arch4Sm80ELb0ELb1ELb1ELb1ELb1ELb0ELb1ELb0EEENS1_21CollectiveEpilogueFwdINS6_IJS8_SA_S9_EEENS6_IJNS7_ILi1EEESI_SI_EEESC_SE_Li256ELb1ELb1ELb0ELb0EEENS1_19SingleTileSchedulerILb1ELb0ELb1ELi128EEEEEEEEEvNT_6ParamsE:
	.zero		1944


//--------------------- .nv.constant0._ZN7cutlass13device_kernelIN5flash19enable_sm80_to_sm89INS1_16FlashAttnFwdSm80INS1_25CollectiveMainloopFwdSm80ILi8ELi1ELb0EN4cute5tupleIJNS5_1CILi128EEENS7_ILi64EEENS7_ILi192EEEEEELi192ENS_6half_tEfNS_4arch4Sm80ELb0ELb1ELb1ELb1ELb1ELb1ELb1ELb0EEENS1_21CollectiveEpilogueFwdINS6_IJS8_SA_S9_EEENS6_IJNS7_ILi1EEESI_SI_EEESC_SE_Li256ELb1ELb1ELb0ELb0EEENS1_19SingleTileSchedulerILb1ELb0ELb1ELi128EEEEEEEEEvNT_6ParamsE --------------------------
	.section	.nv.constant0._ZN7cutlass13device_kernelIN5flash19enable_sm80_to_sm89INS1_16FlashAttnFwdSm80INS1_25CollectiveMainloopFwdSm80ILi8ELi1ELb0EN4cute5tupleIJNS5_1CILi128EEENS7_ILi64EEENS7_ILi192EEEEEELi192ENS_6half_tEfNS_4arch4Sm80ELb0ELb1ELb1ELb1ELb1ELb1ELb1ELb0EEENS1_21CollectiveEpilogueFwdINS6_IJS8_SA_S9_EEENS6_IJNS7_ILi1EEESI_SI_EEESC_SE_Li256ELb1ELb1ELb0ELb0EEENS1_19SingleTileSchedulerILb1ELb0ELb1ELi128EEEEEEEEEvNT_6ParamsE,"a",@progbits
	.sectionflags	@""
	.align	4
.nv.constant0._ZN7cutlass13device_kernelIN5flash19enable_sm80_to_sm89INS1_16FlashAttnFwdSm80INS1_25CollectiveMainloopFwdSm80ILi8ELi1ELb0EN4cute5tupleIJNS5_1CILi128EEENS7_ILi64EEENS7_ILi192EEEEEELi192ENS_6half_tEfNS_4arch4Sm80ELb0ELb1ELb1ELb1ELb1ELb1ELb1ELb0EEENS1_21CollectiveEpilogueFwdINS6_IJS8_SA_S9_EEENS6_IJNS7_ILi1EEESI_SI_EEESC_SE_Li256ELb1ELb1ELb0ELb0EEENS1_19SingleTileSchedulerILb1ELb0ELb1ELi128EEEEEEEEEvNT_6ParamsE:
	.zero		1944


//--------------------- .nv.constant0._ZN7cutlass13device_kernelIN5flash19enable_sm80_to_sm89INS1_16FlashAttnFwdSm80INS1_25CollectiveMainloopFwdSm80ILi8ELi1ELb0EN4cute5tupleIJNS5_1CILi128EEENS7_ILi64EEENS7_ILi192EEEEEELi192ENS_6half_tEfNS_4arch4Sm80ELb1ELb0ELb1ELb0ELb1ELb0ELb1ELb0EEENS1_21CollectiveEpilogueFwdINS6_IJS8_SA_S9_EEENS6_IJNS7_ILi1EEESI_SI_EEESC_SE_Li256ELb0ELb1ELb0ELb0EEENS1_30DynamicPersistentTileSchedulerILi256ELi256ELb0ELb1ELb0EEEEEEEEEvNT_6ParamsE --------------------------
	.section	.nv.constant0._ZN7cutlass13device_kernelIN5flash19enable_sm80_to_sm89INS1_16FlashAttnFwdSm80INS1_25CollectiveMainloopFwdSm80ILi8ELi1ELb0EN4cute5tupleIJNS5_1CILi128EEENS7_ILi64EEENS7_ILi192EEEEEELi192ENS_6half_tEfNS_4arch4Sm80ELb1ELb0ELb1ELb0ELb1ELb0ELb1ELb0EEENS1_21CollectiveEpilogueFwdINS6_IJS8_SA_S9_EEENS6_IJNS7_ILi1EEESI_SI_EEESC_SE_Li256ELb0ELb1ELb0ELb0EEENS1_30DynamicPersistentTileSchedulerILi256ELi256ELb0ELb1ELb0EEEEEEEEEvNT_6ParamsE,"a",@progbits
	.sectionflags	@""
	.align	4
.nv.constant0._ZN7cutlass13device_kernelIN5flash19enable_sm80_to_sm89INS1_16FlashAttnFwdSm80INS1_25CollectiveMainloopFwdSm80ILi8ELi1ELb0EN4cute5tupleIJNS5_1CILi128EEENS7_ILi64EEENS7_ILi192EEEEEELi192ENS_6half_tEfNS_4arch4Sm80ELb1ELb0ELb1ELb0ELb1ELb0ELb1ELb0EEENS1_21CollectiveEpilogueFwdINS6_IJS8_SA_S9_EEENS6_IJNS7_ILi1EEESI_SI_EEESC_SE_Li256ELb0ELb1ELb0ELb0EEENS1_30DynamicPersistentTileSchedulerILi256ELi256ELb0ELb1ELb0EEEEEEEEEvNT_6ParamsE:
	.zero		1960


//--------------------- .nv.constant0._ZN7cutlass13device_kernelIN5flash19enable_sm80_to_sm89INS1_16FlashAttnFwdSm80INS1_25CollectiveMainloopFwdSm80ILi8ELi1ELb0EN4cute5tupleIJNS5_1CILi128EEENS7_ILi64EEENS7_ILi192EEEEEELi192ENS_6half_tEfNS_4arch4Sm80ELb1ELb0ELb1ELb1ELb1ELb0ELb1ELb0EEENS1_21CollectiveEpilogueFwdINS6_IJS8_SA_S9_EEENS6_IJNS7_ILi1EEESI_SI_EEESC_SE_Li256ELb1ELb1ELb0ELb0EEENS1_19SingleTileSchedulerILb1ELb0ELb1ELi128EEEEEEEEEvNT_6ParamsE --------------------------
	.section	.nv.constant0._ZN7cutlass13device_kernelIN5flash19enable_sm80_to_sm89INS1_16FlashAttnFwdSm80INS1_25CollectiveMainloopFwdSm80ILi8ELi1ELb0EN4cute5tupleIJNS5_1CILi128EEENS7_ILi64EEENS7_ILi192EEEEEELi192ENS_6half_tEfNS_4arch4Sm80ELb1ELb0ELb1ELb1ELb1ELb0ELb1ELb0EEENS1_21CollectiveEpilogueFwdINS6_IJS8_SA_S9_EEENS6_IJNS7_ILi1EEESI_SI_EEESC_SE_Li256ELb1ELb1ELb0ELb0EEENS1_19SingleTileSchedulerILb1ELb0ELb1ELi128EEEEEEEEEvNT_6ParamsE,"a",@progbits
	.sectionflags	@""
	.align	4
.nv.constant0._ZN7cutlass13device_kernelIN5flash19enable_sm80_to_sm89INS1_16FlashAttnFwdSm80INS1_25CollectiveMainloopFwdSm80ILi8ELi1ELb0EN4cute5tupleIJNS5_1CILi128EEENS7_ILi64EEENS7_ILi192EEEEEELi192ENS_6half_tEfNS_4arch4Sm80ELb1ELb0ELb1ELb1ELb1ELb0ELb1ELb0EEENS1_21CollectiveEpilogueFwdINS6_IJS8_SA_S9_EEENS6_IJNS7_ILi1EEESI_SI_EEESC_SE_Li256ELb1ELb1ELb0ELb0EEENS1_19SingleTileSchedulerILb1ELb0ELb1ELi128EEEEEEEEEvNT_6ParamsE:
	.zero		1944


//--------------------- .nv.constant0._ZN7cutlass13device_kernelIN5flash19enable_sm80_to_sm89INS1_16FlashAttnFwdSm80INS1_25CollectiveMainloopFwdSm80ILi8ELi1ELb0EN4cute5tupleIJNS5_1CILi128EEENS7_ILi64EEENS7_ILi192EEEEEELi192ENS_6half_tEfNS_4arch4Sm80ELb1ELb0ELb1ELb1ELb1ELb1ELb1ELb0EEENS1_21CollectiveEpilogueFwdINS6_IJS8_SA_S9_EEENS6_IJNS7_ILi1EEESI_SI_EEESC_SE_Li256ELb1ELb1ELb0ELb0EEENS1_19SingleTileSchedulerILb1ELb0ELb1ELi128EEEEEEEEEvNT_6ParamsE --------------------------
	.section	.nv.constant0._ZN7cutlass13device_kernelIN5flash19enable_sm80_to_sm89INS1_16FlashAttnFwdSm80INS1_25CollectiveMainloopFwdSm80ILi8ELi1ELb0EN4cute5tupleIJNS5_1CILi128EEENS7_ILi64EEENS7_ILi192EEEEEELi192ENS_6half_tEfNS_4arch4Sm80ELb1ELb0ELb1ELb1ELb1ELb1ELb1ELb0EEENS1_21CollectiveEpilogueFwdINS6_IJS8_SA_S9_EEENS6_IJNS7_ILi1EEESI_SI_EEESC_SE_Li256ELb1ELb1ELb0ELb0EEENS1_19SingleTileSchedulerILb1ELb0ELb1ELi128EEEEEEEEEvNT_6ParamsE,"a",@progbits
	.sectionflags	@""
	.align	4
.nv.constant0._ZN7cutlass13device_kernelIN5flash19enable_sm80_to_sm89INS1_16FlashAttnFwdSm80INS1_25CollectiveMainloopFwdSm80ILi8ELi1ELb0EN4cute5tupleIJNS5_1CILi128EEENS7_ILi64EEENS7_ILi192EEEEEELi192ENS_6half_tEfNS_4arch4Sm80ELb1ELb0ELb1ELb1ELb1ELb1ELb1ELb0EEENS1_21CollectiveEpilogueFwdINS6_IJS8_SA_S9_EEENS6_IJNS7_ILi1EEESI_SI_EEESC_SE_Li256ELb1ELb1ELb0ELb0EEENS1_19SingleTileSchedulerILb1ELb0ELb1ELi128EEEEEEEEEvNT_6ParamsE:
	.zero		1944


//--------------------- .nv.constant0._ZN7cutlass13device_kernelIN5flash19enable_sm80_to_sm89INS1_16FlashAttnFwdSm80INS1_25CollectiveMainloopFwdSm80ILi8ELi2ELb0EN4cute5tupleIJNS5_1CILi128EEENS7_ILi64EEENS7_ILi192EEEEEELi192ENS_6half_tEfNS_4arch4Sm80ELb0ELb0ELb1ELb0ELb1ELb0ELb1ELb0EEENS1_21CollectiveEpilogueFwdINS6_IJS8_SA_S9_EEENS6_IJNS7_ILi1EEESI_SI_EEESC_SE_Li256ELb0ELb1ELb0ELb0EEENS1_19SingleTileSchedulerILb0ELb0ELb1ELi128EEEEEEEEEvNT_6ParamsE --------------------------
	.section	.nv.constant0._ZN7cutlass13device_kernelIN5flash19enable_sm80_to_sm89INS1_16FlashAttnFwdSm80INS1_25CollectiveMainloopFwdSm80ILi8ELi2ELb0EN4cute5tupleIJNS5_1CILi128EEENS7_ILi64EEENS7_ILi192EEEEEELi192ENS_6half_tEfNS_4arch4Sm80ELb0ELb0ELb1ELb0ELb1ELb0ELb1ELb0EEENS1_21CollectiveEpilogueFwdINS6_IJS8_SA_S9_EEENS6_IJNS7_ILi1EEESI_SI_EEESC_SE_Li256ELb0ELb1ELb0ELb0EEENS1_19SingleTileSchedulerILb0ELb0ELb1ELi128EEEEEEEEEvNT_6ParamsE,"a",@progbits
	.sectionflags	@""
	.align	4
.nv.constant0._ZN7cutlass13device_kernelIN5flash19enable_sm80_to_sm89INS1_16FlashAttnFwdSm80INS1_25CollectiveMainloopFwdSm80ILi8ELi2ELb0EN4cute5tupleIJNS5_1CILi128EEENS7_ILi64EEENS7_ILi192EEEEEELi192ENS_6half_tEfNS_4arch4Sm80ELb0ELb0ELb1ELb0ELb1ELb0ELb1ELb0EEENS1_21CollectiveEpilogueFwdINS6_IJS8_SA_S9_EEENS6_IJNS7_ILi1EEESI_SI_EEESC_SE_Li256ELb0ELb1ELb0ELb0EEENS1_19SingleTileSchedulerILb0ELb0ELb1ELi128EEEEEEEEEvNT_6ParamsE:
	.zero		1944


//--------------------- .nv.constant0._ZN7cutlass13device_kernelIN5flash19enable_sm80_to_sm89INS1_16FlashAttnFwdSm80INS1_25CollectiveMainloopFwdSm80ILi8ELi2ELb0EN4cute5tupleIJNS5_1CILi128EEENS7_ILi64EEENS7_ILi192EEEEEELi192ENS_6half_tEfNS_4arch4Sm80ELb0ELb0ELb1ELb1ELb1ELb0ELb1ELb0EEENS1_21CollectiveEpilogueFwdINS6_IJS8_SA_S9_EEENS6_IJNS7_ILi1EEESI_SI_EEESC_SE_Li256ELb1ELb1ELb0ELb0EEENS1_19SingleTileSchedulerILb1ELb0ELb1ELi128EEEEEEEEEvNT_6ParamsE --------------------------
	.section	.nv.constant0._ZN7cutlass13device_kernelIN5flash19enable_sm80_to_sm89INS1_16FlashAttnFwdSm80INS1_25CollectiveMainloopFwdSm80ILi8ELi2ELb0EN4cute5tupleIJNS5_1CILi128EEENS7_ILi64EEENS7_ILi192EEEEEELi192ENS_6half_tEfNS_4arch4Sm80ELb0ELb0ELb1ELb1ELb1ELb0ELb1ELb0EEENS1_21CollectiveEpilogueFwdINS6_IJS8_SA_S9_EEENS6_IJNS7_ILi1EEESI_SI_EEESC_SE_Li256ELb1ELb1ELb0ELb0EEENS1_19SingleTileSchedulerILb1ELb0ELb1ELi128EEEEEEEEEvNT_6ParamsE,"a",@progbits
	.sectionflags	@""
	.align	4
.nv.constant0._ZN7cutlass13device_kernelIN5flash19enable_sm80_to_sm89INS1_16FlashAttnFwdSm80INS1_25CollectiveMainloopFwdSm80ILi8ELi2ELb0EN4cute5tupleIJNS5_1CILi128EEENS7_ILi64EEENS7_ILi192EEEEEELi192ENS_6half_tEfNS_4arch4Sm80ELb0ELb0ELb1ELb1ELb1ELb0ELb1ELb0EEENS1_21CollectiveEpilogueFwdINS6_IJS8_SA_S9_EEENS6_IJNS7_ILi1EEESI_SI_EEESC_SE_Li256ELb1ELb1ELb0ELb0EEENS1_19SingleTileSchedulerILb1ELb0ELb1ELi128EEEEEEEEEvNT_6ParamsE:
	.zero		1944


//--------------------- .nv.constant0._ZN7cutlass13device_kernelIN5flash19enable_sm80_to_sm89INS1_16FlashAttnFwdSm80INS1_25CollectiveMainloopFwdSm80ILi8ELi2ELb0EN4cute5tupleIJNS5_1CILi128EEENS7_ILi64EEENS7_ILi192EEEEEELi192ENS_6half_tEfNS_4arch4Sm80ELb0ELb0ELb1ELb1ELb1ELb1ELb1ELb0EEENS1_21CollectiveEpilogueFwdINS6_IJS8_SA_S9_EEENS6_IJNS7_ILi1EEESI_SI_EEESC_SE_Li256ELb1ELb1ELb0ELb0EEENS1_19SingleTileSchedulerILb1ELb0ELb1ELi128EEEEEEEEEvNT_6ParamsE --------------------------
	.section	.nv.constant0._ZN7cutlass13device_kernelIN5flash19enable_sm80_to_sm89INS1_16FlashAttnFwdSm80INS1_25CollectiveMainloopFwdSm80ILi8ELi2ELb0EN4cute5tupleIJNS5_1CILi128EEENS7_ILi64EEENS7_ILi192EEEEEELi192ENS_6half_tEfNS_4arch4Sm80ELb0ELb0ELb1ELb1ELb1ELb1ELb1ELb0EEENS1_21CollectiveEpilogueFwdINS6_IJS8_SA_S9_EEENS6_IJNS7_ILi1EEESI_SI_EEESC_SE_Li256ELb1ELb1ELb0ELb0EEENS1_19SingleTileSchedulerILb1ELb0ELb1ELi128EEEEEEEEEvNT_6ParamsE,"a",@progbits
	.sectionflags	@""
	.align	4
.nv.constant0._ZN7cutlass13device_kernelIN5flash19enable_sm80_to_sm89INS1_16FlashAttnFwdSm80INS1_25CollectiveMainloopFwdSm80ILi8ELi2ELb0EN4cute5tupleIJNS5_1CILi128EEENS7_ILi64EEENS7_ILi192EEEEEELi192ENS_6half_tEfNS_4arch4Sm80ELb0ELb0ELb1ELb1ELb1ELb1ELb1ELb0EEENS1_21CollectiveEpilogueFwdINS6_IJS8_SA_S9_EEENS6_IJNS7_ILi1EEESI_SI_EEESC_SE_Li256ELb1ELb1ELb0ELb0EEENS1_19SingleTileSchedulerILb1ELb0ELb1ELi128EEEEEEEEEvNT_6ParamsE:
	.zero		1944


//--------------------- .nv.constant0._ZN7cutlass13device_kernelIN5flash19enable_sm80_to_sm89INS1_16FlashAttnFwdSm80INS1_25CollectiveMainloopFwdSm80ILi8ELi2ELb0EN4cute5tupleIJNS5_1CILi128EEENS7_ILi64EEENS7_ILi192EEEEEELi192ENS_6half_tEfNS_4arch4Sm80ELb0ELb1ELb1ELb0ELb1ELb0ELb1ELb0EEENS1_21CollectiveEpilogueFwdINS6_IJS8_SA_S9_EEENS6_IJNS7_ILi1EEESI_SI_EEESC_SE_Li256ELb0ELb1ELb0ELb0EEENS1_19SingleTileSchedulerILb0ELb0ELb1ELi128EEEEEEEEEvNT_6ParamsE --------------------------
	.section	.nv.constant0._ZN7cutlass13device_kernelIN5flash19enable_sm80_to_sm89INS1_16FlashAttnFwdSm80INS1_25CollectiveMainloopFwdSm80ILi8ELi2ELb0EN4cute5tupleIJNS5_1CILi128EEENS7_ILi64EEENS7_ILi192EEEEEELi192ENS_6half_tEfNS_4arch4Sm80ELb0ELb1ELb1ELb0ELb1ELb0ELb1ELb0EEENS1_21CollectiveEpilogueFwdINS6_IJS8_SA_S9_EEENS6_IJNS7_ILi1EEESI_SI_EEESC_SE_Li256ELb0ELb1ELb0ELb0EEENS1_19SingleTileSchedulerILb0ELb0ELb1ELi128EEEEEEEEEvNT_6ParamsE,"a",@progbits
	.sectionflags	@""
	.align	4
.nv.constant0._ZN7cutlass13device_kernelIN5flash19enable_sm80_to_sm89INS1_16FlashAttnFwdSm80INS1_25CollectiveMainloopFwdSm80ILi8ELi2ELb0EN4cute5tupleIJNS5_1CILi128EEENS7_ILi64EEENS7_ILi192EEEEEELi192ENS_6half_tEfNS_4arch4Sm80ELb0ELb1ELb1ELb0ELb1ELb0ELb1ELb0EEENS1_21CollectiveEpilogueFwdINS6_IJS8_SA_S9_EEENS6_IJNS7_ILi1EEESI_SI_EEESC_SE_Li256ELb0ELb1ELb0ELb0EEENS1_19SingleTileSchedulerILb0ELb0ELb1ELi128EEEEEEEEEvNT_6ParamsE:
	.zero		1944


//--------------------- .nv.constant0._ZN7cutlass13device_kernelIN5flash19enable_sm80_to_sm89INS1_16FlashAttnFwdSm80INS1_25CollectiveMainloopFwdSm80ILi8ELi2ELb0EN4cute5tupleIJNS5_1CILi128EEENS7_ILi64EEENS7_ILi192EEEEEELi192ENS_6half_tEfNS_4arch4Sm80ELb0ELb1ELb1ELb1ELb1ELb0ELb1ELb0EEENS1_21CollectiveEpilogueFwdINS6_IJS8_SA_S9_EEENS6_IJNS7_ILi1EEESI_SI_EEESC_SE_Li256ELb1ELb1ELb0ELb0EEENS1_19SingleTileSchedulerILb1ELb0ELb1ELi128EEEEEEEEEvNT_6ParamsE --------------------------
	.section	.nv.constant0._ZN7cutlass13device_kernelIN5flash19enable_sm80_to_sm89INS1_16FlashAttnFwdSm80INS1_25CollectiveMainloopFwdSm80ILi8ELi2ELb0EN4cute5tupleIJNS5_1CILi128EEENS7_ILi64EEENS7_ILi192EEEEEELi192ENS_6half_tEfNS_4arch4Sm80ELb0ELb1ELb1ELb1ELb1ELb0ELb1ELb0EEENS1_21CollectiveEpilogueFwdINS6_IJS8_SA_S9_EEENS6_IJNS7_ILi1EEESI_SI_EEESC_SE_Li256ELb1ELb1ELb0ELb0EEENS1_19SingleTileSchedulerILb1ELb0ELb1ELi128EEEEEEEEEvNT_6ParamsE,"a",@progbits
	.sectionflags	@""
	.align	4
.nv.constant0._ZN7cutlass13device_kernelIN5flash19enable_sm80_to_sm89INS1_16FlashAttnFwdSm80INS1_25CollectiveMainloopFwdSm80ILi8ELi2ELb0EN4cute5tupleIJNS5_1CILi128EEENS7_ILi64EEENS7_ILi192EEEEEELi192ENS_6half_tEfNS_4arch4Sm80ELb0ELb1ELb1ELb1ELb1ELb0ELb1ELb0EEENS1_21CollectiveEpilogueFwdINS6_IJS8_SA_S9_EEENS6_IJNS7_ILi1EEESI_SI_EEESC_SE_Li256ELb1ELb1ELb0ELb0EEENS1_19SingleTileSchedulerILb1ELb0ELb1ELi128EEEEEEEEEvNT_6ParamsE:
	.zero		1944


//--------------------- .nv.constant0._ZN7cutlass13device_kernelIN5flash19enable_sm80_to_sm89INS1_16FlashAttnFwdSm80INS1_25CollectiveMainloopFwdSm80ILi8ELi2ELb0EN4cute5tupleIJNS5_1CILi128EEENS7_ILi64EEENS7_ILi192EEEEEELi192ENS_6half_tEfNS_4arch4Sm80ELb0ELb1ELb1ELb1ELb1ELb1ELb1ELb0EEENS1_21CollectiveEpilogueFwdINS6_IJS8_SA_S9_EEENS6_IJNS7_ILi1EEESI_SI_EEESC_SE_Li256ELb1ELb1ELb0ELb0EEENS1_19SingleTileSchedulerILb1ELb0ELb1ELi128EEEEEEEEEvNT_6ParamsE --------------------------
	.section	.nv.constant0._ZN7cutlass13device_kernelIN5flash19enable_sm80_to_sm89INS1_16FlashAttnFwdSm80INS1_25CollectiveMainloopFwdSm80ILi8ELi2ELb0EN4cute5tupleIJNS5_1CILi128EEENS7_ILi64EEENS7_ILi192EEEEEELi192ENS_6half_tEfNS_4arch4Sm80ELb0ELb1ELb1ELb1ELb1ELb1ELb1ELb0EEENS1_21CollectiveEpilogueFwdINS6_IJS8_SA_S9_EEENS6_IJNS7_ILi1EEESI_SI_EEESC_SE_Li256ELb1ELb1ELb0ELb0EEENS1_19SingleTileSchedulerILb1ELb0ELb1ELi128EEEEEEEEEvNT_6ParamsE,"a",@progbits
	.sectionflags	@""
	.align	4
.nv.constant0._ZN7cutlass13device_kernelIN5flash19enable_sm80_to_sm89INS1_16FlashAttnFwdSm80INS1_25CollectiveMainloopFwdSm80ILi8ELi2ELb0EN4cute5tupleIJNS5_1CILi128EEENS7_ILi64EEENS7_ILi192EEEEEELi192ENS_6half_tEfNS_4arch4Sm80ELb0ELb1ELb1ELb1ELb1ELb1ELb1ELb0EEENS1_21CollectiveEpilogueFwdINS6_IJS8_SA_S9_EEENS6_IJNS7_ILi1EEESI_SI_EEESC_SE_Li256ELb1ELb1ELb0ELb0EEENS1_19SingleTileSchedulerILb1ELb0ELb1ELi128EEEEEEEEEvNT_6ParamsE:
	.zero		1944


//--------------------- .nv.constant0._ZN7cutlass13device_kernelIN5flash19enable_sm80_to_sm89INS1_16FlashAttnFwdSm80INS1_25CollectiveMainloopFwdSm80ILi8ELi2ELb0EN4cute5tupleIJNS5_1CILi128EEENS7_ILi64EEENS7_ILi192EEEEEELi192ENS_6half_tEfNS_4arch4Sm80ELb1ELb0ELb1ELb0ELb1ELb0ELb1ELb0EEENS1_21CollectiveEpilogueFwdINS6_IJS8_SA_S9_EEENS6_IJNS7_ILi1EEESI_SI_EEESC_SE_Li256ELb0ELb1ELb0ELb0EEENS1_30DynamicPersistentTileSchedulerILi256ELi256ELb0ELb1ELb0EEEEEEEEEvNT_6ParamsE --------------------------
	.section	.nv.constant0._ZN7cutlass13device_kernelIN5flash19enable_sm80_to_sm89INS1_16FlashAttnFwdSm80INS1_25CollectiveMainloopFwdSm80ILi8ELi2ELb0EN4cute5tupleIJNS5_1CILi128EEENS7_ILi64EEENS7_ILi192EEEEEELi192ENS_6half_tEfNS_4arch4Sm80ELb1ELb0ELb1ELb0ELb1ELb0ELb1ELb0EEENS1_21CollectiveEpilogueFwdINS6_IJS8_SA_S9_EEENS6_IJNS7_ILi1EEESI_SI_EEESC_SE_Li256ELb0ELb1ELb0ELb0EEENS1_30DynamicPersistentTileSchedulerILi256ELi256ELb0ELb1ELb0EEEEEEEEEvNT_6ParamsE,"a",@progbits
	.sectionflags	@""
	.align	4
.nv.constant0._ZN7cutlass13device_kernelIN5flash19enable_sm80_to_sm89INS1_16FlashAttnFwdSm80INS1_25CollectiveMainloopFwdSm80ILi8ELi2ELb0EN4cute5tupleIJNS5_1CILi128EEENS7_ILi64EEENS7_ILi192EEEEEELi192ENS_6half_tEfNS_4arch4Sm80ELb1ELb0ELb1ELb0ELb1ELb0ELb1ELb0EEENS1_21CollectiveEpilogueFwdINS6_IJS8_SA_S9_EEENS6_IJNS7_ILi1EEESI_SI_EEESC_SE_Li256ELb0ELb1ELb0ELb0EEENS1_30DynamicPersistentTileSchedulerILi256ELi256ELb0ELb1ELb0EEEEEEEEEvNT_6ParamsE:
	.zero		1960


//--------------------- .nv.constant0._ZN7cutlass13device_kernelIN5flash19enable_sm80_to_sm89INS1_16FlashAttnFwdSm80INS1_25CollectiveMainloopFwdSm80ILi8ELi2ELb0EN4cute5tupleIJNS5_1CILi128EEENS7_ILi64EEENS7_ILi192EEEEEELi192ENS_6half_tEfNS_4arch4Sm80ELb1ELb0ELb1ELb1ELb1ELb0ELb1ELb0EEENS1_21CollectiveEpilogueFwdINS6_IJS8_SA_S9_EEENS6_IJNS7_ILi1EEESI_SI_EEESC_SE_Li256ELb1ELb1ELb0ELb0EEENS1_19SingleTileSchedulerILb1ELb0ELb1ELi128EEEEEEEEEvNT_6ParamsE --------------------------
	.section	.nv.constant0._ZN7cutlass13device_kernelIN5flash19enable_sm80_to_sm89INS1_16FlashAttnFwdSm80INS1_25CollectiveMainloopFwdSm80ILi8ELi2ELb0EN4cute5tupleIJNS5_1CILi128EEENS7_ILi64EEENS7_ILi192EEEEEELi192ENS_6half_tEfNS_4arch4Sm80ELb1ELb0ELb1ELb1ELb1ELb0ELb1ELb0EEENS1_21CollectiveEpilogueFwdINS6_IJS8_SA_S9_EEENS6_IJNS7_ILi1EEESI_SI_EEESC_SE_Li256ELb1ELb1ELb0ELb0EEENS1_19SingleTileSchedulerILb1ELb0ELb1ELi128EEEEEEEEEvNT_6ParamsE,"a",@progbits
	.sectionflags	@""
	.align	4
.nv.constant0._ZN7cutlass13device_kernelIN5flash19enable_sm80_to_sm89INS1_16FlashAttnFwdSm80INS1_25CollectiveMainloopFwdSm80ILi8ELi2ELb0EN4cute5tupleIJNS5_1CILi128EEENS7_ILi64EEENS7_ILi192EEEEEELi192ENS_6half_tEfNS_4arch4Sm80ELb1ELb0ELb1ELb1ELb1ELb0ELb1ELb0EEENS1_21CollectiveEpilogueFwdINS6_IJS8_SA_S9_EEENS6_IJNS7_ILi1EEESI_SI_EEESC_SE_Li256ELb1ELb1ELb0ELb0EEENS1_19SingleTileSchedulerILb1ELb0ELb1ELi128EEEEEEEEEvNT_6ParamsE:
	.zero		1944


//--------------------- .nv.constant0._ZN7cutlass13device_kernelIN5flash19enable_sm80_to_sm89INS1_16FlashAttnFwdSm80INS1_25CollectiveMainloopFwdSm80ILi8ELi2ELb0EN4cute5tupleIJNS5_1CILi128EEENS7_ILi64EEENS7_ILi192EEEEEELi192ENS_6half_tEfNS_4arch4Sm80ELb1ELb0ELb1ELb1ELb1ELb1ELb1ELb0EEENS1_21CollectiveEpilogueFwdINS6_IJS8_SA_S9_EEENS6_IJNS7_ILi1EEESI_SI_EEESC_SE_Li256ELb1ELb1ELb0ELb0EEENS1_19SingleTileSchedulerILb1ELb0ELb1ELi128EEEEEEEEEvNT_6ParamsE --------------------------
	.section	.nv.constant0._ZN7cutlass13device_kernelIN5flash19enable_sm80_to_sm89INS1_16FlashAttnFwdSm80INS1_25CollectiveMainloopFwdSm80ILi8ELi2ELb0EN4cute5tupleIJNS5_1CILi128EEENS7_ILi64EEENS7_ILi192EEEEEELi192ENS_6half_tEfNS_4arch4Sm80ELb1ELb0ELb1ELb1ELb1ELb1ELb1ELb0EEENS1_21CollectiveEpilogueFwdINS6_IJS8_SA_S9_EEENS6_IJNS7_ILi1EEESI_SI_EEESC_SE_Li256ELb1ELb1ELb0ELb0EEENS1_19SingleTileSchedulerILb1ELb0ELb1ELi128EEEEEEEEEvNT_6ParamsE,"a",@progbits
	.sectionflags	@""
	.align	4
.nv.constant0._ZN7cutlass13device_kernelIN5flash19enable_sm80_to_sm89INS1_16FlashAttnFwdSm80INS1_25CollectiveMainloopFwdSm80ILi8ELi2ELb0EN4cute5tupleIJNS5_1CILi128EEENS7_ILi64EEENS7_ILi192EEEEEELi192ENS_6half_tEfNS_4arch4Sm80ELb1ELb0ELb1ELb1ELb1ELb1ELb1ELb0EEENS1_21CollectiveEpilogueFwdINS6_IJS8_SA_S9_EEENS6_IJNS7_ILi1EEESI_SI_EEESC_SE_Li256ELb1ELb1ELb0ELb0EEENS1_19SingleTileSchedulerILb1ELb0ELb1ELi128EEEEEEEEEvNT_6ParamsE:
	.zero		1944


//--------------------- .nv.constant0._ZN7cutlass13device_kernelIN5flash19enable_sm80_to_sm89INS1_16FlashAttnFwdSm80INS1_25CollectiveMainloopFwdSm80ILi8ELi1ELb0EN4cute5tupleIJNS5_1CILi128EEENS7_ILi64EEENS7_ILi192EEEEEELi192ENS_6half_tEfNS_4arch4Sm80ELb0ELb0ELb0ELb0ELb1ELb0ELb1ELb0EEENS1_21CollectiveEpilogueFwdINS6_IJS8_SA_S9_EEENS6_IJNS7_ILi1EEESI_SI_EEESC_SE_Li256ELb0ELb1ELb0ELb0EEENS1_19SingleTileSchedulerILb0ELb0ELb1ELi128EEEEEEEEEvNT_6ParamsE --------------------------
	.section	.nv.constant0._ZN7cutlass13device_kernelIN5flash19enable_sm80_to_sm89INS1_16FlashAttnFwdSm80INS1_25CollectiveMainloopFwdSm80ILi8ELi1ELb0EN4cute5tupleIJNS5_1CILi128EEENS7_ILi64EEENS7_ILi192EEEEEELi192ENS_6half_tEfNS_4arch4Sm80ELb0ELb0ELb0ELb0ELb1ELb0ELb1ELb0EEENS1_21CollectiveEpilogueFwdINS6_IJS8_SA_S9_EEENS6_IJNS7_ILi1EEESI_SI_EEESC_SE_Li256ELb0ELb1ELb0ELb0EEENS1_19SingleTileSchedulerILb0ELb0ELb1ELi128EEEEEEEEEvNT_6ParamsE,"a",@progbits
	.sectionflags	@""
	.align	4
.nv.constant0._ZN7cutlass13device_kernelIN5flash19enable_sm80_to_sm89INS1_16FlashAttnFwdSm80INS1_25CollectiveMainloopFwdSm80ILi8ELi1ELb0EN4cute5tupleIJNS5_1CILi128EEENS7_ILi64EEENS7_ILi192EEEEEELi192ENS_6half_tEfNS_4arch4Sm80ELb0ELb0ELb0ELb0ELb1ELb0ELb1ELb0EEENS1_21CollectiveEpilogueFwdINS6_IJS8_SA_S9_EEENS6_IJNS7_ILi1EEESI_SI_EEESC_SE_Li256ELb0ELb1ELb0ELb0EEENS1_19SingleTileSchedulerILb0ELb0ELb1ELi128EEEEEEEEEvNT_6ParamsE:
	.zero		1944


//--------------------- .nv.constant0._ZN7cutlass13device_kernelIN5flash19enable_sm80_to_sm89INS1_16FlashAttnFwdSm80INS1_25CollectiveMainloopFwdSm80ILi8ELi1ELb0EN4cute5tupleIJNS5_1CILi128EEENS7_ILi64EEENS7_ILi192EEEEEELi192ENS_6half_tEfNS_4arch4Sm80ELb0ELb0ELb0ELb1ELb1ELb0ELb1ELb0EEENS1_21CollectiveEpilogueFwdINS6_IJS8_SA_S9_EEENS6_IJNS7_ILi1EEESI_SI_EEESC_SE_Li256ELb1ELb1ELb0ELb0EEENS1_19SingleTileSchedulerILb1ELb0ELb1ELi128EEEEEEEEEvNT_6ParamsE --------------------------
	.section	.nv.constant0._ZN7cutlass13device_kernelIN5flash19enable_sm80_to_sm89INS1_16FlashAttnFwdSm80INS1_25CollectiveMainloopFwdSm80ILi8ELi1ELb0EN4cute5tupleIJNS5_1CILi128EEENS7_ILi64EEENS7_ILi192EEEEEELi192ENS_6half_tEfNS_4arch4Sm80ELb0ELb0ELb0ELb1ELb1ELb0ELb1ELb0EEENS1_21CollectiveEpilogueFwdINS6_IJS8_SA_S9_EEENS6_IJNS7_ILi1EEESI_SI_EEESC_SE_Li256ELb1ELb1ELb0ELb0EEENS1_19SingleTileSchedulerILb1ELb0ELb1ELi128EEEEEEEEEvNT_6ParamsE,"a",@progbits
	.sectionflags	@""
	.align	4
.nv.constant0._ZN7cutlass13device_kernelIN5flash19enable_sm80_to_sm89INS1_16FlashAttnFwdSm80INS1_25CollectiveMainloopFwdSm80ILi8ELi1ELb0EN4cute5tupleIJNS5_1CILi128EEENS7_ILi64EEENS7_ILi192EEEEEELi192ENS_6half_tEfNS_4arch4Sm80ELb0ELb0ELb0ELb1ELb1ELb0ELb1ELb0EEENS1_21CollectiveEpilogueFwdINS6_IJS8_SA_S9_EEENS6_IJNS7_ILi1EEESI_SI_EEESC_SE_Li256ELb1ELb1ELb0ELb0EEENS1_19SingleTileSchedulerILb1ELb0ELb1ELi128EEEEEEEEEvNT_6ParamsE:
	.zero		1944


//--------------------- .nv.constant0._ZN7cutlass13device_kernelIN5flash19enable_sm80_to_sm89INS1_16FlashAttnFwdSm80INS1_25CollectiveMainloopFwdSm80ILi8ELi1ELb0EN4cute5tupleIJNS5_1CILi128EEENS7_ILi64EEENS7_ILi192EEEEEELi192ENS_6half_tEfNS_4arch4Sm80ELb0ELb0ELb0ELb1ELb1ELb1ELb1ELb0EEENS1_21CollectiveEpilogueFwdINS6_IJS8_SA_S9_EEENS6_IJNS7_ILi1EEESI_SI_EEESC_SE_Li256ELb1ELb1ELb0ELb0EEENS1_19SingleTileSchedulerILb1ELb0ELb1ELi128EEEEEEEEEvNT_6ParamsE --------------------------
	.section	.nv.constant0._ZN7cutlass13device_kernelIN5flash19enable_sm80_to_sm89INS1_16FlashAttnFwdSm80INS1_25CollectiveMainloopFwdSm80ILi8ELi1ELb0EN4cute5tupleIJNS5_1CILi128EEENS7_ILi64EEENS7_ILi192EEEEEELi192ENS_6half_tEfNS_4arch4Sm80ELb0ELb0ELb0ELb1ELb1ELb1ELb1ELb0EEENS1_21CollectiveEpilogueFwdINS6_IJS8_SA_S9_EEENS6_IJNS7_ILi1EEESI_SI_EEESC_SE_Li256ELb1ELb1ELb0ELb0EEENS1_19SingleTileSchedulerILb1ELb0ELb1ELi128EEEEEEEEEvNT_6ParamsE,"a",@progbits
	.sectionflags	@""
	.align	4
.nv.constant0._ZN7cutlass13device_kernelIN5flash19enable_sm80_to_sm89INS1_16FlashAttnFwdSm80INS1_25CollectiveMainloopFwdSm80ILi8ELi1ELb0EN4cute5tupleIJNS5_1CILi128EEENS7_ILi64EEENS7_ILi192EEEEEELi192ENS_6half_tEfNS_4arch4Sm80ELb0ELb0ELb0ELb1ELb1ELb1ELb1ELb0EEENS1_21CollectiveEpilogueFwdINS6_IJS8_SA_S9_EEENS6_IJNS7_ILi1EEESI_SI_EEESC_SE_Li256ELb1ELb1ELb0ELb0EEENS1_19SingleTileSchedulerILb1ELb0ELb1ELi128EEEEEEEEEvNT_6ParamsE:
	.zero		1944


//--------------------- .nv.constant0._ZN7cutlass13device_kernelIN5flash19enable_sm80_to_sm89INS1_16FlashAttnFwdSm80INS1_25CollectiveMainloopFwdSm80ILi8ELi1ELb0EN4cute5tupleIJNS5_1CILi128EEENS7_ILi64EEENS7_ILi192EEEEEELi192ENS_6half_tEfNS_4arch4Sm80ELb0ELb1ELb0ELb0ELb1ELb0ELb1ELb0EEENS1_21CollectiveEpilogueFwdINS6_IJS8_SA_S9_EEENS6_IJNS7_ILi1EEESI_SI_EEESC_SE_Li256ELb0ELb1ELb0ELb0EEENS1_19SingleTileSchedulerILb0ELb0ELb1ELi128EEEEEEEEEvNT_6ParamsE --------------------------
	.section	.nv.constant0._ZN7cutlass13device_kernelIN5flash19enable_sm80_to_sm89INS1_16FlashAttnFwdSm80INS1_25CollectiveMainloopFwdSm80ILi8ELi1ELb0EN4cute5tupleIJNS5_1CILi128EEENS7_ILi64EEENS7_ILi192EEEEEELi192ENS_6half_tEfNS_4arch4Sm80ELb0ELb1ELb0ELb0ELb1ELb0ELb1ELb0EEENS1_21CollectiveEpilogueFwdINS6_IJS8_SA_S9_EEENS6_IJNS7_ILi1EEESI_SI_EEESC_SE_Li256ELb0ELb1ELb0ELb0EEENS1_19SingleTileSchedulerILb0ELb0ELb1ELi128EEEEEEEEEvNT_6ParamsE,"a",@progbits
	.sectionflags	@""
	.align	4
.nv.constant0._ZN7cutlass13device_kernelIN5flash19enable_sm80_to_sm89INS1_16FlashAttnFwdSm80INS1_25CollectiveMainloopFwdSm80ILi8ELi1ELb0EN4cute5tupleIJNS5_1CILi128EEENS7_ILi64EEENS7_ILi192EEEEEELi192ENS_6half_tEfNS_4arch4Sm80ELb0ELb1ELb0ELb0ELb1ELb0ELb1ELb0EEENS1_21CollectiveEpilogueFwdINS6_IJS8_SA_S9_EEENS6_IJNS7_ILi1EEESI_SI_EEESC_SE_Li256ELb0ELb1ELb0ELb0EEENS1_19SingleTileSchedulerILb0ELb0ELb1ELi128EEEEEEEEEvNT_6ParamsE:
	.zero		1944


//--------------------- .nv.constant0._ZN7cutlass13device_kernelIN5flash19enable_sm80_to_sm89INS1_16FlashAttnFwdSm80INS1_25CollectiveMainloopFwdSm80ILi8ELi1ELb0EN4cute5tupleIJNS5_1CILi128EEENS7_ILi64EEENS7_ILi192EEEEEELi192ENS_6half_tEfNS_4arch4Sm80ELb0ELb1ELb0ELb1ELb1ELb0ELb1ELb0EEENS1_21CollectiveEpilogueFwdINS6_IJS8_SA_S9_EEENS6_IJNS7_ILi1EEESI_SI_EEESC_SE_Li256ELb1ELb1ELb0ELb0EEENS1_19SingleTileSchedulerILb1ELb0ELb1ELi128EEEEEEEEEvNT_6ParamsE --------------------------
	.section	.nv.constant0._ZN7cutlass13device_kernelIN5flash19enable_sm80_to_sm89INS1_16FlashAttnFwdSm80INS1_25CollectiveMainloopFwdSm80ILi8ELi1ELb0EN4cute5tupleIJNS5_1CILi128EEENS7_ILi64EEENS7_ILi192EEEEEELi192ENS_6half_tEfNS_4arch4Sm80ELb0ELb1ELb0ELb1ELb1ELb0ELb1ELb0EEENS1_21CollectiveEpilogueFwdINS6_IJS8_SA_S9_EEENS6_IJNS7_ILi1EEESI_SI_EEESC_SE_Li256ELb1ELb1ELb0ELb0EEENS1_19SingleTileSchedulerILb1ELb0ELb1ELi128EEEEEEEEEvNT_6ParamsE,"a",@progbits
	.sectionflags	@""
	.align	4
.nv.constant0._ZN7cutlass13device_kernelIN5flash19enable_sm80_to_sm89INS1_16FlashAttnFwdSm80INS1_25CollectiveMainloopFwdSm80ILi8ELi1ELb0EN4cute5tupleIJNS5_1CILi128EEENS7_ILi64EEENS7_ILi192EEEEEELi192ENS_6half_tEfNS_4arch4Sm80ELb0ELb1ELb0ELb1ELb1ELb0ELb1ELb0EEENS1_21CollectiveEpilogueFwdINS6_IJS8_SA_S9_EEENS6_IJNS7_ILi1EEESI_SI_EEESC_SE_Li256ELb1ELb1ELb0ELb0EEENS1_19SingleTileSchedulerILb1ELb0ELb1ELi128EEEEEEEEEvNT_6ParamsE:
	.zero		1944


//--------------------- .nv.constant0._ZN7cutlass13device_kernelIN5flash19enable_sm80_to_sm89INS1_16FlashAttnFwdSm80INS1_25CollectiveMainloopFwdSm80ILi8ELi1ELb0EN4cute5tupleIJNS5_1CILi128EEENS7_ILi64EEENS7_ILi192EEEEEELi192ENS_6half_tEfNS_4arch4Sm80ELb0ELb1ELb0ELb1ELb1ELb1ELb1ELb0EEENS1_21CollectiveEpilogueFwdINS6_IJS8_SA_S9_EEENS6_IJNS7_ILi1EEESI_SI_EEESC_SE_Li256ELb1ELb1ELb0ELb0EEENS1_19SingleTileSchedulerILb1ELb0ELb1ELi128EEEEEEEEEvNT_6ParamsE --------------------------
	.section	.nv.constant0._ZN7cutlass13device_kernelIN5flash19enable_sm80_to_sm89INS1_16FlashAttnFwdSm80INS1_25CollectiveMainloopFwdSm80ILi8ELi1ELb0EN4cute5tupleIJNS5_1CILi128EEENS7_ILi64EEENS7_ILi192EEEEEELi192ENS_6half_tEfNS_4arch4Sm80ELb0ELb1ELb0ELb1ELb1ELb1ELb1ELb0EEENS1_21CollectiveEpilogueFwdINS6_IJS8_SA_S9_EEENS6_IJNS7_ILi1EEESI_SI_EEESC_SE_Li256ELb1ELb1ELb0ELb0EEENS1_19SingleTileSchedulerILb1ELb0ELb1ELi128EEEEEEEEEvNT_6ParamsE,"a",@progbits
	.sectionflags	@""
	.align	4
.nv.constant0._ZN7cutlass13device_kernelIN5flash19enable_sm80_to_sm89INS1_16FlashAttnFwdSm80INS1_25CollectiveMainloopFwdSm80ILi8ELi1ELb0EN4cute5tupleIJNS5_1CILi128EEENS7_ILi64EEENS7_ILi192EEEEEELi192ENS_6half_tEfNS_4arch4Sm80ELb0ELb1ELb0ELb1ELb1ELb1ELb1ELb0EEENS1_21CollectiveEpilogueFwdINS6_IJS8_SA_S9_EEENS6_IJNS7_ILi1EEESI_SI_EEESC_SE_Li256ELb1ELb1ELb0ELb0EEENS1_19SingleTileSchedulerILb1ELb0ELb1ELi128EEEEEEEEEvNT_6ParamsE:
	.zero		1944


//--------------------- .nv.constant0._ZN7cutlass13device_kernelIN5flash19enable_sm80_to_sm89INS1_16FlashAttnFwdSm80INS1_25CollectiveMainloopFwdSm80ILi8ELi1ELb0EN4cute5tupleIJNS5_1CILi128EEENS7_ILi64EEENS7_ILi192EEEEEELi192ENS_6half_tEfNS_4arch4Sm80ELb1ELb0ELb0ELb0ELb1ELb0ELb1ELb0EEENS1_21CollectiveEpilogueFwdINS6_IJS8_SA_S9_EEENS6_IJNS7_ILi1EEESI_SI_EEESC_SE_Li256ELb0ELb1ELb0ELb0EEENS1_30DynamicPersistentTileSchedulerILi256ELi256ELb0ELb1ELb0EEEEEEEEEvNT_6ParamsE --------------------------
	.section	.nv.constant0._ZN7cutlass13device_kernelIN5flash19enable_sm80_to_sm89INS1_16FlashAttnFwdSm80INS1_25CollectiveMainloopFwdSm80ILi8ELi1ELb0EN4cute5tupleIJNS5_1CILi128EEENS7_ILi64EEENS7_ILi192EEEEEELi192ENS_6half_tEfNS_4arch4Sm80ELb1ELb0ELb0ELb0ELb1ELb0ELb1ELb0EEENS1_21CollectiveEpilogueFwdINS6_IJS8_SA_S9_EEENS6_IJNS7_ILi1EEESI_SI_EEESC_SE_Li256ELb0ELb1ELb0ELb0EEENS1_30DynamicPersistentTileSchedulerILi256ELi256ELb0ELb1ELb0EEEEEEEEEvNT_6ParamsE,"a",@progbits
	.sectionflags	@""
	.align	4
.nv.constant0._ZN7cutlass13device_kernelIN5flash19enable_sm80_to_sm89INS1_16FlashAttnFwdSm80INS1_25CollectiveMainloopFwdSm80ILi8ELi1ELb0EN4cute5tupleIJNS5_1CILi128EEENS7_ILi64EEENS7_ILi192EEEEEELi192ENS_6half_tEfNS_4arch4Sm80ELb1ELb0ELb0ELb0ELb1ELb0ELb1ELb0EEENS1_21CollectiveEpilogueFwdINS6_IJS8_SA_S9_EEENS6_IJNS7_ILi1EEESI_SI_EEESC_SE_Li256ELb0ELb1ELb0ELb0EEENS1_30DynamicPersistentTileSchedulerILi256ELi256ELb0ELb1ELb0EEEEEEEEEvNT_6ParamsE:
	.zero		1960


//--------------------- .nv.constant0._ZN7cutlass13device_kernelIN5flash19enable_sm80_to_sm89INS1_16FlashAttnFwdSm80INS1_25CollectiveMainloopFwdSm80ILi8ELi1ELb0EN4cute5tupleIJNS5_1CILi128EEENS7_ILi64EEENS7_ILi192EEEEEELi192ENS_6half_tEfNS_4arch4Sm80ELb1ELb0ELb0ELb1ELb1ELb0ELb1ELb0EEENS1_21CollectiveEpilogueFwdINS6_IJS8_SA_S9_EEENS6_IJNS7_ILi1EEESI_SI_EEESC_SE_Li256ELb1ELb1ELb0ELb0EEENS1_19SingleTileSchedulerILb1ELb0ELb1ELi128EEEEEEEEEvNT_6ParamsE --------------------------
	.section	.nv.constant0._ZN7cutlass13device_kernelIN5flash19enable_sm80_to_sm89INS1_16FlashAttnFwdSm80INS1_25CollectiveMainloopFwdSm80ILi8ELi1ELb0EN4cute5tupleIJNS5_1CILi128EEENS7_ILi64EEENS7_ILi192EEEEEELi192ENS_6half_tEfNS_4arch4Sm80ELb1ELb0ELb0ELb1ELb1ELb0ELb1ELb0EEENS1_21CollectiveEpilogueFwdINS6_IJS8_SA_S9_EEENS6_IJNS7_ILi1EEESI_SI_EEESC_SE_Li256ELb1ELb1ELb0ELb0EEENS1_19SingleTileSchedulerILb1ELb0ELb1ELi128EEEEEEEEEvNT_6ParamsE,"a",@progbits
	.sectionflags	@""
	.align	4
.nv.constant0._ZN7cutlass13device_kernelIN5flash19enable_sm80_to_sm89INS1_16FlashAttnFwdSm80INS1_25CollectiveMainloopFwdSm80ILi8ELi1ELb0EN4cute5tupleIJNS5_1CILi128EEENS7_ILi64EEENS7_ILi192EEEEEELi192ENS_6half_tEfNS_4arch4Sm80ELb1ELb0ELb0ELb1ELb1ELb0ELb1ELb0EEENS1_21CollectiveEpilogueFwdINS6_IJS8_SA_S9_EEENS6_IJNS7_ILi1EEESI_SI_EEESC_SE_Li256ELb1ELb1ELb0ELb0EEENS1_19SingleTileSchedulerILb1ELb0ELb1ELi128EEEEEEEEEvNT_6ParamsE:
	.zero		1944


//--------------------- .nv.constant0._ZN7cutlass13device_kernelIN5flash19enable_sm80_to_sm89INS1_16FlashAttnFwdSm80INS1_25CollectiveMainloopFwdSm80ILi8ELi1ELb0EN4cute5tupleIJNS5_1CILi128EEENS7_ILi64EEENS7_ILi192EEEEEELi192ENS_6half_tEfNS_4arch4Sm80ELb1ELb0ELb0ELb1ELb1ELb1ELb1ELb0EEENS1_21CollectiveEpilogueFwdINS6_IJS8_SA_S9_EEENS6_IJNS7_ILi1EEESI_SI_EEESC_SE_Li256ELb1ELb1ELb0ELb0EEENS1_19SingleTileSchedulerILb1ELb0ELb1ELi128EEEEEEEEEvNT_6ParamsE --------------------------
	.section	.nv.constant0._ZN7cutlass13device_kernelIN5flash19enable_sm80_to_sm89INS1_16FlashAttnFwdSm80INS1_25CollectiveMainloopFwdSm80ILi8ELi1ELb0EN4cute5tupleIJNS5_1CILi128EEENS7_ILi64EEENS7_ILi192EEEEEELi192ENS_6half_tEfNS_4arch4Sm80ELb1ELb0ELb0ELb1ELb1ELb1ELb1ELb0EEENS1_21CollectiveEpilogueFwdINS6_IJS8_SA_S9_EEENS6_IJNS7_ILi1EEESI_SI_EEESC_SE_Li256ELb1ELb1ELb0ELb0EEENS1_19SingleTileSchedulerILb1ELb0ELb1ELi128EEEEEEEEEvNT_6ParamsE,"a",@progbits
	.sectionflags	@""
	.align	4
.nv.constant0._ZN7cutlass13device_kernelIN5flash19enable_sm80_to_sm89INS1_16FlashAttnFwdSm80INS1_25CollectiveMainloopFwdSm80ILi8ELi1ELb0EN4cute5tupleIJNS5_1CILi128EEENS7_ILi64EEENS7_ILi192EEEEEELi192ENS_6half_tEfNS_4arch4Sm80ELb1ELb0ELb0ELb1ELb1ELb1ELb1ELb0EEENS1_21CollectiveEpilogueFwdINS6_IJS8_SA_S9_EEENS6_IJNS7_ILi1EEESI_SI_EEESC_SE_Li256ELb1ELb1ELb0ELb0EEENS1_19SingleTileSchedulerILb1ELb0ELb1ELi128EEEEEEEEEvNT_6ParamsE:
	.zero		1944


//--------------------- .nv.constant0._ZN7cutlass13device_kernelIN5flash19enable_sm80_to_sm89INS1_16FlashAttnFwdSm80INS1_25CollectiveMainloopFwdSm80ILi8ELi2ELb0EN4cute5tupleIJNS5_1CILi128EEENS7_ILi64EEENS7_ILi192EEEEEELi192ENS_6half_tEfNS_4arch4Sm80ELb0ELb0ELb0ELb0ELb1ELb0ELb1ELb0EEENS1_21CollectiveEpilogueFwdINS6_IJS8_SA_S9_EEENS6_IJNS7_ILi1EEESI_SI_EEESC_SE_Li256ELb0ELb1ELb0ELb0EEENS1_19SingleTileSchedulerILb0ELb0ELb1ELi128EEEEEEEEEvNT_6ParamsE --------------------------
	.section	.nv.constant0._ZN7cutlass13device_kernelIN5flash19enable_sm80_to_sm89INS1_16FlashAttnFwdSm80INS1_25CollectiveMainloopFwdSm80ILi8ELi2ELb0EN4cute5tupleIJNS5_1CILi128EEENS7_ILi64EEENS7_ILi192EEEEEELi192ENS_6half_tEfNS_4arch4Sm80ELb0ELb0ELb0ELb0ELb1ELb0ELb1ELb0EEENS1_21CollectiveEpilogueFwdINS6_IJS8_SA_S9_EEENS6_IJNS7_ILi1EEESI_SI_EEESC_SE_Li256ELb0ELb1ELb0ELb0EEENS1_19SingleTileSchedulerILb0ELb0ELb1ELi128EEEEEEEEEvNT_6ParamsE,"a",@progbits
	.sectionflags	@""
	.align	4
.nv.constant0._ZN7cutlass13device_kernelIN5flash19enable_sm80_to_sm89INS1_16FlashAttnFwdSm80INS1_25CollectiveMainloopFwdSm80ILi8ELi2ELb0EN4cute5tupleIJNS5_1CILi128EEENS7_ILi64EEENS7_ILi192EEEEEELi192ENS_6half_tEfNS_4arch4Sm80ELb0ELb0ELb0ELb0ELb1ELb0ELb1ELb0EEENS1_21CollectiveEpilogueFwdINS6_IJS8_SA_S9_EEENS6_IJNS7_ILi1EEESI_SI_EEESC_SE_Li256ELb0ELb1ELb0ELb0EEENS1_19SingleTileSchedulerILb0ELb0ELb1ELi128EEEEEEEEEvNT_6ParamsE:
	.zero		1944


//--------------------- .nv.constant0._ZN7cutlass13device_kernelIN5flash19enable_sm80_to_sm89INS1_16FlashAttnFwdSm80INS1_25CollectiveMainloopFwdSm80ILi8ELi2ELb0EN4cute5tupleIJNS5_1CILi128EEENS7_ILi64EEENS7_ILi192EEEEEELi192ENS_6half_tEfNS_4arch4Sm80ELb0ELb0ELb0ELb1ELb1ELb0ELb1ELb0EEENS1_21CollectiveEpilogueFwdINS6_IJS8_SA_S9_EEENS6_IJNS7_ILi1EEESI_SI_EEESC_SE_Li256ELb1ELb1ELb0ELb0EEENS1_19SingleTileSchedulerILb1ELb0ELb1ELi128EEEEEEEEEvNT_6ParamsE --------------------------
	.section	.nv.constant0._ZN7cutlass13device_kernelIN5flash19enable_sm80_to_sm89INS1_16FlashAttnFwdSm80INS1_25CollectiveMainloopFwdSm80ILi8ELi2ELb0EN4cute5tupleIJNS5_1CILi128EEENS7_ILi64EEENS7_ILi192EEEEEELi192ENS_6half_tEfNS_4arch4Sm80ELb0ELb0ELb0ELb1ELb1ELb0ELb1ELb0EEENS1_21CollectiveEpilogueFwdINS6_IJS8_SA_S9_EEENS6_IJNS7_ILi1EEESI_SI_EEESC_SE_Li256ELb1ELb1ELb0ELb0EEENS1_19SingleTileSchedulerILb1ELb0ELb1ELi128EEEEEEEEEvNT_6ParamsE,"a",@progbits
	.sectionflags	@""
	.align	4
.nv.constant0._ZN7cutlass13device_kernelIN5flash19enable_sm80_to_sm89INS1_16FlashAttnFwdSm80INS1_25CollectiveMainloopFwdSm80ILi8ELi2ELb0EN4cute5tupleIJNS5_1CILi128EEENS7_ILi64EEENS7_ILi192EEEEEELi192ENS_6half_tEfNS_4arch4Sm80ELb0ELb0ELb0ELb1ELb1ELb0ELb1ELb0EEENS1_21CollectiveEpilogueFwdINS6_IJS8_SA_S9_EEENS6_IJNS7_ILi1EEESI_SI_EEESC_SE_Li256ELb1ELb1ELb0ELb0EEENS1_19SingleTileSchedulerILb1ELb0ELb1ELi128EEEEEEEEEvNT_6ParamsE:
	.zero		1944


//--------------------- .nv.constant0._ZN7cutlass13device_kernelIN5flash19enable_sm80_to_sm89INS1_16FlashAttnFwdSm80INS1_25CollectiveMainloopFwdSm80ILi8ELi2ELb0EN4cute5tupleIJNS5_1CILi128EEENS7_ILi64EEENS7_ILi192EEEEEELi192ENS_6half_tEfNS_4arch4Sm80ELb0ELb0ELb0ELb1ELb1ELb1ELb1ELb0EEENS1_21CollectiveEpilogueFwdINS6_IJS8_SA_S9_EEENS6_IJNS7_ILi1EEESI_SI_EEESC_SE_Li256ELb1ELb1ELb0ELb0EEENS1_19SingleTileSchedulerILb1ELb0ELb1ELi128EEEEEEEEEvNT_6ParamsE --------------------------
	.section	.nv.constant0._ZN7cutlass13device_kernelIN5flash19enable_sm80_to_sm89INS1_16FlashAttnFwdSm80INS1_25CollectiveMainloopFwdSm80ILi8ELi2ELb0EN4cute5tupleIJNS5_1CILi128EEENS7_ILi64EEENS7_ILi192EEEEEELi192ENS_6half_tEfNS_4arch4Sm80ELb0ELb0ELb0ELb1ELb1ELb1ELb1ELb0EEENS1_21CollectiveEpilogueFwdINS6_IJS8_SA_S9_EEENS6_IJNS7_ILi1EEESI_SI_EEESC_SE_Li256ELb1ELb1ELb0ELb0EEENS1_19SingleTileSchedulerILb1ELb0ELb1ELi128EEEEEEEEEvNT_6ParamsE,"a",@progbits
	.sectionflags	@""
	.align	4
.nv.constant0._ZN7cutlass13device_kernelIN5flash19enable_sm80_to_sm89INS1_16FlashAttnFwdSm80INS1_25CollectiveMainloopFwdSm80ILi8ELi2ELb0EN4cute5tupleIJNS5_1CILi128EEENS7_ILi64EEENS7_ILi192EEEEEELi192ENS_6half_tEfNS_4arch4Sm80ELb0ELb0ELb0ELb1ELb1ELb1ELb1ELb0EEENS1_21CollectiveEpilogueFwdINS6_IJS8_SA_S9_EEENS6_IJNS7_ILi1EEESI_SI_EEESC_SE_Li256ELb1ELb1ELb0ELb0EEENS1_19SingleTileSchedulerILb1ELb0ELb1ELi128EEEEEEEEEvNT_6ParamsE:
	.zero		1944


//--------------------- .nv.constant0._ZN7cutlass13device_kernelIN5flash19enable_sm80_to_sm89INS1_16FlashAttnFwdSm80INS1_25CollectiveMainloopFwdSm80ILi8ELi2ELb0EN4cute5tupleIJNS5_1CILi128EEENS7_ILi64EEENS7_ILi192EEEEEELi192ENS_6half_tEfNS_4arch4Sm80ELb0ELb1ELb0ELb0ELb1ELb0ELb1ELb0EEENS1_21CollectiveEpilogueFwdINS6_IJS8_SA_S9_EEENS6_IJNS7_ILi1EEESI_SI_EEESC_SE_Li256ELb0ELb1ELb0ELb0EEENS1_19SingleTileSchedulerILb0ELb0ELb1ELi128EEEEEEEEEvNT_6ParamsE --------------------------
	.section	.nv.constant0._ZN7cutlass13device_kernelIN5flash19enable_sm80_to_sm89INS1_16FlashAttnFwdSm80INS1_25CollectiveMainloopFwdSm80ILi8ELi2ELb0EN4cute5tupleIJNS5_1CILi128EEENS7_ILi64EEENS7_ILi192EEEEEELi192ENS_6half_tEfNS_4arch4Sm80ELb0ELb1ELb0ELb0ELb1ELb0ELb1ELb0EEENS1_21CollectiveEpilogueFwdINS6_IJS8_SA_S9_EEENS6_IJNS7_ILi1EEESI_SI_EEESC_SE_Li256ELb0ELb1ELb0ELb0EEENS1_19SingleTileSchedulerILb0ELb0ELb1ELi128EEEEEEEEEvNT_6ParamsE,"a",@progbits
	.sectionflags	@""
	.align	4
.nv.constant0._ZN7cutlass13device_kernelIN5flash19enable_sm80_to_sm89INS1_16FlashAttnFwdSm80INS1_25CollectiveMainloopFwdSm80ILi8ELi2ELb0EN4cute5tupleIJNS5_1CILi128EEENS7_ILi64EEENS7_ILi192EEEEEELi192ENS_6half_tEfNS_4arch4Sm80ELb0ELb1ELb0ELb0ELb1ELb0ELb1ELb0EEENS1_21CollectiveEpilogueFwdINS6_IJS8_SA_S9_EEENS6_IJNS7_ILi1EEESI_SI_EEESC_SE_Li256ELb0ELb1ELb0ELb0EEENS1_19SingleTileSchedulerILb0ELb0ELb1ELi128EEEEEEEEEvNT_6ParamsE:
	.zero		1944


//--------------------- .nv.constant0._ZN7cutlass13device_kernelIN5flash19enable_sm80_to_sm89INS1_16FlashAttnFwdSm80INS1_25CollectiveMainloopFwdSm80ILi8ELi2ELb0EN4cute5tupleIJNS5_1CILi128EEENS7_ILi64EEENS7_ILi192EEEEEELi192ENS_6half_tEfNS_4arch4Sm80ELb0ELb1ELb0ELb1ELb1ELb0ELb1ELb0EEENS1_21CollectiveEpilogueFwdINS6_IJS8_SA_S9_EEENS6_IJNS7_ILi1EEESI_SI_EEESC_SE_Li256ELb1ELb1ELb0ELb0EEENS1_19SingleTileSchedulerILb1ELb0ELb1ELi128EEEEEEEEEvNT_6ParamsE --------------------------
	.section	.nv.constant0._ZN7cutlass13device_kernelIN5flash19enable_sm80_to_sm89INS1_16FlashAttnFwdSm80INS1_25CollectiveMainloopFwdSm80ILi8ELi2ELb0EN4cute5tupleIJNS5_1CILi128EEENS7_ILi64EEENS7_ILi192EEEEEELi192ENS_6half_tEfNS_4arch4Sm80ELb0ELb1ELb0ELb1ELb1ELb0ELb1ELb0EEENS1_21CollectiveEpilogueFwdINS6_IJS8_SA_S9_EEENS6_IJNS7_ILi1EEESI_SI_EEESC_SE_Li256ELb1ELb1ELb0ELb0EEENS1_19SingleTileSchedulerILb1ELb0ELb1ELi128EEEEEEEEEvNT_6ParamsE,"a",@progbits
	.sectionflags	@""
	.align	4
.nv.constant0._ZN7cutlass13device_kernelIN5flash19enable_sm80_to_sm89INS1_16FlashAttnFwdSm80INS1_25CollectiveMainloopFwdSm80ILi8ELi2ELb0EN4cute5tupleIJNS5_1CILi128EEENS7_ILi64EEENS7_ILi192EEEEEELi192ENS_6half_tEfNS_4arch4Sm80ELb0ELb1ELb0ELb1ELb1ELb0ELb1ELb0EEENS1_21CollectiveEpilogueFwdINS6_IJS8_SA_S9_EEENS6_IJNS7_ILi1EEESI_SI_EEESC_SE_Li256ELb1ELb1ELb0ELb0EEENS1_19SingleTileSchedulerILb1ELb0ELb1ELi128EEEEEEEEEvNT_6ParamsE:
	.zero		1944


//--------------------- .nv.constant0._ZN7cutlass13device_kernelIN5flash19enable_sm80_to_sm89INS1_16FlashAttnFwdSm80INS1_25CollectiveMainloopFwdSm80ILi8ELi2ELb0EN4cute5tupleIJNS5_1CILi128EEENS7_ILi64EEENS7_ILi192EEEEEELi192ENS_6half_tEfNS_4arch4Sm80ELb0ELb1ELb0ELb1ELb1ELb1ELb1ELb0EEENS1_21CollectiveEpilogueFwdINS6_IJS8_SA_S9_EEENS6_IJNS7_ILi1EEESI_SI_EEESC_SE_Li256ELb1ELb1ELb0ELb0EEENS1_19SingleTileSchedulerILb1ELb0ELb1ELi128EEEEEEEEEvNT_6ParamsE --------------------------
	.section	.nv.constant0._ZN7cutlass13device_kernelIN5flash19enable_sm80_to_sm89INS1_16FlashAttnFwdSm80INS1_25CollectiveMainloopFwdSm80ILi8ELi2ELb0EN4cute5tupleIJNS5_1CILi128EEENS7_ILi64EEENS7_ILi192EEEEEELi192ENS_6half_tEfNS_4arch4Sm80ELb0ELb1ELb0ELb1ELb1ELb1ELb1ELb0EEENS1_21CollectiveEpilogueFwdINS6_IJS8_SA_S9_EEENS6_IJNS7_ILi1EEESI_SI_EEESC_SE_Li256ELb1ELb1ELb0ELb0EEENS1_19SingleTileSchedulerILb1ELb0ELb1ELi128EEEEEEEEEvNT_6ParamsE,"a",@progbits
	.sectionflags	@""
	.align	4
.nv.constant0._ZN7cutlass13device_kernelIN5flash19enable_sm80_to_sm89INS1_16FlashAttnFwdSm80INS1_25CollectiveMainloopFwdSm80ILi8ELi2ELb0EN4cute5tupleIJNS5_1CILi128EEENS7_ILi64EEENS7_ILi192EEEEEELi192ENS_6half_tEfNS_4arch4Sm80ELb0ELb1ELb0ELb1ELb1ELb1ELb1ELb0EEENS1_21CollectiveEpilogueFwdINS6_IJS8_SA_S9_EEENS6_IJNS7_ILi1EEESI_SI_EEESC_SE_Li256ELb1ELb1ELb0ELb0EEENS1_19SingleTileSchedulerILb1ELb0ELb1ELi128EEEEEEEEEvNT_6ParamsE:
	.zero		1944


//--------------------- .nv.constant0._ZN7cutlass13device_kernelIN5flash19enable_sm80_to_sm89INS1_16FlashAttnFwdSm80INS1_25CollectiveMainloopFwdSm80ILi8ELi2ELb0EN4cute5tupleIJNS5_1CILi128EEENS7_ILi64EEENS7_ILi192EEEEEELi192ENS_6half_tEfNS_4arch4Sm80ELb1ELb0ELb0ELb0ELb1ELb0ELb1ELb0EEENS1_21CollectiveEpilogueFwdINS6_IJS8_SA_S9_EEENS6_IJNS7_ILi1EEESI_SI_EEESC_SE_Li256ELb0ELb1ELb0ELb0EEENS1_30DynamicPersistentTileSchedulerILi256ELi256ELb0ELb1ELb0EEEEEEEEEvNT_6ParamsE --------------------------
	.section	.nv.constant0._ZN7cutlass13device_kernelIN5flash19enable_sm80_to_sm89INS1_16FlashAttnFwdSm80INS1_25CollectiveMainloopFwdSm80ILi8ELi2ELb0EN4cute5tupleIJNS5_1CILi128EEENS7_ILi64EEENS7_ILi192EEEEEELi192ENS_6half_tEfNS_4arch4Sm80ELb1ELb0ELb0ELb0ELb1ELb0ELb1ELb0EEENS1_21CollectiveEpilogueFwdINS6_IJS8_SA_S9_EEENS6_IJNS7_ILi1EEESI_SI_EEESC_SE_Li256ELb0ELb1ELb0ELb0EEENS1_30DynamicPersistentTileSchedulerILi256ELi256ELb0ELb1ELb0EEEEEEEEEvNT_6ParamsE,"a",@progbits
	.sectionflags	@""
	.align	4
.nv.constant0._ZN7cutlass13device_kernelIN5flash19enable_sm80_to_sm89INS1_16FlashAttnFwdSm80INS1_25CollectiveMainloopFwdSm80ILi8ELi2ELb0EN4cute5tupleIJNS5_1CILi128EEENS7_ILi64EEENS7_ILi192EEEEEELi192ENS_6half_tEfNS_4arch4Sm80ELb1ELb0ELb0ELb0ELb1ELb0ELb1ELb0EEENS1_21CollectiveEpilogueFwdINS6_IJS8_SA_S9_EEENS6_IJNS7_ILi1EEESI_SI_EEESC_SE_Li256ELb0ELb1ELb0ELb0EEENS1_30DynamicPersistentTileSchedulerILi256ELi256ELb0ELb1ELb0EEEEEEEEEvNT_6ParamsE:
	.zero		1960


//--------------------- .nv.constant0._ZN7cutlass13device_kernelIN5flash19enable_sm80_to_sm89INS1_16FlashAttnFwdSm80INS1_25CollectiveMainloopFwdSm80ILi8ELi2ELb0EN4cute5tupleIJNS5_1CILi128EEENS7_ILi64EEENS7_ILi192EEEEEELi192ENS_6half_tEfNS_4arch4Sm80ELb1ELb0ELb0ELb1ELb1ELb0ELb1ELb0EEENS1_21CollectiveEpilogueFwdINS6_IJS8_SA_S9_EEENS6_IJNS7_ILi1EEESI_SI_EEESC_SE_Li256ELb1ELb1ELb0ELb0EEENS1_19SingleTileSchedulerILb1ELb0ELb1ELi128EEEEEEEEEvNT_6ParamsE --------------------------
	.section	.nv.constant0._ZN7cutlass13device_kernelIN5flash19enable_sm80_to_sm89INS1_16FlashAttnFwdSm80INS1_25CollectiveMainloopFwdSm80ILi8ELi2ELb0EN4cute5tupleIJNS5_1CILi128EEENS7_ILi64EEENS7_ILi192EEEEEELi192ENS_6half_tEfNS_4arch4Sm80ELb1ELb0ELb0ELb1ELb1ELb0ELb1ELb0EEENS1_21CollectiveEpilogueFwdINS6_IJS8_SA_S9_EEENS6_IJNS7_ILi1EEESI_SI_EEESC_SE_Li256ELb1ELb1ELb0ELb0EEENS1_19SingleTileSchedulerILb1ELb0ELb1ELi128EEEEEEEEEvNT_6ParamsE,"a",@progbits
	.sectionflags	@""
	.align	4
.nv.constant0._ZN7cutlass13device_kernelIN5flash19enable_sm80_to_sm89INS1_16FlashAttnFwdSm80INS1_25CollectiveMainloopFwdSm80ILi8ELi2ELb0EN4cute5tupleIJNS5_1CILi128EEENS7_ILi64EEENS7_ILi192EEEEEELi192ENS_6half_tEfNS_4arch4Sm80ELb1ELb0ELb0ELb1ELb1ELb0ELb1ELb0EEENS1_21CollectiveEpilogueFwdINS6_IJS8_SA_S9_EEENS6_IJNS7_ILi1EEESI_SI_EEESC_SE_Li256ELb1ELb1ELb0ELb0EEENS1_19SingleTileSchedulerILb1ELb0ELb1ELi128EEEEEEEEEvNT_6ParamsE:
	.zero		1944


//--------------------- .nv.constant0._ZN7cutlass13device_kernelIN5flash19enable_sm80_to_sm89INS1_16FlashAttnFwdSm80INS1_25CollectiveMainloopFwdSm80ILi8ELi2ELb0EN4cute5tupleIJNS5_1CILi128EEENS7_ILi64EEENS7_ILi192EEEEEELi192ENS_6half_tEfNS_4arch4Sm80ELb1ELb0ELb0ELb1ELb1ELb1ELb1ELb0EEENS1_21CollectiveEpilogueFwdINS6_IJS8_SA_S9_EEENS6_IJNS7_ILi1EEESI_SI_EEESC_SE_Li256ELb1ELb1ELb0ELb0EEENS1_19SingleTileSchedulerILb1ELb0ELb1ELi128EEEEEEEEEvNT_6ParamsE --------------------------
	.section	.nv.constant0._ZN7cutlass13device_kernelIN5flash19enable_sm80_to_sm89INS1_16FlashAttnFwdSm80INS1_25CollectiveMainloopFwdSm80ILi8ELi2ELb0EN4cute5tupleIJNS5_1CILi128EEENS7_ILi64EEENS7_ILi192EEEEEELi192ENS_6half_tEfNS_4arch4Sm80ELb1ELb0ELb0ELb1ELb1ELb1ELb1ELb0EEENS1_21CollectiveEpilogueFwdINS6_IJS8_SA_S9_EEENS6_IJNS7_ILi1EEESI_SI_EEESC_SE_Li256ELb1ELb1ELb0ELb0EEENS1_19SingleTileSchedulerILb1ELb0ELb1ELi128EEEEEEEEEvNT_6ParamsE,"a",@progbits
	.sectionflags	@""
	.align	4
.nv.constant0._ZN7cutlass13device_kernelIN5flash19enable_sm80_to_sm89INS1_16FlashAttnFwdSm80INS1_25CollectiveMainloopFwdSm80ILi8ELi2ELb0EN4cute5tupleIJNS5_1CILi128EEENS7_ILi64EEENS7_ILi192EEEEEELi192ENS_6half_tEfNS_4arch4Sm80ELb1ELb0ELb0ELb1ELb1ELb1ELb1ELb0EEENS1_21CollectiveEpilogueFwdINS6_IJS8_SA_S9_EEENS6_IJNS7_ILi1EEESI_SI_EEESC_SE_Li256ELb1ELb1ELb0ELb0EEENS1_19SingleTileSchedulerILb1ELb0ELb1ELi128EEEEEEEEEvNT_6ParamsE:
	.zero		1944


//--------------------- SYMBOLS --------------------------

	.type		.nv.reservedSmem.offset0,@object
	.size		.nv.reservedSmem.offset0,0x4
